//
// Generated by NVIDIA NVVM Compiler
//
// Compiler Build ID: CL-36424714
// Cuda compilation tools, release 13.0, V13.0.88
// Based on NVVM 20.0.0
//

.version 9.0
.target sm_100
.address_size 64

	// .globl	_ZN3cub18CUB_300001_SM_10006detail11EmptyKernelIvEEvv
.global .align 4 .b8 precalc_xorwow_matrix[102400];
.global .align 4 .b8 precalc_xorwow_offset_matrix[102400];
.global .align 4 .b8 mrg32k3aM1[2304];
.global .align 4 .b8 mrg32k3aM2[2304];
.global .align 4 .b8 mrg32k3aM1SubSeq[2016];
.global .align 4 .b8 mrg32k3aM2SubSeq[2016];
.global .align 4 .b8 mrg32k3aM1Seq[2304];
.global .align 4 .b8 mrg32k3aM2Seq[2304];
.const .align 8 .b8 __cr_lgamma_table[72];
// _ZZN3cub18CUB_300001_SM_10006detail10merge_sort30DeviceMergeSortBlockSortKernelINS2_10policy_hubIN6thrust24THRUST_300001_SM_1000_NS10device_ptrIP9int_classEEE9Policy600ESA_PNS0_8NullTypeESA_SE_j13my_comparatorS9_SD_EEvbT0_T1_T2_T3_T4_PT6_PT7_T5_NS1_7vsmem_tEE19static_temp_storage has been demoted
// _ZZN3cub18CUB_300001_SM_10006detail10merge_sort26DeviceMergeSortMergeKernelINS2_10policy_hubIN6thrust24THRUST_300001_SM_1000_NS10device_ptrIP9int_classEEE9Policy600ESA_PNS0_8NullTypeESA_SE_j13my_comparatorS9_SD_EEvbT2_T3_T4_PT6_PT7_T5_PSI_SI_NS1_7vsmem_tEE19static_temp_storage has been demoted
// _ZZN3cub18CUB_300001_SM_10006detail10merge_sort30DeviceMergeSortBlockSortKernelINS2_10policy_hubIN6thrust24THRUST_300001_SM_1000_NS10device_ptrIP9int_classEEE9Policy600ESA_PNS0_8NullTypeESA_SE_m13my_comparatorS9_SD_EEvbT0_T1_T2_T3_T4_PT6_PT7_T5_NS1_7vsmem_tEE19static_temp_storage has been demoted
// _ZZN3cub18CUB_300001_SM_10006detail10merge_sort26DeviceMergeSortMergeKernelINS2_10policy_hubIN6thrust24THRUST_300001_SM_1000_NS10device_ptrIP9int_classEEE9Policy600ESA_PNS0_8NullTypeESA_SE_m13my_comparatorS9_SD_EEvbT2_T3_T4_PT6_PT7_T5_PSI_SI_NS1_7vsmem_tEE19static_temp_storage has been demoted
.global .align 1 .b8 _ZN34_INTERNAL_1a3e59e9_4_k_cu_22d4dd574cuda3std3__45__cpo5beginE[1];
.global .align 1 .b8 _ZN34_INTERNAL_1a3e59e9_4_k_cu_22d4dd574cuda3std3__45__cpo3endE[1];
.global .align 1 .b8 _ZN34_INTERNAL_1a3e59e9_4_k_cu_22d4dd574cuda3std3__45__cpo6cbeginE[1];
.global .align 1 .b8 _ZN34_INTERNAL_1a3e59e9_4_k_cu_22d4dd574cuda3std3__45__cpo4cendE[1];
.global .align 1 .b8 _ZN34_INTERNAL_1a3e59e9_4_k_cu_22d4dd574cuda3std3__45__cpo6rbeginE[1];
.global .align 1 .b8 _ZN34_INTERNAL_1a3e59e9_4_k_cu_22d4dd574cuda3std3__45__cpo4rendE[1];
.global .align 1 .b8 _ZN34_INTERNAL_1a3e59e9_4_k_cu_22d4dd574cuda3std3__45__cpo7crbeginE[1];
.global .align 1 .b8 _ZN34_INTERNAL_1a3e59e9_4_k_cu_22d4dd574cuda3std3__45__cpo5crendE[1];
.global .align 1 .b8 _ZN34_INTERNAL_1a3e59e9_4_k_cu_22d4dd574cuda3std3__436_GLOBAL__N__1a3e59e9_4_k_cu_22d4dd576ignoreE[1];
.global .align 1 .b8 _ZN34_INTERNAL_1a3e59e9_4_k_cu_22d4dd574cuda3std3__419piecewise_constructE[1];
.global .align 1 .b8 _ZN34_INTERNAL_1a3e59e9_4_k_cu_22d4dd574cuda3std3__48in_placeE[1];
.global .align 1 .b8 _ZN34_INTERNAL_1a3e59e9_4_k_cu_22d4dd574cuda3std3__420unreachable_sentinelE[1];
.global .align 1 .b8 _ZN34_INTERNAL_1a3e59e9_4_k_cu_22d4dd574cuda3std3__47nulloptE[1];
.global .align 1 .b8 _ZN34_INTERNAL_1a3e59e9_4_k_cu_22d4dd574cuda3std3__48unexpectE[1];
.global .align 1 .b8 _ZN34_INTERNAL_1a3e59e9_4_k_cu_22d4dd574cuda3std6ranges3__45__cpo4swapE[1];
.global .align 1 .b8 _ZN34_INTERNAL_1a3e59e9_4_k_cu_22d4dd574cuda3std6ranges3__45__cpo9iter_moveE[1];
.global .align 1 .b8 _ZN34_INTERNAL_1a3e59e9_4_k_cu_22d4dd574cuda3std6ranges3__45__cpo5beginE[1];
.global .align 1 .b8 _ZN34_INTERNAL_1a3e59e9_4_k_cu_22d4dd574cuda3std6ranges3__45__cpo3endE[1];
.global .align 1 .b8 _ZN34_INTERNAL_1a3e59e9_4_k_cu_22d4dd574cuda3std6ranges3__45__cpo6cbeginE[1];
.global .align 1 .b8 _ZN34_INTERNAL_1a3e59e9_4_k_cu_22d4dd574cuda3std6ranges3__45__cpo4cendE[1];
.global .align 1 .b8 _ZN34_INTERNAL_1a3e59e9_4_k_cu_22d4dd574cuda3std6ranges3__45__cpo7advanceE[1];
.global .align 1 .b8 _ZN34_INTERNAL_1a3e59e9_4_k_cu_22d4dd574cuda3std6ranges3__45__cpo9iter_swapE[1];
.global .align 1 .b8 _ZN34_INTERNAL_1a3e59e9_4_k_cu_22d4dd574cuda3std6ranges3__45__cpo4nextE[1];
.global .align 1 .b8 _ZN34_INTERNAL_1a3e59e9_4_k_cu_22d4dd574cuda3std6ranges3__45__cpo4prevE[1];
.global .align 1 .b8 _ZN34_INTERNAL_1a3e59e9_4_k_cu_22d4dd574cuda3std6ranges3__45__cpo4dataE[1];
.global .align 1 .b8 _ZN34_INTERNAL_1a3e59e9_4_k_cu_22d4dd574cuda3std6ranges3__45__cpo5cdataE[1];
.global .align 1 .b8 _ZN34_INTERNAL_1a3e59e9_4_k_cu_22d4dd574cuda3std6ranges3__45__cpo4sizeE[1];
.global .align 1 .b8 _ZN34_INTERNAL_1a3e59e9_4_k_cu_22d4dd574cuda3std6ranges3__45__cpo5ssizeE[1];
.global .align 1 .b8 _ZN34_INTERNAL_1a3e59e9_4_k_cu_22d4dd574cuda3std6ranges3__45__cpo8distanceE[1];
.global .align 1 .b8 _ZN34_INTERNAL_1a3e59e9_4_k_cu_22d4dd576thrust24THRUST_300001_SM_1000_NS8cuda_cub3parE[1];
.global .align 1 .b8 _ZN34_INTERNAL_1a3e59e9_4_k_cu_22d4dd576thrust24THRUST_300001_SM_1000_NS8cuda_cub10par_nosyncE[1];
.global .align 1 .b8 _ZN34_INTERNAL_1a3e59e9_4_k_cu_22d4dd576thrust24THRUST_300001_SM_1000_NS6system6detail10sequential3seqE[1];
.global .align 1 .b8 _ZN34_INTERNAL_1a3e59e9_4_k_cu_22d4dd576thrust24THRUST_300001_SM_1000_NS6system3cpp3parE[1];
.global .align 1 .b8 _ZN34_INTERNAL_1a3e59e9_4_k_cu_22d4dd576thrust24THRUST_300001_SM_1000_NS12placeholders2_1E[1];
.global .align 1 .b8 _ZN34_INTERNAL_1a3e59e9_4_k_cu_22d4dd576thrust24THRUST_300001_SM_1000_NS12placeholders2_2E[1];
.global .align 1 .b8 _ZN34_INTERNAL_1a3e59e9_4_k_cu_22d4dd576thrust24THRUST_300001_SM_1000_NS12placeholders2_3E[1];
.global .align 1 .b8 _ZN34_INTERNAL_1a3e59e9_4_k_cu_22d4dd576thrust24THRUST_300001_SM_1000_NS12placeholders2_4E[1];
.global .align 1 .b8 _ZN34_INTERNAL_1a3e59e9_4_k_cu_22d4dd576thrust24THRUST_300001_SM_1000_NS12placeholders2_5E[1];
.global .align 1 .b8 _ZN34_INTERNAL_1a3e59e9_4_k_cu_22d4dd576thrust24THRUST_300001_SM_1000_NS12placeholders2_6E[1];
.global .align 1 .b8 _ZN34_INTERNAL_1a3e59e9_4_k_cu_22d4dd576thrust24THRUST_300001_SM_1000_NS12placeholders2_7E[1];
.global .align 1 .b8 _ZN34_INTERNAL_1a3e59e9_4_k_cu_22d4dd576thrust24THRUST_300001_SM_1000_NS12placeholders2_8E[1];
.global .align 1 .b8 _ZN34_INTERNAL_1a3e59e9_4_k_cu_22d4dd576thrust24THRUST_300001_SM_1000_NS12placeholders2_9E[1];
.global .align 1 .b8 _ZN34_INTERNAL_1a3e59e9_4_k_cu_22d4dd576thrust24THRUST_300001_SM_1000_NS12placeholders3_10E[1];
.global .align 1 .b8 _ZN34_INTERNAL_1a3e59e9_4_k_cu_22d4dd576thrust24THRUST_300001_SM_1000_NS3seqE[1];
.global .align 1 .b8 _ZN34_INTERNAL_1a3e59e9_4_k_cu_22d4dd576thrust24THRUST_300001_SM_1000_NS6deviceE[1];

.visible .entry _ZN3cub18CUB_300001_SM_10006detail11EmptyKernelIvEEvv()
{


	ret;

}
	// .globl	_ZN3cub18CUB_300001_SM_10006detail10merge_sort30DeviceMergeSortBlockSortKernelINS2_10policy_hubIN6thrust24THRUST_300001_SM_1000_NS10device_ptrIP9int_classEEE9Policy600ESA_PNS0_8NullTypeESA_SE_j13my_comparatorS9_SD_EEvbT0_T1_T2_T3_T4_PT6_PT7_T5_NS1_7vsmem_tE
.visible .entry _ZN3cub18CUB_300001_SM_10006detail10merge_sort30DeviceMergeSortBlockSortKernelINS2_10policy_hubIN6thrust24THRUST_300001_SM_1000_NS10device_ptrIP9int_classEEE9Policy600ESA_PNS0_8NullTypeESA_SE_j13my_comparatorS9_SD_EEvbT0_T1_T2_T3_T4_PT6_PT7_T5_NS1_7vsmem_tE(
	.param .u8 _ZN3cub18CUB_300001_SM_10006detail10merge_sort30DeviceMergeSortBlockSortKernelINS2_10policy_hubIN6thrust24THRUST_300001_SM_1000_NS10device_ptrIP9int_classEEE9Policy600ESA_PNS0_8NullTypeESA_SE_j13my_comparatorS9_SD_EEvbT0_T1_T2_T3_T4_PT6_PT7_T5_NS1_7vsmem_tE_param_0,
	.param .align 8 .b8 _ZN3cub18CUB_300001_SM_10006detail10merge_sort30DeviceMergeSortBlockSortKernelINS2_10policy_hubIN6thrust24THRUST_300001_SM_1000_NS10device_ptrIP9int_classEEE9Policy600ESA_PNS0_8NullTypeESA_SE_j13my_comparatorS9_SD_EEvbT0_T1_T2_T3_T4_PT6_PT7_T5_NS1_7vsmem_tE_param_1[8],
	.param .u64 .ptr .align 1 _ZN3cub18CUB_300001_SM_10006detail10merge_sort30DeviceMergeSortBlockSortKernelINS2_10policy_hubIN6thrust24THRUST_300001_SM_1000_NS10device_ptrIP9int_classEEE9Policy600ESA_PNS0_8NullTypeESA_SE_j13my_comparatorS9_SD_EEvbT0_T1_T2_T3_T4_PT6_PT7_T5_NS1_7vsmem_tE_param_2,
	.param .align 8 .b8 _ZN3cub18CUB_300001_SM_10006detail10merge_sort30DeviceMergeSortBlockSortKernelINS2_10policy_hubIN6thrust24THRUST_300001_SM_1000_NS10device_ptrIP9int_classEEE9Policy600ESA_PNS0_8NullTypeESA_SE_j13my_comparatorS9_SD_EEvbT0_T1_T2_T3_T4_PT6_PT7_T5_NS1_7vsmem_tE_param_3[8],
	.param .u64 .ptr .align 1 _ZN3cub18CUB_300001_SM_10006detail10merge_sort30DeviceMergeSortBlockSortKernelINS2_10policy_hubIN6thrust24THRUST_300001_SM_1000_NS10device_ptrIP9int_classEEE9Policy600ESA_PNS0_8NullTypeESA_SE_j13my_comparatorS9_SD_EEvbT0_T1_T2_T3_T4_PT6_PT7_T5_NS1_7vsmem_tE_param_4,
	.param .u32 _ZN3cub18CUB_300001_SM_10006detail10merge_sort30DeviceMergeSortBlockSortKernelINS2_10policy_hubIN6thrust24THRUST_300001_SM_1000_NS10device_ptrIP9int_classEEE9Policy600ESA_PNS0_8NullTypeESA_SE_j13my_comparatorS9_SD_EEvbT0_T1_T2_T3_T4_PT6_PT7_T5_NS1_7vsmem_tE_param_5,
	.param .u64 .ptr .align 1 _ZN3cub18CUB_300001_SM_10006detail10merge_sort30DeviceMergeSortBlockSortKernelINS2_10policy_hubIN6thrust24THRUST_300001_SM_1000_NS10device_ptrIP9int_classEEE9Policy600ESA_PNS0_8NullTypeESA_SE_j13my_comparatorS9_SD_EEvbT0_T1_T2_T3_T4_PT6_PT7_T5_NS1_7vsmem_tE_param_6,
	.param .u64 .ptr .align 1 _ZN3cub18CUB_300001_SM_10006detail10merge_sort30DeviceMergeSortBlockSortKernelINS2_10policy_hubIN6thrust24THRUST_300001_SM_1000_NS10device_ptrIP9int_classEEE9Policy600ESA_PNS0_8NullTypeESA_SE_j13my_comparatorS9_SD_EEvbT0_T1_T2_T3_T4_PT6_PT7_T5_NS1_7vsmem_tE_param_7,
	.param .align 1 .b8 _ZN3cub18CUB_300001_SM_10006detail10merge_sort30DeviceMergeSortBlockSortKernelINS2_10policy_hubIN6thrust24THRUST_300001_SM_1000_NS10device_ptrIP9int_classEEE9Policy600ESA_PNS0_8NullTypeESA_SE_j13my_comparatorS9_SD_EEvbT0_T1_T2_T3_T4_PT6_PT7_T5_NS1_7vsmem_tE_param_8[1],
	.param .align 8 .b8 _ZN3cub18CUB_300001_SM_10006detail10merge_sort30DeviceMergeSortBlockSortKernelINS2_10policy_hubIN6thrust24THRUST_300001_SM_1000_NS10device_ptrIP9int_classEEE9Policy600ESA_PNS0_8NullTypeESA_SE_j13my_comparatorS9_SD_EEvbT0_T1_T2_T3_T4_PT6_PT7_T5_NS1_7vsmem_tE_param_9[8]
)
.maxntid 256
{
	.reg .pred 	%p<228>;
	.reg .b16 	%rs<4>;
	.reg .b32 	%r<651>;
	.reg .b64 	%rd<423>;
	// demoted variable
	.shared .align 16 .b8 _ZZN3cub18CUB_300001_SM_10006detail10merge_sort30DeviceMergeSortBlockSortKernelINS2_10policy_hubIN6thrust24THRUST_300001_SM_1000_NS10device_ptrIP9int_classEEE9Policy600ESA_PNS0_8NullTypeESA_SE_j13my_comparatorS9_SD_EEvbT0_T1_T2_T3_T4_PT6_PT7_T5_NS1_7vsmem_tEE19static_temp_storage[16912];
	ld.param.u64 	%rd185, [_ZN3cub18CUB_300001_SM_10006detail10merge_sort30DeviceMergeSortBlockSortKernelINS2_10policy_hubIN6thrust24THRUST_300001_SM_1000_NS10device_ptrIP9int_classEEE9Policy600ESA_PNS0_8NullTypeESA_SE_j13my_comparatorS9_SD_EEvbT0_T1_T2_T3_T4_PT6_PT7_T5_NS1_7vsmem_tE_param_3];
	ld.param.u64 	%rd186, [_ZN3cub18CUB_300001_SM_10006detail10merge_sort30DeviceMergeSortBlockSortKernelINS2_10policy_hubIN6thrust24THRUST_300001_SM_1000_NS10device_ptrIP9int_classEEE9Policy600ESA_PNS0_8NullTypeESA_SE_j13my_comparatorS9_SD_EEvbT0_T1_T2_T3_T4_PT6_PT7_T5_NS1_7vsmem_tE_param_1];
	ld.param.u32 	%r111, [_ZN3cub18CUB_300001_SM_10006detail10merge_sort30DeviceMergeSortBlockSortKernelINS2_10policy_hubIN6thrust24THRUST_300001_SM_1000_NS10device_ptrIP9int_classEEE9Policy600ESA_PNS0_8NullTypeESA_SE_j13my_comparatorS9_SD_EEvbT0_T1_T2_T3_T4_PT6_PT7_T5_NS1_7vsmem_tE_param_5];
	cvta.to.global.u64 	%rd1, %rd186;
	cvta.to.global.u64 	%rd2, %rd185;
	mov.u32 	%r112, %ctaid.x;
	mov.u32 	%r113, %nctaid.x;
	shl.b32 	%r1, %r112, 11;
	add.s32 	%r114, %r113, -1;
	setp.ge.u32 	%p29, %r112, %r114;
	@%p29 bra 	$L__BB1_54;
	// begin inline asm
	griddepcontrol.wait;
	// end inline asm
	mov.u32 	%r399, %ctaid.x;
	shl.b32 	%r400, %r399, 11;
	cvt.u64.u32 	%rd249, %r400;
	mov.u32 	%r401, %tid.x;
	and.b32  	%r402, %r401, 31;
	shl.b32 	%r403, %r401, 3;
	and.b32  	%r404, %r403, 7936;
	or.b32  	%r405, %r404, %r402;
	cvt.u64.u32 	%rd250, %r405;
	add.s64 	%rd251, %rd250, %rd249;
	shl.b64 	%rd252, %rd251, 3;
	add.s64 	%rd253, %rd1, %rd252;
	ld.global.u64 	%rd254, [%rd253];
	ld.global.u64 	%rd255, [%rd253+256];
	ld.global.u64 	%rd256, [%rd253+512];
	ld.global.u64 	%rd257, [%rd253+768];
	ld.global.u64 	%rd258, [%rd253+1024];
	ld.global.u64 	%rd259, [%rd253+1280];
	ld.global.u64 	%rd260, [%rd253+1536];
	ld.global.u64 	%rd261, [%rd253+1792];
	// begin inline asm
	mov.u32 %r397, %laneid;
	// end inline asm
	add.s32 	%r406, %r397, %r404;
	shr.s32 	%r407, %r406, 5;
	add.s32 	%r408, %r407, %r406;
	shl.b32 	%r409, %r408, 3;
	mov.u32 	%r410, _ZZN3cub18CUB_300001_SM_10006detail10merge_sort30DeviceMergeSortBlockSortKernelINS2_10policy_hubIN6thrust24THRUST_300001_SM_1000_NS10device_ptrIP9int_classEEE9Policy600ESA_PNS0_8NullTypeESA_SE_j13my_comparatorS9_SD_EEvbT0_T1_T2_T3_T4_PT6_PT7_T5_NS1_7vsmem_tEE19static_temp_storage;
	add.s32 	%r2, %r410, %r409;
	st.shared.u64 	[%r2], %rd254;
	add.s32 	%r411, %r406, 32;
	shr.s32 	%r412, %r411, 5;
	add.s32 	%r413, %r412, %r406;
	shl.b32 	%r414, %r413, 3;
	add.s32 	%r3, %r410, %r414;
	st.shared.u64 	[%r3+256], %rd255;
	add.s32 	%r415, %r406, 64;
	shr.s32 	%r416, %r415, 5;
	add.s32 	%r417, %r416, %r406;
	shl.b32 	%r418, %r417, 3;
	add.s32 	%r4, %r410, %r418;
	st.shared.u64 	[%r4+512], %rd256;
	add.s32 	%r419, %r406, 96;
	shr.s32 	%r420, %r419, 5;
	add.s32 	%r421, %r420, %r406;
	shl.b32 	%r422, %r421, 3;
	add.s32 	%r5, %r410, %r422;
	st.shared.u64 	[%r5+768], %rd257;
	add.s32 	%r423, %r406, 128;
	shr.s32 	%r424, %r423, 5;
	add.s32 	%r425, %r424, %r406;
	shl.b32 	%r426, %r425, 3;
	add.s32 	%r6, %r410, %r426;
	st.shared.u64 	[%r6+1024], %rd258;
	add.s32 	%r427, %r406, 160;
	shr.s32 	%r428, %r427, 5;
	add.s32 	%r429, %r428, %r406;
	shl.b32 	%r430, %r429, 3;
	add.s32 	%r7, %r410, %r430;
	st.shared.u64 	[%r7+1280], %rd259;
	add.s32 	%r431, %r406, 192;
	shr.s32 	%r432, %r431, 5;
	add.s32 	%r433, %r432, %r406;
	shl.b32 	%r434, %r433, 3;
	add.s32 	%r8, %r410, %r434;
	st.shared.u64 	[%r8+1536], %rd260;
	add.s32 	%r435, %r406, 224;
	shr.s32 	%r436, %r435, 5;
	add.s32 	%r437, %r436, %r406;
	shl.b32 	%r438, %r437, 3;
	add.s32 	%r9, %r410, %r438;
	st.shared.u64 	[%r9+1792], %rd261;
	bar.warp.sync 	-1;
	mad.lo.s32 	%r439, %r397, 7, %r406;
	shr.s32 	%r440, %r439, 5;
	add.s32 	%r441, %r440, %r439;
	shl.b32 	%r442, %r441, 3;
	add.s32 	%r10, %r410, %r442;
	ld.shared.u64 	%rd262, [%r10];
	add.s32 	%r443, %r439, 1;
	shr.s32 	%r444, %r443, 5;
	add.s32 	%r445, %r444, %r439;
	shl.b32 	%r446, %r445, 3;
	add.s32 	%r11, %r410, %r446;
	ld.shared.u64 	%rd263, [%r11+8];
	add.s32 	%r447, %r439, 2;
	shr.s32 	%r448, %r447, 5;
	add.s32 	%r449, %r448, %r439;
	shl.b32 	%r450, %r449, 3;
	add.s32 	%r12, %r410, %r450;
	ld.shared.u64 	%rd264, [%r12+16];
	add.s32 	%r451, %r439, 3;
	shr.s32 	%r452, %r451, 5;
	add.s32 	%r453, %r452, %r439;
	shl.b32 	%r454, %r453, 3;
	add.s32 	%r13, %r410, %r454;
	ld.shared.u64 	%rd265, [%r13+24];
	add.s32 	%r455, %r439, 4;
	shr.s32 	%r456, %r455, 5;
	add.s32 	%r457, %r456, %r439;
	shl.b32 	%r458, %r457, 3;
	add.s32 	%r14, %r410, %r458;
	ld.shared.u64 	%rd266, [%r14+32];
	add.s32 	%r459, %r439, 5;
	shr.s32 	%r460, %r459, 5;
	add.s32 	%r461, %r460, %r439;
	shl.b32 	%r462, %r461, 3;
	add.s32 	%r15, %r410, %r462;
	ld.shared.u64 	%rd267, [%r15+40];
	add.s32 	%r463, %r439, 6;
	shr.s32 	%r464, %r463, 5;
	add.s32 	%r465, %r464, %r439;
	shl.b32 	%r466, %r465, 3;
	add.s32 	%r16, %r410, %r466;
	ld.shared.u64 	%rd268, [%r16+48];
	add.s32 	%r467, %r439, 7;
	shr.s32 	%r468, %r467, 5;
	add.s32 	%r469, %r468, %r439;
	shl.b32 	%r470, %r469, 3;
	add.s32 	%r17, %r410, %r470;
	ld.shared.u64 	%rd269, [%r17+56];
	bar.sync 	0;
	// begin inline asm
	griddepcontrol.launch_dependents;
	// end inline asm
	ld.u32 	%r471, [%rd263];
	ld.u32 	%r472, [%rd262];
	setp.gt.s32 	%p142, %r471, %r472;
	max.s32 	%r473, %r471, %r472;
	selp.b64 	%rd270, %rd263, %rd262, %p142;
	min.s32 	%r474, %r471, %r472;
	selp.b64 	%rd271, %rd262, %rd263, %p142;
	ld.u32 	%r475, [%rd265];
	ld.u32 	%r476, [%rd264];
	setp.gt.s32 	%p143, %r475, %r476;
	max.s32 	%r477, %r475, %r476;
	selp.b64 	%rd272, %rd265, %rd264, %p143;
	min.s32 	%r478, %r475, %r476;
	selp.b64 	%rd273, %rd264, %rd265, %p143;
	ld.u32 	%r479, [%rd267];
	ld.u32 	%r480, [%rd266];
	setp.gt.s32 	%p144, %r479, %r480;
	max.s32 	%r481, %r479, %r480;
	selp.b64 	%rd274, %rd267, %rd266, %p144;
	min.s32 	%r482, %r479, %r480;
	selp.b64 	%rd275, %rd266, %rd267, %p144;
	ld.u32 	%r483, [%rd269];
	ld.u32 	%r484, [%rd268];
	setp.gt.s32 	%p145, %r483, %r484;
	max.s32 	%r485, %r483, %r484;
	selp.b64 	%rd276, %rd269, %rd268, %p145;
	min.s32 	%r486, %r483, %r484;
	selp.b64 	%rd277, %rd268, %rd269, %p145;
	setp.gt.s32 	%p146, %r478, %r473;
	selp.b64 	%rd278, %rd273, %rd270, %p146;
	selp.b64 	%rd279, %rd270, %rd273, %p146;
	setp.gt.s32 	%p147, %r482, %r477;
	selp.b64 	%rd280, %rd275, %rd272, %p147;
	selp.b64 	%rd281, %rd272, %rd275, %p147;
	setp.gt.s32 	%p148, %r486, %r481;
	selp.b64 	%rd282, %rd277, %rd274, %p148;
	selp.b64 	%rd283, %rd274, %rd277, %p148;
	ld.u32 	%r487, [%rd279];
	setp.gt.s32 	%p149, %r487, %r474;
	selp.b64 	%rd284, %rd279, %rd271, %p149;
	selp.b64 	%rd285, %rd271, %rd279, %p149;
	ld.u32 	%r488, [%rd281];
	ld.u32 	%r489, [%rd278];
	setp.gt.s32 	%p150, %r488, %r489;
	max.s32 	%r490, %r488, %r489;
	selp.b64 	%rd286, %rd281, %rd278, %p150;
	min.s32 	%r491, %r488, %r489;
	selp.b64 	%rd287, %rd278, %rd281, %p150;
	ld.u32 	%r492, [%rd283];
	ld.u32 	%r493, [%rd280];
	setp.gt.s32 	%p151, %r492, %r493;
	max.s32 	%r494, %r492, %r493;
	selp.b64 	%rd288, %rd283, %rd280, %p151;
	min.s32 	%r495, %r492, %r493;
	selp.b64 	%rd289, %rd280, %rd283, %p151;
	ld.u32 	%r496, [%rd282];
	setp.gt.s32 	%p152, %r485, %r496;
	selp.b64 	%rd290, %rd276, %rd282, %p152;
	selp.b64 	%rd291, %rd282, %rd276, %p152;
	ld.u32 	%r497, [%rd284];
	setp.gt.s32 	%p153, %r491, %r497;
	selp.b64 	%rd292, %rd287, %rd284, %p153;
	selp.b64 	%rd293, %rd284, %rd287, %p153;
	setp.gt.s32 	%p154, %r495, %r490;
	selp.b64 	%rd294, %rd289, %rd286, %p154;
	selp.b64 	%rd295, %rd286, %rd289, %p154;
	ld.u32 	%r498, [%rd291];
	setp.gt.s32 	%p155, %r498, %r494;
	selp.b64 	%rd296, %rd291, %rd288, %p155;
	selp.b64 	%rd297, %rd288, %rd291, %p155;
	ld.u32 	%r499, [%rd293];
	ld.u32 	%r500, [%rd285];
	setp.gt.s32 	%p156, %r499, %r500;
	max.s32 	%r501, %r499, %r500;
	selp.b64 	%rd298, %rd293, %rd285, %p156;
	min.s32 	%r502, %r499, %r500;
	selp.b64 	%rd299, %rd285, %rd293, %p156;
	ld.u32 	%r503, [%rd295];
	ld.u32 	%r504, [%rd292];
	setp.gt.s32 	%p157, %r503, %r504;
	max.s32 	%r505, %r503, %r504;
	selp.b64 	%rd300, %rd295, %rd292, %p157;
	min.s32 	%r506, %r503, %r504;
	selp.b64 	%rd301, %rd292, %rd295, %p157;
	ld.u32 	%r507, [%rd297];
	ld.u32 	%r508, [%rd294];
	setp.gt.s32 	%p158, %r507, %r508;
	max.s32 	%r509, %r507, %r508;
	selp.b64 	%rd302, %rd297, %rd294, %p158;
	min.s32 	%r510, %r507, %r508;
	selp.b64 	%rd303, %rd294, %rd297, %p158;
	ld.u32 	%r511, [%rd290];
	ld.u32 	%r512, [%rd296];
	setp.gt.s32 	%p159, %r511, %r512;
	max.s32 	%r513, %r511, %r512;
	selp.b64 	%rd304, %rd290, %rd296, %p159;
	min.s32 	%r514, %r511, %r512;
	selp.b64 	%rd305, %rd296, %rd290, %p159;
	setp.gt.s32 	%p160, %r506, %r501;
	selp.b64 	%rd306, %rd301, %rd298, %p160;
	selp.b64 	%rd307, %rd298, %rd301, %p160;
	setp.gt.s32 	%p161, %r510, %r505;
	selp.b64 	%rd308, %rd303, %rd300, %p161;
	selp.b64 	%rd309, %rd300, %rd303, %p161;
	setp.gt.s32 	%p162, %r514, %r509;
	selp.b64 	%rd310, %rd305, %rd302, %p162;
	selp.b64 	%rd311, %rd302, %rd305, %p162;
	ld.u32 	%r515, [%rd307];
	setp.gt.s32 	%p163, %r515, %r502;
	selp.b64 	%rd312, %rd307, %rd299, %p163;
	selp.b64 	%rd356, %rd299, %rd307, %p163;
	ld.u32 	%r516, [%rd309];
	ld.u32 	%r517, [%rd306];
	setp.gt.s32 	%p164, %r516, %r517;
	max.s32 	%r518, %r516, %r517;
	selp.b64 	%rd313, %rd309, %rd306, %p164;
	min.s32 	%r519, %r516, %r517;
	selp.b64 	%rd314, %rd306, %rd309, %p164;
	ld.u32 	%r520, [%rd311];
	ld.u32 	%r521, [%rd308];
	setp.gt.s32 	%p165, %r520, %r521;
	max.s32 	%r522, %r520, %r521;
	selp.b64 	%rd315, %rd311, %rd308, %p165;
	min.s32 	%r523, %r520, %r521;
	selp.b64 	%rd316, %rd308, %rd311, %p165;
	ld.u32 	%r524, [%rd310];
	setp.gt.s32 	%p166, %r513, %r524;
	selp.b64 	%rd371, %rd304, %rd310, %p166;
	selp.b64 	%rd317, %rd310, %rd304, %p166;
	ld.u32 	%r525, [%rd312];
	setp.gt.s32 	%p167, %r519, %r525;
	selp.b64 	%rd354, %rd314, %rd312, %p167;
	selp.b64 	%rd355, %rd312, %rd314, %p167;
	setp.gt.s32 	%p168, %r523, %r518;
	selp.b64 	%rd352, %rd316, %rd313, %p168;
	selp.b64 	%rd353, %rd313, %rd316, %p168;
	ld.u32 	%r526, [%rd317];
	setp.gt.s32 	%p169, %r526, %r522;
	selp.b64 	%rd350, %rd317, %rd315, %p169;
	selp.b64 	%rd351, %rd315, %rd317, %p169;
	mov.b32 	%r643, 2;
$L__BB1_2:
	mov.u32 	%r18, %r643;
	bar.sync 	0;
	add.s32 	%r527, %r18, -1;
	mov.u32 	%r528, %tid.x;
	shl.b32 	%r529, %r528, 6;
	mov.u32 	%r530, _ZZN3cub18CUB_300001_SM_10006detail10merge_sort30DeviceMergeSortBlockSortKernelINS2_10policy_hubIN6thrust24THRUST_300001_SM_1000_NS10device_ptrIP9int_classEEE9Policy600ESA_PNS0_8NullTypeESA_SE_j13my_comparatorS9_SD_EEvbT0_T1_T2_T3_T4_PT6_PT7_T5_NS1_7vsmem_tEE19static_temp_storage;
	add.s32 	%r531, %r530, %r529;
	st.shared.v2.u64 	[%r531], {%rd356, %rd355};
	st.shared.v2.u64 	[%r531+16], {%rd354, %rd353};
	st.shared.v2.u64 	[%r531+32], {%rd352, %rd351};
	st.shared.v2.u64 	[%r531+48], {%rd350, %rd371};
	bar.sync 	0;
	neg.s32 	%r532, %r18;
	and.b32  	%r533, %r528, %r532;
	shl.b32 	%r534, %r533, 3;
	shl.b32 	%r535, %r18, 2;
	and.b32  	%r536, %r527, %r528;
	shl.b32 	%r537, %r536, 3;
	min.u32 	%r19, %r537, 2048;
	min.u32 	%r20, %r534, 2048;
	add.s32 	%r538, %r20, %r535;
	min.u32 	%r21, %r538, 2048;
	add.s32 	%r539, %r21, %r535;
	min.u32 	%r22, %r539, 2048;
	sub.s32 	%r540, %r21, %r20;
	sub.s32 	%r541, %r22, %r21;
	setp.lt.s32 	%p170, %r19, %r541;
	sub.s32 	%r542, %r19, %r541;
	selp.b32 	%r646, 0, %r542, %p170;
	min.s32 	%r644, %r540, %r19;
	setp.ge.s32 	%p171, %r646, %r644;
	@%p171 bra 	$L__BB1_5;
	add.s32 	%r25, %r21, %r19;
$L__BB1_4:
	sub.s32 	%r543, %r644, %r646;
	shr.u32 	%r544, %r543, 31;
	add.s32 	%r545, %r543, %r544;
	shr.s32 	%r546, %r545, 1;
	add.s32 	%r547, %r546, %r646;
	add.s32 	%r548, %r547, %r20;
	shl.b32 	%r549, %r548, 3;
	add.s32 	%r551, %r530, %r549;
	ld.shared.u64 	%rd318, [%r551];
	not.b32 	%r552, %r547;
	add.s32 	%r553, %r25, %r552;
	shl.b32 	%r554, %r553, 3;
	add.s32 	%r555, %r530, %r554;
	ld.shared.u64 	%rd319, [%r555];
	ld.u32 	%r556, [%rd319];
	ld.u32 	%r557, [%rd318];
	setp.gt.s32 	%p172, %r556, %r557;
	add.s32 	%r558, %r547, 1;
	selp.b32 	%r646, %r558, %r646, %p172;
	selp.b32 	%r644, %r644, %r547, %p172;
	setp.lt.s32 	%p173, %r646, %r644;
	@%p173 bra 	$L__BB1_4;
$L__BB1_5:
	add.s32 	%r31, %r646, %r20;
	add.s32 	%r559, %r21, %r19;
	sub.s32 	%r32, %r559, %r646;
	shl.b32 	%r560, %r31, 3;
	add.s32 	%r33, %r530, %r560;
	ld.shared.u64 	%rd359, [%r33];
	shl.b32 	%r562, %r32, 3;
	add.s32 	%r34, %r530, %r562;
	ld.shared.u64 	%rd358, [%r34];
	setp.ge.s32 	%p175, %r32, %r22;
	mov.pred 	%p214, 0;
	@%p175 bra 	$L__BB1_8;
	setp.ge.s32 	%p177, %r31, %r21;
	mov.pred 	%p214, -1;
	@%p177 bra 	$L__BB1_8;
	ld.u32 	%r563, [%rd358];
	ld.u32 	%r564, [%rd359];
	setp.le.s32 	%p214, %r563, %r564;
$L__BB1_8:
	selp.b64 	%rd356, %rd358, %rd359, %p214;
	selp.u32 	%r565, 1, 0, %p214;
	add.s32 	%r35, %r32, %r565;
	not.pred 	%p178, %p214;
	selp.u32 	%r566, 1, 0, %p178;
	add.s32 	%r36, %r31, %r566;
	@%p178 bra 	$L__BB1_10;
	ld.shared.u64 	%rd358, [%r34+8];
	bra.uni 	$L__BB1_11;
$L__BB1_10:
	ld.shared.u64 	%rd359, [%r33+8];
$L__BB1_11:
	setp.ge.s32 	%p180, %r35, %r22;
	mov.pred 	%p215, 0;
	@%p180 bra 	$L__BB1_14;
	setp.ge.s32 	%p182, %r36, %r21;
	mov.pred 	%p215, -1;
	@%p182 bra 	$L__BB1_14;
	ld.u32 	%r567, [%rd358];
	ld.u32 	%r568, [%rd359];
	setp.le.s32 	%p215, %r567, %r568;
$L__BB1_14:
	selp.b64 	%rd355, %rd358, %rd359, %p215;
	selp.u32 	%r569, 1, 0, %p215;
	add.s32 	%r37, %r35, %r569;
	not.pred 	%p183, %p215;
	selp.u32 	%r570, 1, 0, %p183;
	add.s32 	%r38, %r36, %r570;
	@%p215 bra 	$L__BB1_16;
	shl.b32 	%r571, %r38, 3;
	add.s32 	%r573, %r530, %r571;
	ld.shared.u64 	%rd359, [%r573];
	bra.uni 	$L__BB1_17;
$L__BB1_16:
	shl.b32 	%r574, %r37, 3;
	add.s32 	%r576, %r530, %r574;
	ld.shared.u64 	%rd358, [%r576];
$L__BB1_17:
	setp.ge.s32 	%p185, %r37, %r22;
	mov.pred 	%p216, 0;
	@%p185 bra 	$L__BB1_20;
	setp.ge.s32 	%p187, %r38, %r21;
	mov.pred 	%p216, -1;
	@%p187 bra 	$L__BB1_20;
	ld.u32 	%r577, [%rd358];
	ld.u32 	%r578, [%rd359];
	setp.le.s32 	%p216, %r577, %r578;
$L__BB1_20:
	selp.b64 	%rd354, %rd358, %rd359, %p216;
	selp.u32 	%r579, 1, 0, %p216;
	add.s32 	%r39, %r37, %r579;
	not.pred 	%p188, %p216;
	selp.u32 	%r580, 1, 0, %p188;
	add.s32 	%r40, %r38, %r580;
	@%p216 bra 	$L__BB1_22;
	shl.b32 	%r581, %r40, 3;
	add.s32 	%r583, %r530, %r581;
	ld.shared.u64 	%rd359, [%r583];
	bra.uni 	$L__BB1_23;
$L__BB1_22:
	shl.b32 	%r584, %r39, 3;
	add.s32 	%r586, %r530, %r584;
	ld.shared.u64 	%rd358, [%r586];
$L__BB1_23:
	setp.ge.s32 	%p190, %r39, %r22;
	mov.pred 	%p217, 0;
	@%p190 bra 	$L__BB1_26;
	setp.ge.s32 	%p192, %r40, %r21;
	mov.pred 	%p217, -1;
	@%p192 bra 	$L__BB1_26;
	ld.u32 	%r587, [%rd358];
	ld.u32 	%r588, [%rd359];
	setp.le.s32 	%p217, %r587, %r588;
$L__BB1_26:
	selp.b64 	%rd353, %rd358, %rd359, %p217;
	selp.u32 	%r589, 1, 0, %p217;
	add.s32 	%r41, %r39, %r589;
	not.pred 	%p193, %p217;
	selp.u32 	%r590, 1, 0, %p193;
	add.s32 	%r42, %r40, %r590;
	@%p217 bra 	$L__BB1_28;
	shl.b32 	%r591, %r42, 3;
	add.s32 	%r593, %r530, %r591;
	ld.shared.u64 	%rd359, [%r593];
	bra.uni 	$L__BB1_29;
$L__BB1_28:
	shl.b32 	%r594, %r41, 3;
	add.s32 	%r596, %r530, %r594;
	ld.shared.u64 	%rd358, [%r596];
$L__BB1_29:
	setp.ge.s32 	%p195, %r41, %r22;
	mov.pred 	%p218, 0;
	@%p195 bra 	$L__BB1_32;
	setp.ge.s32 	%p197, %r42, %r21;
	mov.pred 	%p218, -1;
	@%p197 bra 	$L__BB1_32;
	ld.u32 	%r597, [%rd358];
	ld.u32 	%r598, [%rd359];
	setp.le.s32 	%p218, %r597, %r598;
$L__BB1_32:
	selp.b64 	%rd352, %rd358, %rd359, %p218;
	selp.u32 	%r599, 1, 0, %p218;
	add.s32 	%r43, %r41, %r599;
	not.pred 	%p198, %p218;
	selp.u32 	%r600, 1, 0, %p198;
	add.s32 	%r44, %r42, %r600;
	@%p218 bra 	$L__BB1_34;
	shl.b32 	%r601, %r44, 3;
	add.s32 	%r603, %r530, %r601;
	ld.shared.u64 	%rd359, [%r603];
	bra.uni 	$L__BB1_35;
$L__BB1_34:
	shl.b32 	%r604, %r43, 3;
	add.s32 	%r606, %r530, %r604;
	ld.shared.u64 	%rd358, [%r606];
$L__BB1_35:
	setp.ge.s32 	%p200, %r43, %r22;
	mov.pred 	%p219, 0;
	@%p200 bra 	$L__BB1_38;
	setp.ge.s32 	%p202, %r44, %r21;
	mov.pred 	%p219, -1;
	@%p202 bra 	$L__BB1_38;
	ld.u32 	%r607, [%rd358];
	ld.u32 	%r608, [%rd359];
	setp.le.s32 	%p219, %r607, %r608;
$L__BB1_38:
	selp.b64 	%rd351, %rd358, %rd359, %p219;
	selp.u32 	%r609, 1, 0, %p219;
	add.s32 	%r45, %r43, %r609;
	not.pred 	%p203, %p219;
	selp.u32 	%r610, 1, 0, %p203;
	add.s32 	%r46, %r44, %r610;
	@%p219 bra 	$L__BB1_40;
	shl.b32 	%r611, %r46, 3;
	mov.u32 	%r612, _ZZN3cub18CUB_300001_SM_10006detail10merge_sort30DeviceMergeSortBlockSortKernelINS2_10policy_hubIN6thrust24THRUST_300001_SM_1000_NS10device_ptrIP9int_classEEE9Policy600ESA_PNS0_8NullTypeESA_SE_j13my_comparatorS9_SD_EEvbT0_T1_T2_T3_T4_PT6_PT7_T5_NS1_7vsmem_tEE19static_temp_storage;
	add.s32 	%r613, %r612, %r611;
	ld.shared.u64 	%rd359, [%r613];
	bra.uni 	$L__BB1_41;
$L__BB1_40:
	shl.b32 	%r614, %r45, 3;
	mov.u32 	%r615, _ZZN3cub18CUB_300001_SM_10006detail10merge_sort30DeviceMergeSortBlockSortKernelINS2_10policy_hubIN6thrust24THRUST_300001_SM_1000_NS10device_ptrIP9int_classEEE9Policy600ESA_PNS0_8NullTypeESA_SE_j13my_comparatorS9_SD_EEvbT0_T1_T2_T3_T4_PT6_PT7_T5_NS1_7vsmem_tEE19static_temp_storage;
	add.s32 	%r616, %r615, %r614;
	ld.shared.u64 	%rd358, [%r616];
$L__BB1_41:
	setp.ge.s32 	%p205, %r45, %r22;
	mov.pred 	%p220, 0;
	@%p205 bra 	$L__BB1_44;
	setp.ge.s32 	%p207, %r46, %r21;
	mov.pred 	%p220, -1;
	@%p207 bra 	$L__BB1_44;
	ld.u32 	%r617, [%rd358];
	ld.u32 	%r618, [%rd359];
	setp.le.s32 	%p220, %r617, %r618;
$L__BB1_44:
	selp.b64 	%rd350, %rd358, %rd359, %p220;
	selp.u32 	%r619, 1, 0, %p220;
	add.s32 	%r47, %r45, %r619;
	not.pred 	%p208, %p220;
	selp.u32 	%r620, 1, 0, %p208;
	add.s32 	%r48, %r46, %r620;
	@%p220 bra 	$L__BB1_46;
	shl.b32 	%r621, %r48, 3;
	mov.u32 	%r622, _ZZN3cub18CUB_300001_SM_10006detail10merge_sort30DeviceMergeSortBlockSortKernelINS2_10policy_hubIN6thrust24THRUST_300001_SM_1000_NS10device_ptrIP9int_classEEE9Policy600ESA_PNS0_8NullTypeESA_SE_j13my_comparatorS9_SD_EEvbT0_T1_T2_T3_T4_PT6_PT7_T5_NS1_7vsmem_tEE19static_temp_storage;
	add.s32 	%r623, %r622, %r621;
	ld.shared.u64 	%rd359, [%r623];
	bra.uni 	$L__BB1_47;
$L__BB1_46:
	shl.b32 	%r624, %r47, 3;
	mov.u32 	%r625, _ZZN3cub18CUB_300001_SM_10006detail10merge_sort30DeviceMergeSortBlockSortKernelINS2_10policy_hubIN6thrust24THRUST_300001_SM_1000_NS10device_ptrIP9int_classEEE9Policy600ESA_PNS0_8NullTypeESA_SE_j13my_comparatorS9_SD_EEvbT0_T1_T2_T3_T4_PT6_PT7_T5_NS1_7vsmem_tEE19static_temp_storage;
	add.s32 	%r626, %r625, %r624;
	ld.shared.u64 	%rd358, [%r626];
$L__BB1_47:
	setp.ge.s32 	%p209, %r47, %r22;
	mov.u64 	%rd371, %rd359;
	@%p209 bra 	$L__BB1_50;
	setp.ge.s32 	%p210, %r48, %r21;
	mov.u64 	%rd371, %rd358;
	@%p210 bra 	$L__BB1_50;
	ld.u32 	%r627, [%rd358];
	ld.u32 	%r628, [%rd359];
	setp.gt.s32 	%p211, %r627, %r628;
	selp.b64 	%rd371, %rd359, %rd358, %p211;
$L__BB1_50:
	shl.b32 	%r643, %r18, 1;
	setp.lt.u32 	%p212, %r18, 129;
	@%p212 bra 	$L__BB1_2;
	ld.param.s8 	%rs3, [_ZN3cub18CUB_300001_SM_10006detail10merge_sort30DeviceMergeSortBlockSortKernelINS2_10policy_hubIN6thrust24THRUST_300001_SM_1000_NS10device_ptrIP9int_classEEE9Policy600ESA_PNS0_8NullTypeESA_SE_j13my_comparatorS9_SD_EEvbT0_T1_T2_T3_T4_PT6_PT7_T5_NS1_7vsmem_tE_param_0];
	bar.sync 	0;
	setp.eq.s16 	%p213, %rs3, 0;
	@%p213 bra 	$L__BB1_53;
	st.shared.u64 	[%r10], %rd356;
	st.shared.u64 	[%r11+8], %rd355;
	st.shared.u64 	[%r12+16], %rd354;
	st.shared.u64 	[%r13+24], %rd353;
	st.shared.u64 	[%r14+32], %rd352;
	st.shared.u64 	[%r15+40], %rd351;
	st.shared.u64 	[%r16+48], %rd350;
	st.shared.u64 	[%r17+56], %rd371;
	bar.warp.sync 	-1;
	ld.shared.u64 	%rd320, [%r2];
	ld.shared.u64 	%rd321, [%r3+256];
	ld.shared.u64 	%rd322, [%r4+512];
	ld.shared.u64 	%rd323, [%r5+768];
	ld.shared.u64 	%rd324, [%r6+1024];
	ld.shared.u64 	%rd325, [%r7+1280];
	ld.shared.u64 	%rd326, [%r8+1536];
	ld.shared.u64 	%rd327, [%r9+1792];
	mov.u32 	%r629, %tid.x;
	shl.b32 	%r630, %r629, 3;
	and.b32  	%r631, %r630, 7936;
	cvt.u64.u32 	%rd328, %r631;
	mov.u32 	%r632, %ctaid.x;
	shl.b32 	%r633, %r632, 11;
	and.b32  	%r634, %r629, 31;
	or.b32  	%r635, %r634, %r633;
	cvt.u64.u32 	%rd329, %r635;
	add.s64 	%rd330, %rd329, %rd328;
	shl.b64 	%rd331, %rd330, 3;
	add.s64 	%rd332, %rd2, %rd331;
	st.global.u64 	[%rd332], %rd320;
	st.global.u64 	[%rd332+256], %rd321;
	st.global.u64 	[%rd332+512], %rd322;
	st.global.u64 	[%rd332+768], %rd323;
	st.global.u64 	[%rd332+1024], %rd324;
	st.global.u64 	[%rd332+1280], %rd325;
	st.global.u64 	[%rd332+1536], %rd326;
	st.global.u64 	[%rd332+1792], %rd327;
	bra.uni 	$L__BB1_170;
$L__BB1_53:
	ld.param.u64 	%rd348, [_ZN3cub18CUB_300001_SM_10006detail10merge_sort30DeviceMergeSortBlockSortKernelINS2_10policy_hubIN6thrust24THRUST_300001_SM_1000_NS10device_ptrIP9int_classEEE9Policy600ESA_PNS0_8NullTypeESA_SE_j13my_comparatorS9_SD_EEvbT0_T1_T2_T3_T4_PT6_PT7_T5_NS1_7vsmem_tE_param_6];
	st.shared.u64 	[%r10], %rd356;
	st.shared.u64 	[%r11+8], %rd355;
	st.shared.u64 	[%r12+16], %rd354;
	st.shared.u64 	[%r13+24], %rd353;
	st.shared.u64 	[%r14+32], %rd352;
	st.shared.u64 	[%r15+40], %rd351;
	st.shared.u64 	[%r16+48], %rd350;
	st.shared.u64 	[%r17+56], %rd371;
	bar.warp.sync 	-1;
	ld.shared.u64 	%rd333, [%r2];
	ld.shared.u64 	%rd334, [%r3+256];
	ld.shared.u64 	%rd335, [%r4+512];
	ld.shared.u64 	%rd336, [%r5+768];
	ld.shared.u64 	%rd337, [%r6+1024];
	ld.shared.u64 	%rd338, [%r7+1280];
	ld.shared.u64 	%rd339, [%r8+1536];
	ld.shared.u64 	%rd340, [%r9+1792];
	cvta.to.global.u64 	%rd341, %rd348;
	mov.u32 	%r636, %tid.x;
	shl.b32 	%r637, %r636, 3;
	and.b32  	%r638, %r637, 7936;
	and.b32  	%r639, %r636, 31;
	or.b32  	%r640, %r638, %r639;
	cvt.u64.u32 	%rd342, %r640;
	mov.u32 	%r641, %ctaid.x;
	shl.b32 	%r642, %r641, 11;
	cvt.u64.u32 	%rd343, %r642;
	add.s64 	%rd344, %rd342, %rd343;
	shl.b64 	%rd345, %rd344, 3;
	add.s64 	%rd346, %rd341, %rd345;
	st.global.u64 	[%rd346], %rd333;
	st.global.u64 	[%rd346+256], %rd334;
	st.global.u64 	[%rd346+512], %rd335;
	st.global.u64 	[%rd346+768], %rd336;
	st.global.u64 	[%rd346+1024], %rd337;
	st.global.u64 	[%rd346+1280], %rd338;
	st.global.u64 	[%rd346+1536], %rd339;
	st.global.u64 	[%rd346+1792], %rd340;
	bra.uni 	$L__BB1_170;
$L__BB1_54:
	sub.s32 	%r115, %r111, %r1;
	min.s32 	%r50, %r115, 2048;
	// begin inline asm
	griddepcontrol.wait;
	// end inline asm
	mul.wide.u32 	%rd187, %r1, 8;
	add.s64 	%rd188, %rd1, %rd187;
	mov.u32 	%r51, %tid.x;
	ld.global.u64 	%rd379, [%rd188];
	and.b32  	%r116, %r51, 31;
	shl.b32 	%r117, %r51, 3;
	and.b32  	%r118, %r117, 7936;
	or.b32  	%r52, %r118, %r116;
	setp.ge.s32 	%p30, %r52, %r50;
	shl.b32 	%r119, %r52, 3;
	cvt.u64.u32 	%rd189, %r119;
	add.s64 	%rd59, %rd188, %rd189;
	mov.u64 	%rd372, %rd379;
	@%p30 bra 	$L__BB1_56;
	ld.global.u64 	%rd372, [%rd59];
$L__BB1_56:
	add.s32 	%r120, %r52, 32;
	setp.ge.s32 	%p31, %r120, %r50;
	mov.u64 	%rd373, %rd379;
	@%p31 bra 	$L__BB1_58;
	ld.global.u64 	%rd373, [%rd59+256];
$L__BB1_58:
	add.s32 	%r121, %r52, 64;
	setp.ge.s32 	%p32, %r121, %r50;
	mov.u64 	%rd374, %rd379;
	@%p32 bra 	$L__BB1_60;
	ld.global.u64 	%rd374, [%rd59+512];
$L__BB1_60:
	add.s32 	%r122, %r52, 96;
	setp.ge.s32 	%p33, %r122, %r50;
	mov.u64 	%rd375, %rd379;
	@%p33 bra 	$L__BB1_62;
	ld.global.u64 	%rd375, [%rd59+768];
$L__BB1_62:
	add.s32 	%r123, %r52, 128;
	setp.ge.s32 	%p34, %r123, %r50;
	mov.u64 	%rd376, %rd379;
	@%p34 bra 	$L__BB1_64;
	ld.global.u64 	%rd376, [%rd59+1024];
$L__BB1_64:
	add.s32 	%r124, %r52, 160;
	setp.ge.s32 	%p35, %r124, %r50;
	mov.u64 	%rd377, %rd379;
	@%p35 bra 	$L__BB1_66;
	ld.global.u64 	%rd377, [%rd59+1280];
$L__BB1_66:
	add.s32 	%r125, %r52, 192;
	setp.ge.s32 	%p36, %r125, %r50;
	mov.u64 	%rd378, %rd379;
	@%p36 bra 	$L__BB1_68;
	ld.global.u64 	%rd378, [%rd59+1536];
$L__BB1_68:
	add.s32 	%r126, %r52, 224;
	setp.ge.s32 	%p37, %r126, %r50;
	@%p37 bra 	$L__BB1_70;
	ld.global.u64 	%rd379, [%rd59+1792];
$L__BB1_70:
	// begin inline asm
	mov.u32 %r127, %laneid;
	// end inline asm
	add.s32 	%r129, %r127, %r118;
	shr.s32 	%r130, %r129, 5;
	add.s32 	%r131, %r130, %r129;
	shl.b32 	%r132, %r131, 3;
	mov.u32 	%r133, _ZZN3cub18CUB_300001_SM_10006detail10merge_sort30DeviceMergeSortBlockSortKernelINS2_10policy_hubIN6thrust24THRUST_300001_SM_1000_NS10device_ptrIP9int_classEEE9Policy600ESA_PNS0_8NullTypeESA_SE_j13my_comparatorS9_SD_EEvbT0_T1_T2_T3_T4_PT6_PT7_T5_NS1_7vsmem_tEE19static_temp_storage;
	add.s32 	%r54, %r133, %r132;
	st.shared.u64 	[%r54], %rd372;
	add.s32 	%r134, %r129, 32;
	shr.s32 	%r135, %r134, 5;
	add.s32 	%r136, %r135, %r129;
	shl.b32 	%r137, %r136, 3;
	add.s32 	%r55, %r133, %r137;
	st.shared.u64 	[%r55+256], %rd373;
	add.s32 	%r138, %r129, 64;
	shr.s32 	%r139, %r138, 5;
	add.s32 	%r140, %r139, %r129;
	shl.b32 	%r141, %r140, 3;
	add.s32 	%r56, %r133, %r141;
	st.shared.u64 	[%r56+512], %rd374;
	add.s32 	%r142, %r129, 96;
	shr.s32 	%r143, %r142, 5;
	add.s32 	%r144, %r143, %r129;
	shl.b32 	%r145, %r144, 3;
	add.s32 	%r57, %r133, %r145;
	st.shared.u64 	[%r57+768], %rd375;
	add.s32 	%r146, %r129, 128;
	shr.s32 	%r147, %r146, 5;
	add.s32 	%r148, %r147, %r129;
	shl.b32 	%r149, %r148, 3;
	add.s32 	%r58, %r133, %r149;
	st.shared.u64 	[%r58+1024], %rd376;
	add.s32 	%r150, %r129, 160;
	shr.s32 	%r151, %r150, 5;
	add.s32 	%r152, %r151, %r129;
	shl.b32 	%r153, %r152, 3;
	add.s32 	%r59, %r133, %r153;
	st.shared.u64 	[%r59+1280], %rd377;
	add.s32 	%r154, %r129, 192;
	shr.s32 	%r155, %r154, 5;
	add.s32 	%r156, %r155, %r129;
	shl.b32 	%r157, %r156, 3;
	add.s32 	%r60, %r133, %r157;
	st.shared.u64 	[%r60+1536], %rd378;
	add.s32 	%r158, %r129, 224;
	shr.s32 	%r159, %r158, 5;
	add.s32 	%r160, %r159, %r129;
	shl.b32 	%r161, %r160, 3;
	add.s32 	%r61, %r133, %r161;
	st.shared.u64 	[%r61+1792], %rd379;
	bar.warp.sync 	-1;
	mad.lo.s32 	%r162, %r127, 7, %r129;
	shr.s32 	%r163, %r162, 5;
	add.s32 	%r164, %r163, %r162;
	shl.b32 	%r165, %r164, 3;
	add.s32 	%r62, %r133, %r165;
	ld.shared.u64 	%rd407, [%r62];
	add.s32 	%r166, %r162, 1;
	shr.s32 	%r167, %r166, 5;
	add.s32 	%r168, %r167, %r162;
	shl.b32 	%r169, %r168, 3;
	add.s32 	%r63, %r133, %r169;
	ld.shared.u64 	%rd77, [%r63+8];
	add.s32 	%r170, %r162, 2;
	shr.s32 	%r171, %r170, 5;
	add.s32 	%r172, %r171, %r162;
	shl.b32 	%r173, %r172, 3;
	add.s32 	%r64, %r133, %r173;
	ld.shared.u64 	%rd78, [%r64+16];
	add.s32 	%r174, %r162, 3;
	shr.s32 	%r175, %r174, 5;
	add.s32 	%r176, %r175, %r162;
	shl.b32 	%r177, %r176, 3;
	add.s32 	%r65, %r133, %r177;
	ld.shared.u64 	%rd79, [%r65+24];
	add.s32 	%r178, %r162, 4;
	shr.s32 	%r179, %r178, 5;
	add.s32 	%r180, %r179, %r162;
	shl.b32 	%r181, %r180, 3;
	add.s32 	%r66, %r133, %r181;
	ld.shared.u64 	%rd80, [%r66+32];
	add.s32 	%r182, %r162, 5;
	shr.s32 	%r183, %r182, 5;
	add.s32 	%r184, %r183, %r162;
	shl.b32 	%r185, %r184, 3;
	add.s32 	%r67, %r133, %r185;
	ld.shared.u64 	%rd81, [%r67+40];
	add.s32 	%r186, %r162, 6;
	shr.s32 	%r187, %r186, 5;
	add.s32 	%r188, %r187, %r162;
	shl.b32 	%r189, %r188, 3;
	add.s32 	%r68, %r133, %r189;
	ld.shared.u64 	%rd82, [%r68+48];
	add.s32 	%r190, %r162, 7;
	shr.s32 	%r191, %r190, 5;
	add.s32 	%r192, %r191, %r162;
	shl.b32 	%r193, %r192, 3;
	add.s32 	%r69, %r133, %r193;
	ld.shared.u64 	%rd83, [%r69+56];
	bar.sync 	0;
	// begin inline asm
	griddepcontrol.launch_dependents;
	// end inline asm
	or.b32  	%r194, %r117, 1;
	setp.ge.u32 	%p38, %r194, %r50;
	mov.u64 	%rd398, %rd407;
	mov.u64 	%rd382, %rd407;
	@%p38 bra 	$L__BB1_72;
	ld.u32 	%r195, [%rd407];
	ld.u32 	%r196, [%rd77];
	setp.gt.s32 	%p39, %r195, %r196;
	selp.b64 	%rd382, %rd407, %rd77, %p39;
	mov.u64 	%rd398, %rd77;
$L__BB1_72:
	add.s32 	%r197, %r117, 2;
	setp.ge.u32 	%p40, %r197, %r50;
	mov.u64 	%rd384, %rd382;
	@%p40 bra 	$L__BB1_74;
	ld.u32 	%r198, [%rd382];
	ld.u32 	%r199, [%rd78];
	setp.gt.s32 	%p41, %r198, %r199;
	selp.b64 	%rd384, %rd382, %rd78, %p41;
	mov.u64 	%rd382, %rd78;
$L__BB1_74:
	add.s32 	%r200, %r117, 3;
	setp.ge.u32 	%p42, %r200, %r50;
	mov.u64 	%rd386, %rd384;
	@%p42 bra 	$L__BB1_76;
	ld.u32 	%r201, [%rd384];
	ld.u32 	%r202, [%rd79];
	setp.gt.s32 	%p43, %r201, %r202;
	selp.b64 	%rd386, %rd384, %rd79, %p43;
	mov.u64 	%rd384, %rd79;
$L__BB1_76:
	add.s32 	%r203, %r117, 4;
	setp.ge.u32 	%p44, %r203, %r50;
	mov.u64 	%rd388, %rd386;
	@%p44 bra 	$L__BB1_78;
	ld.u32 	%r204, [%rd386];
	ld.u32 	%r205, [%rd80];
	setp.gt.s32 	%p45, %r204, %r205;
	selp.b64 	%rd388, %rd386, %rd80, %p45;
	mov.u64 	%rd386, %rd80;
$L__BB1_78:
	add.s32 	%r206, %r117, 5;
	setp.ge.u32 	%p46, %r206, %r50;
	mov.u64 	%rd390, %rd388;
	@%p46 bra 	$L__BB1_80;
	ld.u32 	%r207, [%rd388];
	ld.u32 	%r208, [%rd81];
	setp.gt.s32 	%p47, %r207, %r208;
	selp.b64 	%rd390, %rd388, %rd81, %p47;
	mov.u64 	%rd388, %rd81;
$L__BB1_80:
	add.s32 	%r209, %r117, 6;
	setp.ge.u32 	%p48, %r209, %r50;
	mov.u64 	%rd391, %rd390;
	@%p48 bra 	$L__BB1_82;
	ld.u32 	%r210, [%rd390];
	ld.u32 	%r211, [%rd82];
	setp.gt.s32 	%p49, %r210, %r211;
	selp.b64 	%rd391, %rd390, %rd82, %p49;
	mov.u64 	%rd390, %rd82;
$L__BB1_82:
	add.s32 	%r212, %r117, 7;
	setp.lt.u32 	%p50, %r212, %r50;
	selp.b64 	%rd422, %rd83, %rd391, %p50;
	setp.ge.u32 	%p51, %r117, %r50;
	@%p51 bra 	$L__BB1_84;
	ld.u32 	%r213, [%rd398];
	ld.u32 	%r214, [%rd407];
	setp.gt.s32 	%p52, %r213, %r214;
	max.s32 	%r215, %r213, %r214;
	selp.b64 	%rd190, %rd398, %rd407, %p52;
	min.s32 	%r216, %r213, %r214;
	selp.b64 	%rd191, %rd407, %rd398, %p52;
	ld.u32 	%r217, [%rd384];
	ld.u32 	%r218, [%rd382];
	setp.gt.s32 	%p53, %r217, %r218;
	max.s32 	%r219, %r217, %r218;
	selp.b64 	%rd192, %rd384, %rd382, %p53;
	min.s32 	%r220, %r217, %r218;
	selp.b64 	%rd193, %rd382, %rd384, %p53;
	ld.u32 	%r221, [%rd388];
	ld.u32 	%r222, [%rd386];
	setp.gt.s32 	%p54, %r221, %r222;
	max.s32 	%r223, %r221, %r222;
	selp.b64 	%rd194, %rd388, %rd386, %p54;
	min.s32 	%r224, %r221, %r222;
	selp.b64 	%rd195, %rd386, %rd388, %p54;
	ld.u32 	%r225, [%rd422];
	ld.u32 	%r226, [%rd390];
	setp.gt.s32 	%p55, %r225, %r226;
	max.s32 	%r227, %r225, %r226;
	selp.b64 	%rd196, %rd422, %rd390, %p55;
	min.s32 	%r228, %r225, %r226;
	selp.b64 	%rd197, %rd390, %rd422, %p55;
	setp.gt.s32 	%p56, %r220, %r215;
	selp.b64 	%rd198, %rd193, %rd190, %p56;
	selp.b64 	%rd199, %rd190, %rd193, %p56;
	setp.gt.s32 	%p57, %r224, %r219;
	selp.b64 	%rd200, %rd195, %rd192, %p57;
	selp.b64 	%rd201, %rd192, %rd195, %p57;
	setp.gt.s32 	%p58, %r228, %r223;
	selp.b64 	%rd202, %rd197, %rd194, %p58;
	selp.b64 	%rd203, %rd194, %rd197, %p58;
	ld.u32 	%r229, [%rd199];
	setp.gt.s32 	%p59, %r229, %r216;
	selp.b64 	%rd204, %rd199, %rd191, %p59;
	selp.b64 	%rd205, %rd191, %rd199, %p59;
	ld.u32 	%r230, [%rd201];
	ld.u32 	%r231, [%rd198];
	setp.gt.s32 	%p60, %r230, %r231;
	max.s32 	%r232, %r230, %r231;
	selp.b64 	%rd206, %rd201, %rd198, %p60;
	min.s32 	%r233, %r230, %r231;
	selp.b64 	%rd207, %rd198, %rd201, %p60;
	ld.u32 	%r234, [%rd203];
	ld.u32 	%r235, [%rd200];
	setp.gt.s32 	%p61, %r234, %r235;
	max.s32 	%r236, %r234, %r235;
	selp.b64 	%rd208, %rd203, %rd200, %p61;
	min.s32 	%r237, %r234, %r235;
	selp.b64 	%rd209, %rd200, %rd203, %p61;
	ld.u32 	%r238, [%rd202];
	setp.gt.s32 	%p62, %r227, %r238;
	selp.b64 	%rd210, %rd196, %rd202, %p62;
	selp.b64 	%rd211, %rd202, %rd196, %p62;
	ld.u32 	%r239, [%rd204];
	setp.gt.s32 	%p63, %r233, %r239;
	selp.b64 	%rd212, %rd207, %rd204, %p63;
	selp.b64 	%rd213, %rd204, %rd207, %p63;
	setp.gt.s32 	%p64, %r237, %r232;
	selp.b64 	%rd214, %rd209, %rd206, %p64;
	selp.b64 	%rd215, %rd206, %rd209, %p64;
	ld.u32 	%r240, [%rd211];
	setp.gt.s32 	%p65, %r240, %r236;
	selp.b64 	%rd216, %rd211, %rd208, %p65;
	selp.b64 	%rd217, %rd208, %rd211, %p65;
	ld.u32 	%r241, [%rd213];
	ld.u32 	%r242, [%rd205];
	setp.gt.s32 	%p66, %r241, %r242;
	max.s32 	%r243, %r241, %r242;
	selp.b64 	%rd218, %rd213, %rd205, %p66;
	min.s32 	%r244, %r241, %r242;
	selp.b64 	%rd219, %rd205, %rd213, %p66;
	ld.u32 	%r245, [%rd215];
	ld.u32 	%r246, [%rd212];
	setp.gt.s32 	%p67, %r245, %r246;
	max.s32 	%r247, %r245, %r246;
	selp.b64 	%rd220, %rd215, %rd212, %p67;
	min.s32 	%r248, %r245, %r246;
	selp.b64 	%rd221, %rd212, %rd215, %p67;
	ld.u32 	%r249, [%rd217];
	ld.u32 	%r250, [%rd214];
	setp.gt.s32 	%p68, %r249, %r250;
	max.s32 	%r251, %r249, %r250;
	selp.b64 	%rd222, %rd217, %rd214, %p68;
	min.s32 	%r252, %r249, %r250;
	selp.b64 	%rd223, %rd214, %rd217, %p68;
	ld.u32 	%r253, [%rd210];
	ld.u32 	%r254, [%rd216];
	setp.gt.s32 	%p69, %r253, %r254;
	max.s32 	%r255, %r253, %r254;
	selp.b64 	%rd224, %rd210, %rd216, %p69;
	min.s32 	%r256, %r253, %r254;
	selp.b64 	%rd225, %rd216, %rd210, %p69;
	setp.gt.s32 	%p70, %r248, %r243;
	selp.b64 	%rd226, %rd221, %rd218, %p70;
	selp.b64 	%rd227, %rd218, %rd221, %p70;
	setp.gt.s32 	%p71, %r252, %r247;
	selp.b64 	%rd228, %rd223, %rd220, %p71;
	selp.b64 	%rd229, %rd220, %rd223, %p71;
	setp.gt.s32 	%p72, %r256, %r251;
	selp.b64 	%rd230, %rd225, %rd222, %p72;
	selp.b64 	%rd231, %rd222, %rd225, %p72;
	ld.u32 	%r257, [%rd227];
	setp.gt.s32 	%p73, %r257, %r244;
	selp.b64 	%rd232, %rd227, %rd219, %p73;
	selp.b64 	%rd407, %rd219, %rd227, %p73;
	ld.u32 	%r258, [%rd229];
	ld.u32 	%r259, [%rd226];
	setp.gt.s32 	%p74, %r258, %r259;
	max.s32 	%r260, %r258, %r259;
	selp.b64 	%rd233, %rd229, %rd226, %p74;
	min.s32 	%r261, %r258, %r259;
	selp.b64 	%rd234, %rd226, %rd229, %p74;
	ld.u32 	%r262, [%rd231];
	ld.u32 	%r263, [%rd228];
	setp.gt.s32 	%p75, %r262, %r263;
	max.s32 	%r264, %r262, %r263;
	selp.b64 	%rd235, %rd231, %rd228, %p75;
	min.s32 	%r265, %r262, %r263;
	selp.b64 	%rd236, %rd228, %rd231, %p75;
	ld.u32 	%r266, [%rd230];
	setp.gt.s32 	%p76, %r255, %r266;
	selp.b64 	%rd422, %rd224, %rd230, %p76;
	selp.b64 	%rd237, %rd230, %rd224, %p76;
	ld.u32 	%r267, [%rd232];
	setp.gt.s32 	%p77, %r261, %r267;
	selp.b64 	%rd382, %rd234, %rd232, %p77;
	selp.b64 	%rd398, %rd232, %rd234, %p77;
	setp.gt.s32 	%p78, %r265, %r260;
	selp.b64 	%rd386, %rd236, %rd233, %p78;
	selp.b64 	%rd384, %rd233, %rd236, %p78;
	ld.u32 	%r268, [%rd237];
	setp.gt.s32 	%p79, %r268, %r264;
	selp.b64 	%rd390, %rd237, %rd235, %p79;
	selp.b64 	%rd388, %rd235, %rd237, %p79;
$L__BB1_84:
	mov.b32 	%r647, 2;
	mov.u32 	%r271, %tid.x;
	shl.b32 	%r272, %r271, 6;
	mov.u32 	%r273, _ZZN3cub18CUB_300001_SM_10006detail10merge_sort30DeviceMergeSortBlockSortKernelINS2_10policy_hubIN6thrust24THRUST_300001_SM_1000_NS10device_ptrIP9int_classEEE9Policy600ESA_PNS0_8NullTypeESA_SE_j13my_comparatorS9_SD_EEvbT0_T1_T2_T3_T4_PT6_PT7_T5_NS1_7vsmem_tEE19static_temp_storage;
	add.s32 	%r274, %r273, %r272;
$L__BB1_85:
	mov.u32 	%r70, %r647;
	bar.sync 	0;
	add.s32 	%r270, %r70, -1;
	st.shared.v2.u64 	[%r274], {%rd407, %rd398};
	st.shared.v2.u64 	[%r274+16], {%rd382, %rd384};
	st.shared.v2.u64 	[%r274+32], {%rd386, %rd388};
	st.shared.v2.u64 	[%r274+48], {%rd390, %rd422};
	bar.sync 	0;
	neg.s32 	%r275, %r70;
	and.b32  	%r276, %r271, %r275;
	shl.b32 	%r277, %r276, 3;
	shl.b32 	%r278, %r70, 2;
	and.b32  	%r279, %r270, %r271;
	shl.b32 	%r280, %r279, 3;
	min.s32 	%r71, %r280, %r50;
	min.s32 	%r72, %r277, %r50;
	add.s32 	%r281, %r72, %r278;
	min.s32 	%r73, %r281, %r50;
	add.s32 	%r282, %r73, %r278;
	min.s32 	%r74, %r282, %r50;
	sub.s32 	%r283, %r73, %r72;
	sub.s32 	%r284, %r74, %r73;
	setp.lt.s32 	%p80, %r71, %r284;
	sub.s32 	%r285, %r71, %r284;
	selp.b32 	%r650, 0, %r285, %p80;
	min.s32 	%r648, %r283, %r71;
	setp.ge.s32 	%p81, %r650, %r648;
	@%p81 bra 	$L__BB1_87;
$L__BB1_86:
	sub.s32 	%r286, %r648, %r650;
	shr.u32 	%r287, %r286, 31;
	add.s32 	%r288, %r286, %r287;
	shr.s32 	%r289, %r288, 1;
	add.s32 	%r290, %r289, %r650;
	add.s32 	%r291, %r290, %r72;
	shl.b32 	%r292, %r291, 3;
	mov.u32 	%r293, _ZZN3cub18CUB_300001_SM_10006detail10merge_sort30DeviceMergeSortBlockSortKernelINS2_10policy_hubIN6thrust24THRUST_300001_SM_1000_NS10device_ptrIP9int_classEEE9Policy600ESA_PNS0_8NullTypeESA_SE_j13my_comparatorS9_SD_EEvbT0_T1_T2_T3_T4_PT6_PT7_T5_NS1_7vsmem_tEE19static_temp_storage;
	add.s32 	%r294, %r293, %r292;
	ld.shared.u64 	%rd238, [%r294];
	not.b32 	%r295, %r290;
	add.s32 	%r296, %r73, %r71;
	add.s32 	%r297, %r296, %r295;
	shl.b32 	%r298, %r297, 3;
	add.s32 	%r299, %r293, %r298;
	ld.shared.u64 	%rd239, [%r299];
	ld.u32 	%r300, [%rd239];
	ld.u32 	%r301, [%rd238];
	setp.gt.s32 	%p82, %r300, %r301;
	add.s32 	%r302, %r290, 1;
	selp.b32 	%r650, %r302, %r650, %p82;
	selp.b32 	%r648, %r648, %r290, %p82;
	setp.lt.s32 	%p83, %r650, %r648;
	@%p83 bra 	$L__BB1_86;
$L__BB1_87:
	add.s32 	%r82, %r650, %r72;
	add.s32 	%r303, %r73, %r71;
	sub.s32 	%r83, %r303, %r650;
	shl.b32 	%r304, %r82, 3;
	mov.u32 	%r305, _ZZN3cub18CUB_300001_SM_10006detail10merge_sort30DeviceMergeSortBlockSortKernelINS2_10policy_hubIN6thrust24THRUST_300001_SM_1000_NS10device_ptrIP9int_classEEE9Policy600ESA_PNS0_8NullTypeESA_SE_j13my_comparatorS9_SD_EEvbT0_T1_T2_T3_T4_PT6_PT7_T5_NS1_7vsmem_tEE19static_temp_storage;
	add.s32 	%r84, %r305, %r304;
	ld.shared.u64 	%rd410, [%r84];
	shl.b32 	%r306, %r83, 3;
	add.s32 	%r85, %r305, %r306;
	ld.shared.u64 	%rd409, [%r85];
	setp.ge.s32 	%p85, %r83, %r74;
	mov.pred 	%p221, 0;
	@%p85 bra 	$L__BB1_90;
	setp.ge.s32 	%p87, %r82, %r73;
	mov.pred 	%p221, -1;
	@%p87 bra 	$L__BB1_90;
	ld.u32 	%r307, [%rd409];
	ld.u32 	%r308, [%rd410];
	setp.le.s32 	%p221, %r307, %r308;
$L__BB1_90:
	selp.b64 	%rd407, %rd409, %rd410, %p221;
	selp.u32 	%r309, 1, 0, %p221;
	add.s32 	%r86, %r83, %r309;
	not.pred 	%p88, %p221;
	selp.u32 	%r310, 1, 0, %p88;
	add.s32 	%r87, %r82, %r310;
	@%p88 bra 	$L__BB1_92;
	ld.shared.u64 	%rd409, [%r85+8];
	bra.uni 	$L__BB1_93;
$L__BB1_92:
	ld.shared.u64 	%rd410, [%r84+8];
$L__BB1_93:
	setp.ge.s32 	%p90, %r86, %r74;
	mov.pred 	%p222, 0;
	@%p90 bra 	$L__BB1_96;
	setp.ge.s32 	%p92, %r87, %r73;
	mov.pred 	%p222, -1;
	@%p92 bra 	$L__BB1_96;
	ld.u32 	%r311, [%rd409];
	ld.u32 	%r312, [%rd410];
	setp.le.s32 	%p222, %r311, %r312;
$L__BB1_96:
	selp.b64 	%rd398, %rd409, %rd410, %p222;
	selp.u32 	%r313, 1, 0, %p222;
	add.s32 	%r88, %r86, %r313;
	not.pred 	%p93, %p222;
	selp.u32 	%r314, 1, 0, %p93;
	add.s32 	%r89, %r87, %r314;
	@%p222 bra 	$L__BB1_98;
	shl.b32 	%r315, %r89, 3;
	add.s32 	%r317, %r305, %r315;
	ld.shared.u64 	%rd410, [%r317];
	bra.uni 	$L__BB1_99;
$L__BB1_98:
	shl.b32 	%r318, %r88, 3;
	add.s32 	%r320, %r305, %r318;
	ld.shared.u64 	%rd409, [%r320];
$L__BB1_99:
	setp.ge.s32 	%p95, %r88, %r74;
	mov.pred 	%p223, 0;
	@%p95 bra 	$L__BB1_102;
	setp.ge.s32 	%p97, %r89, %r73;
	mov.pred 	%p223, -1;
	@%p97 bra 	$L__BB1_102;
	ld.u32 	%r321, [%rd409];
	ld.u32 	%r322, [%rd410];
	setp.le.s32 	%p223, %r321, %r322;
$L__BB1_102:
	selp.b64 	%rd382, %rd409, %rd410, %p223;
	selp.u32 	%r323, 1, 0, %p223;
	add.s32 	%r90, %r88, %r323;
	not.pred 	%p98, %p223;
	selp.u32 	%r324, 1, 0, %p98;
	add.s32 	%r91, %r89, %r324;
	@%p223 bra 	$L__BB1_104;
	shl.b32 	%r325, %r91, 3;
	add.s32 	%r327, %r305, %r325;
	ld.shared.u64 	%rd410, [%r327];
	bra.uni 	$L__BB1_105;
$L__BB1_104:
	shl.b32 	%r328, %r90, 3;
	add.s32 	%r330, %r305, %r328;
	ld.shared.u64 	%rd409, [%r330];
$L__BB1_105:
	setp.ge.s32 	%p100, %r90, %r74;
	mov.pred 	%p224, 0;
	@%p100 bra 	$L__BB1_108;
	setp.ge.s32 	%p102, %r91, %r73;
	mov.pred 	%p224, -1;
	@%p102 bra 	$L__BB1_108;
	ld.u32 	%r331, [%rd409];
	ld.u32 	%r332, [%rd410];
	setp.le.s32 	%p224, %r331, %r332;
$L__BB1_108:
	selp.b64 	%rd384, %rd409, %rd410, %p224;
	selp.u32 	%r333, 1, 0, %p224;
	add.s32 	%r92, %r90, %r333;
	not.pred 	%p103, %p224;
	selp.u32 	%r334, 1, 0, %p103;
	add.s32 	%r93, %r91, %r334;
	@%p224 bra 	$L__BB1_110;
	shl.b32 	%r335, %r93, 3;
	mov.u32 	%r336, _ZZN3cub18CUB_300001_SM_10006detail10merge_sort30DeviceMergeSortBlockSortKernelINS2_10policy_hubIN6thrust24THRUST_300001_SM_1000_NS10device_ptrIP9int_classEEE9Policy600ESA_PNS0_8NullTypeESA_SE_j13my_comparatorS9_SD_EEvbT0_T1_T2_T3_T4_PT6_PT7_T5_NS1_7vsmem_tEE19static_temp_storage;
	add.s32 	%r337, %r336, %r335;
	ld.shared.u64 	%rd410, [%r337];
	bra.uni 	$L__BB1_111;
$L__BB1_110:
	shl.b32 	%r338, %r92, 3;
	mov.u32 	%r339, _ZZN3cub18CUB_300001_SM_10006detail10merge_sort30DeviceMergeSortBlockSortKernelINS2_10policy_hubIN6thrust24THRUST_300001_SM_1000_NS10device_ptrIP9int_classEEE9Policy600ESA_PNS0_8NullTypeESA_SE_j13my_comparatorS9_SD_EEvbT0_T1_T2_T3_T4_PT6_PT7_T5_NS1_7vsmem_tEE19static_temp_storage;
	add.s32 	%r340, %r339, %r338;
	ld.shared.u64 	%rd409, [%r340];
$L__BB1_111:
	setp.ge.s32 	%p105, %r92, %r74;
	mov.pred 	%p225, 0;
	@%p105 bra 	$L__BB1_114;
	setp.ge.s32 	%p107, %r93, %r73;
	mov.pred 	%p225, -1;
	@%p107 bra 	$L__BB1_114;
	ld.u32 	%r341, [%rd409];
	ld.u32 	%r342, [%rd410];
	setp.le.s32 	%p225, %r341, %r342;
$L__BB1_114:
	selp.b64 	%rd386, %rd409, %rd410, %p225;
	selp.u32 	%r343, 1, 0, %p225;
	add.s32 	%r94, %r92, %r343;
	not.pred 	%p108, %p225;
	selp.u32 	%r344, 1, 0, %p108;
	add.s32 	%r95, %r93, %r344;
	@%p225 bra 	$L__BB1_116;
	shl.b32 	%r345, %r95, 3;
	mov.u32 	%r346, _ZZN3cub18CUB_300001_SM_10006detail10merge_sort30DeviceMergeSortBlockSortKernelINS2_10policy_hubIN6thrust24THRUST_300001_SM_1000_NS10device_ptrIP9int_classEEE9Policy600ESA_PNS0_8NullTypeESA_SE_j13my_comparatorS9_SD_EEvbT0_T1_T2_T3_T4_PT6_PT7_T5_NS1_7vsmem_tEE19static_temp_storage;
	add.s32 	%r347, %r346, %r345;
	ld.shared.u64 	%rd410, [%r347];
	bra.uni 	$L__BB1_117;
$L__BB1_116:
	shl.b32 	%r348, %r94, 3;
	mov.u32 	%r349, _ZZN3cub18CUB_300001_SM_10006detail10merge_sort30DeviceMergeSortBlockSortKernelINS2_10policy_hubIN6thrust24THRUST_300001_SM_1000_NS10device_ptrIP9int_classEEE9Policy600ESA_PNS0_8NullTypeESA_SE_j13my_comparatorS9_SD_EEvbT0_T1_T2_T3_T4_PT6_PT7_T5_NS1_7vsmem_tEE19static_temp_storage;
	add.s32 	%r350, %r349, %r348;
	ld.shared.u64 	%rd409, [%r350];
$L__BB1_117:
	setp.ge.s32 	%p110, %r94, %r74;
	mov.pred 	%p226, 0;
	@%p110 bra 	$L__BB1_120;
	setp.ge.s32 	%p112, %r95, %r73;
	mov.pred 	%p226, -1;
	@%p112 bra 	$L__BB1_120;
	ld.u32 	%r351, [%rd409];
	ld.u32 	%r352, [%rd410];
	setp.le.s32 	%p226, %r351, %r352;
$L__BB1_120:
	selp.b64 	%rd388, %rd409, %rd410, %p226;
	selp.u32 	%r353, 1, 0, %p226;
	add.s32 	%r96, %r94, %r353;
	not.pred 	%p113, %p226;
	selp.u32 	%r354, 1, 0, %p113;
	add.s32 	%r97, %r95, %r354;
	@%p226 bra 	$L__BB1_122;
	shl.b32 	%r355, %r97, 3;
	mov.u32 	%r356, _ZZN3cub18CUB_300001_SM_10006detail10merge_sort30DeviceMergeSortBlockSortKernelINS2_10policy_hubIN6thrust24THRUST_300001_SM_1000_NS10device_ptrIP9int_classEEE9Policy600ESA_PNS0_8NullTypeESA_SE_j13my_comparatorS9_SD_EEvbT0_T1_T2_T3_T4_PT6_PT7_T5_NS1_7vsmem_tEE19static_temp_storage;
	add.s32 	%r357, %r356, %r355;
	ld.shared.u64 	%rd410, [%r357];
	bra.uni 	$L__BB1_123;
$L__BB1_122:
	shl.b32 	%r358, %r96, 3;
	mov.u32 	%r359, _ZZN3cub18CUB_300001_SM_10006detail10merge_sort30DeviceMergeSortBlockSortKernelINS2_10policy_hubIN6thrust24THRUST_300001_SM_1000_NS10device_ptrIP9int_classEEE9Policy600ESA_PNS0_8NullTypeESA_SE_j13my_comparatorS9_SD_EEvbT0_T1_T2_T3_T4_PT6_PT7_T5_NS1_7vsmem_tEE19static_temp_storage;
	add.s32 	%r360, %r359, %r358;
	ld.shared.u64 	%rd409, [%r360];
$L__BB1_123:
	setp.ge.s32 	%p115, %r96, %r74;
	mov.pred 	%p227, 0;
	@%p115 bra 	$L__BB1_126;
	setp.ge.s32 	%p117, %r97, %r73;
	mov.pred 	%p227, -1;
	@%p117 bra 	$L__BB1_126;
	ld.u32 	%r361, [%rd409];
	ld.u32 	%r362, [%rd410];
	setp.le.s32 	%p227, %r361, %r362;
$L__BB1_126:
	selp.b64 	%rd390, %rd409, %rd410, %p227;
	selp.u32 	%r363, 1, 0, %p227;
	add.s32 	%r98, %r96, %r363;
	not.pred 	%p118, %p227;
	selp.u32 	%r364, 1, 0, %p118;
	add.s32 	%r99, %r97, %r364;
	@%p227 bra 	$L__BB1_128;
	shl.b32 	%r365, %r99, 3;
	mov.u32 	%r366, _ZZN3cub18CUB_300001_SM_10006detail10merge_sort30DeviceMergeSortBlockSortKernelINS2_10policy_hubIN6thrust24THRUST_300001_SM_1000_NS10device_ptrIP9int_classEEE9Policy600ESA_PNS0_8NullTypeESA_SE_j13my_comparatorS9_SD_EEvbT0_T1_T2_T3_T4_PT6_PT7_T5_NS1_7vsmem_tEE19static_temp_storage;
	add.s32 	%r367, %r366, %r365;
	ld.shared.u64 	%rd410, [%r367];
	bra.uni 	$L__BB1_129;
$L__BB1_128:
	shl.b32 	%r368, %r98, 3;
	mov.u32 	%r369, _ZZN3cub18CUB_300001_SM_10006detail10merge_sort30DeviceMergeSortBlockSortKernelINS2_10policy_hubIN6thrust24THRUST_300001_SM_1000_NS10device_ptrIP9int_classEEE9Policy600ESA_PNS0_8NullTypeESA_SE_j13my_comparatorS9_SD_EEvbT0_T1_T2_T3_T4_PT6_PT7_T5_NS1_7vsmem_tEE19static_temp_storage;
	add.s32 	%r370, %r369, %r368;
	ld.shared.u64 	%rd409, [%r370];
$L__BB1_129:
	setp.ge.s32 	%p119, %r98, %r74;
	mov.u64 	%rd422, %rd410;
	@%p119 bra 	$L__BB1_132;
	setp.ge.s32 	%p120, %r99, %r73;
	mov.u64 	%rd422, %rd409;
	@%p120 bra 	$L__BB1_132;
	ld.u32 	%r371, [%rd409];
	ld.u32 	%r372, [%rd410];
	setp.gt.s32 	%p121, %r371, %r372;
	selp.b64 	%rd422, %rd410, %rd409, %p121;
$L__BB1_132:
	shl.b32 	%r647, %r70, 1;
	setp.lt.u32 	%p122, %r70, 129;
	@%p122 bra 	$L__BB1_85;
	ld.param.s8 	%rs2, [_ZN3cub18CUB_300001_SM_10006detail10merge_sort30DeviceMergeSortBlockSortKernelINS2_10policy_hubIN6thrust24THRUST_300001_SM_1000_NS10device_ptrIP9int_classEEE9Policy600ESA_PNS0_8NullTypeESA_SE_j13my_comparatorS9_SD_EEvbT0_T1_T2_T3_T4_PT6_PT7_T5_NS1_7vsmem_tE_param_0];
	mov.u32 	%r101, %tid.x;
	shl.b32 	%r373, %r101, 3;
	and.b32  	%r374, %r373, 7936;
	and.b32  	%r375, %r101, 31;
	or.b32  	%r102, %r374, %r375;
	or.b32  	%r103, %r102, 32;
	or.b32  	%r104, %r102, 64;
	or.b32  	%r105, %r102, 96;
	or.b32  	%r106, %r102, 160;
	or.b32  	%r107, %r102, 128;
	or.b32  	%r108, %r102, 224;
	bar.sync 	0;
	setp.eq.s16 	%p123, %rs2, 0;
	@%p123 bra 	$L__BB1_152;
	st.shared.u64 	[%r62], %rd407;
	st.shared.u64 	[%r63+8], %rd398;
	st.shared.u64 	[%r64+16], %rd382;
	st.shared.u64 	[%r65+24], %rd384;
	st.shared.u64 	[%r66+32], %rd386;
	st.shared.u64 	[%r67+40], %rd388;
	st.shared.u64 	[%r68+48], %rd390;
	st.shared.u64 	[%r69+56], %rd422;
	bar.warp.sync 	-1;
	ld.shared.u64 	%rd166, [%r54];
	ld.shared.u64 	%rd167, [%r55+256];
	ld.shared.u64 	%rd168, [%r56+512];
	ld.shared.u64 	%rd169, [%r57+768];
	ld.shared.u64 	%rd170, [%r58+1024];
	ld.shared.u64 	%rd171, [%r59+1280];
	ld.shared.u64 	%rd172, [%r60+1536];
	ld.shared.u64 	%rd173, [%r61+1792];
	setp.eq.s32 	%p124, %r101, 0;
	@%p124 bra 	$L__BB1_135;
	bra.uni 	$L__BB1_136;
$L__BB1_135:
	st.volatile.shared.u32 	[_ZZN3cub18CUB_300001_SM_10006detail10merge_sort30DeviceMergeSortBlockSortKernelINS2_10policy_hubIN6thrust24THRUST_300001_SM_1000_NS10device_ptrIP9int_classEEE9Policy600ESA_PNS0_8NullTypeESA_SE_j13my_comparatorS9_SD_EEvbT0_T1_T2_T3_T4_PT6_PT7_T5_NS1_7vsmem_tEE19static_temp_storage+16896], %r50;
$L__BB1_136:
	bar.sync 	0;
	ld.volatile.shared.u32 	%r109, [_ZZN3cub18CUB_300001_SM_10006detail10merge_sort30DeviceMergeSortBlockSortKernelINS2_10policy_hubIN6thrust24THRUST_300001_SM_1000_NS10device_ptrIP9int_classEEE9Policy600ESA_PNS0_8NullTypeESA_SE_j13my_comparatorS9_SD_EEvbT0_T1_T2_T3_T4_PT6_PT7_T5_NS1_7vsmem_tEE19static_temp_storage+16896];
	mov.u32 	%r376, %tid.x;
	shl.b32 	%r377, %r376, 3;
	and.b32  	%r378, %r377, 7936;
	cvt.u64.u32 	%rd240, %r378;
	and.b32  	%r379, %r376, 31;
	mov.u32 	%r380, %ctaid.x;
	shl.b32 	%r381, %r380, 11;
	or.b32  	%r382, %r379, %r381;
	cvt.u64.u32 	%rd241, %r382;
	add.s64 	%rd242, %rd241, %rd240;
	setp.ge.s32 	%p125, %r102, %r109;
	shl.b64 	%rd243, %rd242, 3;
	add.s64 	%rd182, %rd2, %rd243;
	@%p125 bra 	$L__BB1_138;
	st.global.u64 	[%rd182], %rd166;
$L__BB1_138:
	setp.ge.s32 	%p126, %r103, %r109;
	@%p126 bra 	$L__BB1_140;
	st.global.u64 	[%rd182+256], %rd167;
$L__BB1_140:
	setp.ge.s32 	%p127, %r104, %r109;
	@%p127 bra 	$L__BB1_142;
	st.global.u64 	[%rd182+512], %rd168;
$L__BB1_142:
	setp.ge.s32 	%p128, %r105, %r109;
	@%p128 bra 	$L__BB1_144;
	st.global.u64 	[%rd182+768], %rd169;
$L__BB1_144:
	setp.ge.s32 	%p129, %r107, %r109;
	@%p129 bra 	$L__BB1_146;
	st.global.u64 	[%rd182+1024], %rd170;
$L__BB1_146:
	setp.ge.s32 	%p130, %r106, %r109;
	@%p130 bra 	$L__BB1_148;
	st.global.u64 	[%rd182+1280], %rd171;
$L__BB1_148:
	or.b32  	%r387, %r378, %r379;
	or.b32  	%r388, %r387, 192;
	setp.ge.s32 	%p131, %r388, %r109;
	@%p131 bra 	$L__BB1_150;
	st.global.u64 	[%rd182+1536], %rd172;
$L__BB1_150:
	setp.ge.s32 	%p132, %r108, %r109;
	@%p132 bra 	$L__BB1_170;
	st.global.u64 	[%rd182+1792], %rd173;
	bra.uni 	$L__BB1_170;
$L__BB1_152:
	st.shared.u64 	[%r62], %rd407;
	st.shared.u64 	[%r63+8], %rd398;
	st.shared.u64 	[%r64+16], %rd382;
	st.shared.u64 	[%r65+24], %rd384;
	st.shared.u64 	[%r66+32], %rd386;
	st.shared.u64 	[%r67+40], %rd388;
	st.shared.u64 	[%r68+48], %rd390;
	st.shared.u64 	[%r69+56], %rd422;
	bar.warp.sync 	-1;
	ld.shared.u64 	%rd174, [%r54];
	ld.shared.u64 	%rd175, [%r55+256];
	ld.shared.u64 	%rd176, [%r56+512];
	ld.shared.u64 	%rd177, [%r57+768];
	ld.shared.u64 	%rd178, [%r58+1024];
	ld.shared.u64 	%rd179, [%r59+1280];
	ld.shared.u64 	%rd180, [%r60+1536];
	ld.shared.u64 	%rd181, [%r61+1792];
	setp.eq.s32 	%p133, %r101, 0;
	@%p133 bra 	$L__BB1_153;
	bra.uni 	$L__BB1_154;
$L__BB1_153:
	st.volatile.shared.u32 	[_ZZN3cub18CUB_300001_SM_10006detail10merge_sort30DeviceMergeSortBlockSortKernelINS2_10policy_hubIN6thrust24THRUST_300001_SM_1000_NS10device_ptrIP9int_classEEE9Policy600ESA_PNS0_8NullTypeESA_SE_j13my_comparatorS9_SD_EEvbT0_T1_T2_T3_T4_PT6_PT7_T5_NS1_7vsmem_tEE19static_temp_storage+16896], %r50;
$L__BB1_154:
	ld.param.u64 	%rd347, [_ZN3cub18CUB_300001_SM_10006detail10merge_sort30DeviceMergeSortBlockSortKernelINS2_10policy_hubIN6thrust24THRUST_300001_SM_1000_NS10device_ptrIP9int_classEEE9Policy600ESA_PNS0_8NullTypeESA_SE_j13my_comparatorS9_SD_EEvbT0_T1_T2_T3_T4_PT6_PT7_T5_NS1_7vsmem_tE_param_6];
	bar.sync 	0;
	ld.volatile.shared.u32 	%r110, [_ZZN3cub18CUB_300001_SM_10006detail10merge_sort30DeviceMergeSortBlockSortKernelINS2_10policy_hubIN6thrust24THRUST_300001_SM_1000_NS10device_ptrIP9int_classEEE9Policy600ESA_PNS0_8NullTypeESA_SE_j13my_comparatorS9_SD_EEvbT0_T1_T2_T3_T4_PT6_PT7_T5_NS1_7vsmem_tEE19static_temp_storage+16896];
	setp.ge.s32 	%p134, %r102, %r110;
	cvt.u64.u32 	%rd244, %r102;
	mov.u32 	%r389, %ctaid.x;
	shl.b32 	%r390, %r389, 11;
	cvt.u64.u32 	%rd245, %r390;
	add.s64 	%rd246, %rd244, %rd245;
	cvta.to.global.u64 	%rd247, %rd347;
	shl.b64 	%rd248, %rd246, 3;
	add.s64 	%rd183, %rd247, %rd248;
	@%p134 bra 	$L__BB1_156;
	st.global.u64 	[%rd183], %rd174;
$L__BB1_156:
	setp.ge.s32 	%p135, %r103, %r110;
	@%p135 bra 	$L__BB1_158;
	st.global.u64 	[%rd183+256], %rd175;
$L__BB1_158:
	setp.ge.s32 	%p136, %r104, %r110;
	@%p136 bra 	$L__BB1_160;
	st.global.u64 	[%rd183+512], %rd176;
$L__BB1_160:
	setp.ge.s32 	%p137, %r105, %r110;
	@%p137 bra 	$L__BB1_162;
	st.global.u64 	[%rd183+768], %rd177;
$L__BB1_162:
	setp.ge.s32 	%p138, %r107, %r110;
	@%p138 bra 	$L__BB1_164;
	st.global.u64 	[%rd183+1024], %rd178;
$L__BB1_164:
	setp.ge.s32 	%p139, %r106, %r110;
	@%p139 bra 	$L__BB1_166;
	st.global.u64 	[%rd183+1280], %rd179;
$L__BB1_166:
	mov.u32 	%r391, %tid.x;
	shl.b32 	%r392, %r391, 3;
	and.b32  	%r393, %r392, 7936;
	and.b32  	%r394, %r391, 31;
	or.b32  	%r395, %r393, %r394;
	or.b32  	%r396, %r395, 192;
	setp.ge.s32 	%p140, %r396, %r110;
	@%p140 bra 	$L__BB1_168;
	st.global.u64 	[%rd183+1536], %rd180;
$L__BB1_168:
	setp.ge.s32 	%p141, %r108, %r110;
	@%p141 bra 	$L__BB1_170;
	st.global.u64 	[%rd183+1792], %rd181;
$L__BB1_170:
	ret;

}
	// .globl	_ZN3cub18CUB_300001_SM_10006detail10merge_sort30DeviceMergeSortPartitionKernelIN6thrust24THRUST_300001_SM_1000_NS10device_ptrIP9int_classEEj13my_comparatorS8_EEvbT_PT2_T0_SE_PSE_T1_SE_i
.visible .entry _ZN3cub18CUB_300001_SM_10006detail10merge_sort30DeviceMergeSortPartitionKernelIN6thrust24THRUST_300001_SM_1000_NS10device_ptrIP9int_classEEj13my_comparatorS8_EEvbT_PT2_T0_SE_PSE_T1_SE_i(
	.param .u8 _ZN3cub18CUB_300001_SM_10006detail10merge_sort30DeviceMergeSortPartitionKernelIN6thrust24THRUST_300001_SM_1000_NS10device_ptrIP9int_classEEj13my_comparatorS8_EEvbT_PT2_T0_SE_PSE_T1_SE_i_param_0,
	.param .align 8 .b8 _ZN3cub18CUB_300001_SM_10006detail10merge_sort30DeviceMergeSortPartitionKernelIN6thrust24THRUST_300001_SM_1000_NS10device_ptrIP9int_classEEj13my_comparatorS8_EEvbT_PT2_T0_SE_PSE_T1_SE_i_param_1[8],
	.param .u64 .ptr .align 1 _ZN3cub18CUB_300001_SM_10006detail10merge_sort30DeviceMergeSortPartitionKernelIN6thrust24THRUST_300001_SM_1000_NS10device_ptrIP9int_classEEj13my_comparatorS8_EEvbT_PT2_T0_SE_PSE_T1_SE_i_param_2,
	.param .u32 _ZN3cub18CUB_300001_SM_10006detail10merge_sort30DeviceMergeSortPartitionKernelIN6thrust24THRUST_300001_SM_1000_NS10device_ptrIP9int_classEEj13my_comparatorS8_EEvbT_PT2_T0_SE_PSE_T1_SE_i_param_3,
	.param .u32 _ZN3cub18CUB_300001_SM_10006detail10merge_sort30DeviceMergeSortPartitionKernelIN6thrust24THRUST_300001_SM_1000_NS10device_ptrIP9int_classEEj13my_comparatorS8_EEvbT_PT2_T0_SE_PSE_T1_SE_i_param_4,
	.param .u64 .ptr .align 1 _ZN3cub18CUB_300001_SM_10006detail10merge_sort30DeviceMergeSortPartitionKernelIN6thrust24THRUST_300001_SM_1000_NS10device_ptrIP9int_classEEj13my_comparatorS8_EEvbT_PT2_T0_SE_PSE_T1_SE_i_param_5,
	.param .align 1 .b8 _ZN3cub18CUB_300001_SM_10006detail10merge_sort30DeviceMergeSortPartitionKernelIN6thrust24THRUST_300001_SM_1000_NS10device_ptrIP9int_classEEj13my_comparatorS8_EEvbT_PT2_T0_SE_PSE_T1_SE_i_param_6[1],
	.param .u32 _ZN3cub18CUB_300001_SM_10006detail10merge_sort30DeviceMergeSortPartitionKernelIN6thrust24THRUST_300001_SM_1000_NS10device_ptrIP9int_classEEj13my_comparatorS8_EEvbT_PT2_T0_SE_PSE_T1_SE_i_param_7,
	.param .u32 _ZN3cub18CUB_300001_SM_10006detail10merge_sort30DeviceMergeSortPartitionKernelIN6thrust24THRUST_300001_SM_1000_NS10device_ptrIP9int_classEEj13my_comparatorS8_EEvbT_PT2_T0_SE_PSE_T1_SE_i_param_8
)
{
	.reg .pred 	%p<10>;
	.reg .b16 	%rs<2>;
	.reg .b32 	%r<70>;
	.reg .b64 	%rd<36>;

	ld.param.u64 	%rd9, [_ZN3cub18CUB_300001_SM_10006detail10merge_sort30DeviceMergeSortPartitionKernelIN6thrust24THRUST_300001_SM_1000_NS10device_ptrIP9int_classEEj13my_comparatorS8_EEvbT_PT2_T0_SE_PSE_T1_SE_i_param_1];
	ld.param.s8 	%rs1, [_ZN3cub18CUB_300001_SM_10006detail10merge_sort30DeviceMergeSortPartitionKernelIN6thrust24THRUST_300001_SM_1000_NS10device_ptrIP9int_classEEj13my_comparatorS8_EEvbT_PT2_T0_SE_PSE_T1_SE_i_param_0];
	ld.param.u64 	%rd10, [_ZN3cub18CUB_300001_SM_10006detail10merge_sort30DeviceMergeSortPartitionKernelIN6thrust24THRUST_300001_SM_1000_NS10device_ptrIP9int_classEEj13my_comparatorS8_EEvbT_PT2_T0_SE_PSE_T1_SE_i_param_2];
	ld.param.u32 	%r20, [_ZN3cub18CUB_300001_SM_10006detail10merge_sort30DeviceMergeSortPartitionKernelIN6thrust24THRUST_300001_SM_1000_NS10device_ptrIP9int_classEEj13my_comparatorS8_EEvbT_PT2_T0_SE_PSE_T1_SE_i_param_3];
	ld.param.u32 	%r21, [_ZN3cub18CUB_300001_SM_10006detail10merge_sort30DeviceMergeSortPartitionKernelIN6thrust24THRUST_300001_SM_1000_NS10device_ptrIP9int_classEEj13my_comparatorS8_EEvbT_PT2_T0_SE_PSE_T1_SE_i_param_4];
	ld.param.u64 	%rd11, [_ZN3cub18CUB_300001_SM_10006detail10merge_sort30DeviceMergeSortPartitionKernelIN6thrust24THRUST_300001_SM_1000_NS10device_ptrIP9int_classEEj13my_comparatorS8_EEvbT_PT2_T0_SE_PSE_T1_SE_i_param_5];
	ld.param.u32 	%r22, [_ZN3cub18CUB_300001_SM_10006detail10merge_sort30DeviceMergeSortPartitionKernelIN6thrust24THRUST_300001_SM_1000_NS10device_ptrIP9int_classEEj13my_comparatorS8_EEvbT_PT2_T0_SE_PSE_T1_SE_i_param_7];
	ld.param.u32 	%r23, [_ZN3cub18CUB_300001_SM_10006detail10merge_sort30DeviceMergeSortPartitionKernelIN6thrust24THRUST_300001_SM_1000_NS10device_ptrIP9int_classEEj13my_comparatorS8_EEvbT_PT2_T0_SE_PSE_T1_SE_i_param_8];
	cvta.to.global.u64 	%rd1, %rd11;
	mov.u32 	%r24, %ntid.x;
	mov.u32 	%r25, %ctaid.x;
	mov.u32 	%r26, %tid.x;
	mad.lo.s32 	%r1, %r24, %r25, %r26;
	setp.ge.u32 	%p1, %r1, %r21;
	@%p1 bra 	$L__BB2_11;
	shr.u32 	%r27, %r22, 1;
	add.s32 	%r2, %r22, -1;
	neg.s32 	%r28, %r22;
	and.b32  	%r29, %r1, %r28;
	mul.lo.s32 	%r30, %r23, %r29;
	mul.lo.s32 	%r31, %r23, %r27;
	min.u32 	%r3, %r30, %r20;
	not.b32 	%r32, %r30;
	min.u32 	%r33, %r31, %r32;
	add.s32 	%r34, %r33, %r30;
	min.u32 	%r4, %r34, %r20;
	not.b32 	%r35, %r4;
	min.u32 	%r36, %r31, %r35;
	add.s32 	%r37, %r36, %r4;
	min.u32 	%r5, %r37, %r20;
	// begin inline asm
	griddepcontrol.wait;
	// end inline asm
	add.s32 	%r38, %r1, 1;
	setp.ne.s32 	%p2, %r38, %r21;
	@%p2 bra 	$L__BB2_3;
	mul.wide.u32 	%rd34, %r1, 4;
	add.s64 	%rd35, %rd1, %rd34;
	st.global.u32 	[%rd35], %r4;
	bra.uni 	$L__BB2_11;
$L__BB2_3:
	sub.s32 	%r39, %r5, %r3;
	and.b32  	%r40, %r2, %r1;
	mul.lo.s32 	%r41, %r40, %r23;
	min.u32 	%r6, %r41, %r39;
	setp.eq.s16 	%p3, %rs1, 0;
	@%p3 bra 	$L__BB2_7;
	sub.s32 	%r42, %r4, %r3;
	sub.s32 	%r43, %r5, %r4;
	max.u32 	%r44, %r6, %r43;
	sub.s32 	%r69, %r44, %r43;
	min.u32 	%r65, %r42, %r6;
	setp.ge.u32 	%p4, %r69, %r65;
	@%p4 bra 	$L__BB2_10;
	cvta.to.global.u64 	%rd3, %rd9;
	cvt.u64.u32 	%rd4, %r4;
	cvt.u64.u32 	%rd5, %r3;
$L__BB2_6:
	sub.s32 	%r45, %r65, %r69;
	shr.u32 	%r46, %r45, 1;
	add.s32 	%r47, %r46, %r69;
	cvt.u64.u32 	%rd12, %r47;
	add.s64 	%rd13, %rd12, %rd5;
	shl.b64 	%rd14, %rd13, 3;
	add.s64 	%rd15, %rd3, %rd14;
	ld.global.u64 	%rd16, [%rd15];
	not.b32 	%r48, %r47;
	add.s32 	%r49, %r6, %r48;
	cvt.u64.u32 	%rd17, %r49;
	add.s64 	%rd18, %rd17, %rd4;
	shl.b64 	%rd19, %rd18, 3;
	add.s64 	%rd20, %rd3, %rd19;
	ld.global.u64 	%rd21, [%rd20];
	ld.u32 	%r50, [%rd21];
	ld.u32 	%r51, [%rd16];
	setp.gt.s32 	%p5, %r50, %r51;
	add.s32 	%r52, %r47, 1;
	selp.b32 	%r69, %r52, %r69, %p5;
	selp.b32 	%r65, %r65, %r47, %p5;
	setp.lt.u32 	%p6, %r69, %r65;
	@%p6 bra 	$L__BB2_6;
	bra.uni 	$L__BB2_10;
$L__BB2_7:
	sub.s32 	%r53, %r4, %r3;
	sub.s32 	%r54, %r5, %r4;
	max.u32 	%r55, %r6, %r54;
	sub.s32 	%r69, %r55, %r54;
	min.u32 	%r67, %r53, %r6;
	setp.ge.u32 	%p7, %r69, %r67;
	@%p7 bra 	$L__BB2_10;
	cvta.to.global.u64 	%rd6, %rd10;
	cvt.u64.u32 	%rd7, %r4;
	cvt.u64.u32 	%rd8, %r3;
$L__BB2_9:
	sub.s32 	%r56, %r67, %r69;
	shr.u32 	%r57, %r56, 1;
	add.s32 	%r58, %r57, %r69;
	cvt.u64.u32 	%rd22, %r58;
	add.s64 	%rd23, %rd22, %rd8;
	shl.b64 	%rd24, %rd23, 3;
	add.s64 	%rd25, %rd6, %rd24;
	ld.global.u64 	%rd26, [%rd25];
	not.b32 	%r59, %r58;
	add.s32 	%r60, %r6, %r59;
	cvt.u64.u32 	%rd27, %r60;
	add.s64 	%rd28, %rd27, %rd7;
	shl.b64 	%rd29, %rd28, 3;
	add.s64 	%rd30, %rd6, %rd29;
	ld.global.u64 	%rd31, [%rd30];
	ld.u32 	%r61, [%rd31];
	ld.u32 	%r62, [%rd26];
	setp.gt.s32 	%p8, %r61, %r62;
	add.s32 	%r63, %r58, 1;
	selp.b32 	%r69, %r63, %r69, %p8;
	selp.b32 	%r67, %r67, %r58, %p8;
	setp.lt.u32 	%p9, %r69, %r67;
	@%p9 bra 	$L__BB2_9;
$L__BB2_10:
	add.s32 	%r64, %r69, %r3;
	mul.wide.u32 	%rd32, %r1, 4;
	add.s64 	%rd33, %rd1, %rd32;
	st.global.u32 	[%rd33], %r64;
$L__BB2_11:
	ret;

}
	// .globl	_ZN3cub18CUB_300001_SM_10006detail10merge_sort26DeviceMergeSortMergeKernelINS2_10policy_hubIN6thrust24THRUST_300001_SM_1000_NS10device_ptrIP9int_classEEE9Policy600ESA_PNS0_8NullTypeESA_SE_j13my_comparatorS9_SD_EEvbT2_T3_T4_PT6_PT7_T5_PSI_SI_NS1_7vsmem_tE
.visible .entry _ZN3cub18CUB_300001_SM_10006detail10merge_sort26DeviceMergeSortMergeKernelINS2_10policy_hubIN6thrust24THRUST_300001_SM_1000_NS10device_ptrIP9int_classEEE9Policy600ESA_PNS0_8NullTypeESA_SE_j13my_comparatorS9_SD_EEvbT2_T3_T4_PT6_PT7_T5_PSI_SI_NS1_7vsmem_tE(
	.param .u8 _ZN3cub18CUB_300001_SM_10006detail10merge_sort26DeviceMergeSortMergeKernelINS2_10policy_hubIN6thrust24THRUST_300001_SM_1000_NS10device_ptrIP9int_classEEE9Policy600ESA_PNS0_8NullTypeESA_SE_j13my_comparatorS9_SD_EEvbT2_T3_T4_PT6_PT7_T5_PSI_SI_NS1_7vsmem_tE_param_0,
	.param .align 8 .b8 _ZN3cub18CUB_300001_SM_10006detail10merge_sort26DeviceMergeSortMergeKernelINS2_10policy_hubIN6thrust24THRUST_300001_SM_1000_NS10device_ptrIP9int_classEEE9Policy600ESA_PNS0_8NullTypeESA_SE_j13my_comparatorS9_SD_EEvbT2_T3_T4_PT6_PT7_T5_PSI_SI_NS1_7vsmem_tE_param_1[8],
	.param .u64 .ptr .align 1 _ZN3cub18CUB_300001_SM_10006detail10merge_sort26DeviceMergeSortMergeKernelINS2_10policy_hubIN6thrust24THRUST_300001_SM_1000_NS10device_ptrIP9int_classEEE9Policy600ESA_PNS0_8NullTypeESA_SE_j13my_comparatorS9_SD_EEvbT2_T3_T4_PT6_PT7_T5_PSI_SI_NS1_7vsmem_tE_param_2,
	.param .u32 _ZN3cub18CUB_300001_SM_10006detail10merge_sort26DeviceMergeSortMergeKernelINS2_10policy_hubIN6thrust24THRUST_300001_SM_1000_NS10device_ptrIP9int_classEEE9Policy600ESA_PNS0_8NullTypeESA_SE_j13my_comparatorS9_SD_EEvbT2_T3_T4_PT6_PT7_T5_PSI_SI_NS1_7vsmem_tE_param_3,
	.param .u64 .ptr .align 1 _ZN3cub18CUB_300001_SM_10006detail10merge_sort26DeviceMergeSortMergeKernelINS2_10policy_hubIN6thrust24THRUST_300001_SM_1000_NS10device_ptrIP9int_classEEE9Policy600ESA_PNS0_8NullTypeESA_SE_j13my_comparatorS9_SD_EEvbT2_T3_T4_PT6_PT7_T5_PSI_SI_NS1_7vsmem_tE_param_4,
	.param .u64 .ptr .align 1 _ZN3cub18CUB_300001_SM_10006detail10merge_sort26DeviceMergeSortMergeKernelINS2_10policy_hubIN6thrust24THRUST_300001_SM_1000_NS10device_ptrIP9int_classEEE9Policy600ESA_PNS0_8NullTypeESA_SE_j13my_comparatorS9_SD_EEvbT2_T3_T4_PT6_PT7_T5_PSI_SI_NS1_7vsmem_tE_param_5,
	.param .align 1 .b8 _ZN3cub18CUB_300001_SM_10006detail10merge_sort26DeviceMergeSortMergeKernelINS2_10policy_hubIN6thrust24THRUST_300001_SM_1000_NS10device_ptrIP9int_classEEE9Policy600ESA_PNS0_8NullTypeESA_SE_j13my_comparatorS9_SD_EEvbT2_T3_T4_PT6_PT7_T5_PSI_SI_NS1_7vsmem_tE_param_6[1],
	.param .u64 .ptr .align 1 _ZN3cub18CUB_300001_SM_10006detail10merge_sort26DeviceMergeSortMergeKernelINS2_10policy_hubIN6thrust24THRUST_300001_SM_1000_NS10device_ptrIP9int_classEEE9Policy600ESA_PNS0_8NullTypeESA_SE_j13my_comparatorS9_SD_EEvbT2_T3_T4_PT6_PT7_T5_PSI_SI_NS1_7vsmem_tE_param_7,
	.param .u32 _ZN3cub18CUB_300001_SM_10006detail10merge_sort26DeviceMergeSortMergeKernelINS2_10policy_hubIN6thrust24THRUST_300001_SM_1000_NS10device_ptrIP9int_classEEE9Policy600ESA_PNS0_8NullTypeESA_SE_j13my_comparatorS9_SD_EEvbT2_T3_T4_PT6_PT7_T5_PSI_SI_NS1_7vsmem_tE_param_8,
	.param .align 8 .b8 _ZN3cub18CUB_300001_SM_10006detail10merge_sort26DeviceMergeSortMergeKernelINS2_10policy_hubIN6thrust24THRUST_300001_SM_1000_NS10device_ptrIP9int_classEEE9Policy600ESA_PNS0_8NullTypeESA_SE_j13my_comparatorS9_SD_EEvbT2_T3_T4_PT6_PT7_T5_PSI_SI_NS1_7vsmem_tE_param_9[8]
)
.maxntid 256
{
	.reg .pred 	%p<202>;
	.reg .b16 	%rs<6>;
	.reg .b32 	%r<570>;
	.reg .b64 	%rd<469>;
	// demoted variable
	.shared .align 16 .b8 _ZZN3cub18CUB_300001_SM_10006detail10merge_sort26DeviceMergeSortMergeKernelINS2_10policy_hubIN6thrust24THRUST_300001_SM_1000_NS10device_ptrIP9int_classEEE9Policy600ESA_PNS0_8NullTypeESA_SE_j13my_comparatorS9_SD_EEvbT2_T3_T4_PT6_PT7_T5_PSI_SI_NS1_7vsmem_tEE19static_temp_storage[16912];
	ld.param.u64 	%rd191, [_ZN3cub18CUB_300001_SM_10006detail10merge_sort26DeviceMergeSortMergeKernelINS2_10policy_hubIN6thrust24THRUST_300001_SM_1000_NS10device_ptrIP9int_classEEE9Policy600ESA_PNS0_8NullTypeESA_SE_j13my_comparatorS9_SD_EEvbT2_T3_T4_PT6_PT7_T5_PSI_SI_NS1_7vsmem_tE_param_1];
	ld.param.u32 	%r95, [_ZN3cub18CUB_300001_SM_10006detail10merge_sort26DeviceMergeSortMergeKernelINS2_10policy_hubIN6thrust24THRUST_300001_SM_1000_NS10device_ptrIP9int_classEEE9Policy600ESA_PNS0_8NullTypeESA_SE_j13my_comparatorS9_SD_EEvbT2_T3_T4_PT6_PT7_T5_PSI_SI_NS1_7vsmem_tE_param_3];
	ld.param.u64 	%rd192, [_ZN3cub18CUB_300001_SM_10006detail10merge_sort26DeviceMergeSortMergeKernelINS2_10policy_hubIN6thrust24THRUST_300001_SM_1000_NS10device_ptrIP9int_classEEE9Policy600ESA_PNS0_8NullTypeESA_SE_j13my_comparatorS9_SD_EEvbT2_T3_T4_PT6_PT7_T5_PSI_SI_NS1_7vsmem_tE_param_4];
	ld.param.u64 	%rd193, [_ZN3cub18CUB_300001_SM_10006detail10merge_sort26DeviceMergeSortMergeKernelINS2_10policy_hubIN6thrust24THRUST_300001_SM_1000_NS10device_ptrIP9int_classEEE9Policy600ESA_PNS0_8NullTypeESA_SE_j13my_comparatorS9_SD_EEvbT2_T3_T4_PT6_PT7_T5_PSI_SI_NS1_7vsmem_tE_param_7];
	ld.param.u32 	%r96, [_ZN3cub18CUB_300001_SM_10006detail10merge_sort26DeviceMergeSortMergeKernelINS2_10policy_hubIN6thrust24THRUST_300001_SM_1000_NS10device_ptrIP9int_classEEE9Policy600ESA_PNS0_8NullTypeESA_SE_j13my_comparatorS9_SD_EEvbT2_T3_T4_PT6_PT7_T5_PSI_SI_NS1_7vsmem_tE_param_8];
	cvta.to.global.u64 	%rd1, %rd192;
	cvta.to.global.u64 	%rd2, %rd193;
	cvta.to.global.u64 	%rd3, %rd191;
	mov.u32 	%r1, %ctaid.x;
	mov.u32 	%r97, %nctaid.x;
	mov.u32 	%r2, %tid.x;
	add.s32 	%r98, %r97, -1;
	setp.ge.u32 	%p29, %r1, %r98;
	@%p29 bra 	$L__BB3_78;
	ld.param.s8 	%rs4, [_ZN3cub18CUB_300001_SM_10006detail10merge_sort26DeviceMergeSortMergeKernelINS2_10policy_hubIN6thrust24THRUST_300001_SM_1000_NS10device_ptrIP9int_classEEE9Policy600ESA_PNS0_8NullTypeESA_SE_j13my_comparatorS9_SD_EEvbT2_T3_T4_PT6_PT7_T5_PSI_SI_NS1_7vsmem_tE_param_0];
	mul.wide.u32 	%rd296, %r1, 4;
	add.s64 	%rd297, %rd2, %rd296;
	ld.global.u32 	%r330, [%rd297];
	ld.global.u32 	%r331, [%rd297+4];
	neg.s32 	%r332, %r96;
	and.b32  	%r333, %r1, %r332;
	shl.b32 	%r3, %r333, 11;
	shl.b32 	%r334, %r96, 10;
	and.b32  	%r4, %r334, -2048;
	sub.s32 	%r335, %r1, %r333;
	shl.b32 	%r336, %r335, 11;
	sub.s32 	%r5, %r330, %r3;
	sub.s32 	%r337, %r331, %r3;
	sub.s32 	%r338, %r95, %r3;
	max.u32 	%r339, %r338, %r4;
	sub.s32 	%r340, %r339, %r4;
	sub.s32 	%r341, %r336, %r5;
	min.u32 	%r6, %r341, %r340;
	setp.eq.s32 	%p126, %r336, -2048;
	selp.b32 	%r342, 2047, 2048, %p126;
	add.s32 	%r343, %r342, %r336;
	sub.s32 	%r344, %r343, %r337;
	or.b32  	%r345, %r1, %r332;
	setp.eq.s32 	%p127, %r345, -1;
	min.u32 	%r346, %r4, %r338;
	selp.b32 	%r347, %r346, %r337, %p127;
	selp.b32 	%r348, %r4, %r344, %p127;
	min.u32 	%r7, %r348, %r340;
	sub.s32 	%r8, %r347, %r5;
	// begin inline asm
	griddepcontrol.wait;
	// end inline asm
	setp.eq.s16 	%p128, %rs4, 0;
	@%p128 bra 	$L__BB3_26;
	cvt.u64.u32 	%rd298, %r3;
	cvt.u64.u32 	%rd299, %r5;
	add.s64 	%rd300, %rd299, %rd298;
	cvt.u64.u32 	%rd301, %r4;
	add.s64 	%rd302, %rd298, %rd301;
	cvt.u64.u32 	%rd303, %r6;
	add.s64 	%rd304, %rd302, %rd303;
	setp.ge.s32 	%p129, %r2, %r8;
	cvt.u64.u32 	%rd305, %r2;
	add.s64 	%rd306, %rd300, %rd305;
	shl.b64 	%rd307, %rd306, 3;
	add.s64 	%rd4, %rd3, %rd307;
	sub.s32 	%r349, %r2, %r8;
	cvt.s64.s32 	%rd308, %r349;
	add.s64 	%rd309, %rd304, %rd308;
	shl.b64 	%rd310, %rd309, 3;
	add.s64 	%rd5, %rd3, %rd310;
	@%p129 bra 	$L__BB3_4;
	ld.global.u64 	%rd416, [%rd4];
	bra.uni 	$L__BB3_5;
$L__BB3_4:
	ld.global.u64 	%rd416, [%rd5];
$L__BB3_5:
	add.s32 	%r350, %r2, 256;
	setp.lt.s32 	%p130, %r350, %r8;
	@%p130 bra 	$L__BB3_7;
	ld.global.u64 	%rd415, [%rd5+2048];
	bra.uni 	$L__BB3_8;
$L__BB3_7:
	ld.global.u64 	%rd415, [%rd4+2048];
$L__BB3_8:
	add.s32 	%r351, %r2, 512;
	setp.lt.s32 	%p131, %r351, %r8;
	@%p131 bra 	$L__BB3_10;
	ld.global.u64 	%rd414, [%rd5+4096];
	bra.uni 	$L__BB3_11;
$L__BB3_10:
	ld.global.u64 	%rd414, [%rd4+4096];
$L__BB3_11:
	add.s32 	%r352, %r2, 768;
	setp.lt.s32 	%p132, %r352, %r8;
	@%p132 bra 	$L__BB3_13;
	ld.global.u64 	%rd413, [%rd5+6144];
	bra.uni 	$L__BB3_14;
$L__BB3_13:
	ld.global.u64 	%rd413, [%rd4+6144];
$L__BB3_14:
	or.b32  	%r353, %r2, 1024;
	setp.lt.s32 	%p133, %r353, %r8;
	@%p133 bra 	$L__BB3_16;
	ld.global.u64 	%rd412, [%rd5+8192];
	bra.uni 	$L__BB3_17;
$L__BB3_16:
	ld.global.u64 	%rd412, [%rd4+8192];
$L__BB3_17:
	add.s32 	%r354, %r2, 1280;
	setp.lt.s32 	%p134, %r354, %r8;
	@%p134 bra 	$L__BB3_19;
	ld.global.u64 	%rd411, [%rd5+10240];
	bra.uni 	$L__BB3_20;
$L__BB3_19:
	ld.global.u64 	%rd411, [%rd4+10240];
$L__BB3_20:
	add.s32 	%r355, %r2, 1536;
	setp.lt.s32 	%p135, %r355, %r8;
	@%p135 bra 	$L__BB3_22;
	ld.global.u64 	%rd410, [%rd5+12288];
	bra.uni 	$L__BB3_23;
$L__BB3_22:
	ld.global.u64 	%rd410, [%rd4+12288];
$L__BB3_23:
	add.s32 	%r356, %r2, 1792;
	setp.lt.s32 	%p136, %r356, %r8;
	@%p136 bra 	$L__BB3_25;
	ld.global.u64 	%rd409, [%rd5+14336];
	bra.uni 	$L__BB3_27;
$L__BB3_25:
	ld.global.u64 	%rd409, [%rd4+14336];
	bra.uni 	$L__BB3_27;
$L__BB3_26:
	cvt.u64.u32 	%rd311, %r3;
	cvt.u64.u32 	%rd312, %r5;
	add.s64 	%rd313, %rd312, %rd311;
	cvt.u64.u32 	%rd314, %r4;
	add.s64 	%rd315, %rd311, %rd314;
	cvt.u64.u32 	%rd316, %r6;
	add.s64 	%rd317, %rd315, %rd316;
	setp.lt.s32 	%p137, %r2, %r8;
	sub.s32 	%r357, %r2, %r8;
	cvt.s64.s32 	%rd318, %r357;
	cvt.u64.u32 	%rd319, %r2;
	selp.b64 	%rd320, %rd313, %rd317, %p137;
	selp.b64 	%rd321, %rd319, %rd318, %p137;
	add.s64 	%rd322, %rd321, %rd320;
	shl.b64 	%rd323, %rd322, 3;
	add.s64 	%rd324, %rd1, %rd323;
	ld.global.u64 	%rd416, [%rd324];
	add.s32 	%r358, %r2, 256;
	setp.lt.s32 	%p138, %r358, %r8;
	sub.s32 	%r359, %r358, %r8;
	cvt.s64.s32 	%rd325, %r359;
	cvt.u64.u32 	%rd326, %r358;
	selp.b64 	%rd327, %rd313, %rd317, %p138;
	selp.b64 	%rd328, %rd326, %rd325, %p138;
	add.s64 	%rd329, %rd328, %rd327;
	shl.b64 	%rd330, %rd329, 3;
	add.s64 	%rd331, %rd1, %rd330;
	ld.global.u64 	%rd415, [%rd331];
	add.s32 	%r360, %r2, 512;
	setp.lt.s32 	%p139, %r360, %r8;
	sub.s32 	%r361, %r360, %r8;
	cvt.s64.s32 	%rd332, %r361;
	cvt.u64.u32 	%rd333, %r360;
	selp.b64 	%rd334, %rd313, %rd317, %p139;
	selp.b64 	%rd335, %rd333, %rd332, %p139;
	add.s64 	%rd336, %rd335, %rd334;
	shl.b64 	%rd337, %rd336, 3;
	add.s64 	%rd338, %rd1, %rd337;
	ld.global.u64 	%rd414, [%rd338];
	add.s32 	%r362, %r2, 768;
	setp.lt.s32 	%p140, %r362, %r8;
	sub.s32 	%r363, %r362, %r8;
	cvt.s64.s32 	%rd339, %r363;
	cvt.u64.u32 	%rd340, %r362;
	selp.b64 	%rd341, %rd313, %rd317, %p140;
	selp.b64 	%rd342, %rd340, %rd339, %p140;
	add.s64 	%rd343, %rd342, %rd341;
	shl.b64 	%rd344, %rd343, 3;
	add.s64 	%rd345, %rd1, %rd344;
	ld.global.u64 	%rd413, [%rd345];
	or.b32  	%r364, %r2, 1024;
	setp.lt.s32 	%p141, %r364, %r8;
	sub.s32 	%r365, %r364, %r8;
	cvt.s64.s32 	%rd346, %r365;
	cvt.u64.u32 	%rd347, %r364;
	selp.b64 	%rd348, %rd313, %rd317, %p141;
	selp.b64 	%rd349, %rd347, %rd346, %p141;
	add.s64 	%rd350, %rd349, %rd348;
	shl.b64 	%rd351, %rd350, 3;
	add.s64 	%rd352, %rd1, %rd351;
	ld.global.u64 	%rd412, [%rd352];
	add.s32 	%r366, %r2, 1280;
	setp.lt.s32 	%p142, %r366, %r8;
	sub.s32 	%r367, %r366, %r8;
	cvt.s64.s32 	%rd353, %r367;
	cvt.u64.u32 	%rd354, %r366;
	selp.b64 	%rd355, %rd313, %rd317, %p142;
	selp.b64 	%rd356, %rd354, %rd353, %p142;
	add.s64 	%rd357, %rd356, %rd355;
	shl.b64 	%rd358, %rd357, 3;
	add.s64 	%rd359, %rd1, %rd358;
	ld.global.u64 	%rd411, [%rd359];
	add.s32 	%r368, %r2, 1536;
	setp.lt.s32 	%p143, %r368, %r8;
	sub.s32 	%r369, %r368, %r8;
	cvt.s64.s32 	%rd360, %r369;
	cvt.u64.u32 	%rd361, %r368;
	selp.b64 	%rd362, %rd313, %rd317, %p143;
	selp.b64 	%rd363, %rd361, %rd360, %p143;
	add.s64 	%rd364, %rd363, %rd362;
	shl.b64 	%rd365, %rd364, 3;
	add.s64 	%rd366, %rd1, %rd365;
	ld.global.u64 	%rd410, [%rd366];
	add.s32 	%r370, %r2, 1792;
	setp.lt.s32 	%p144, %r370, %r8;
	sub.s32 	%r371, %r370, %r8;
	cvt.s64.s32 	%rd367, %r371;
	cvt.u64.u32 	%rd368, %r370;
	selp.b64 	%rd369, %rd313, %rd317, %p144;
	selp.b64 	%rd370, %rd368, %rd367, %p144;
	add.s64 	%rd371, %rd370, %rd369;
	shl.b64 	%rd372, %rd371, 3;
	add.s64 	%rd373, %rd1, %rd372;
	ld.global.u64 	%rd409, [%rd373];
$L__BB3_27:
	sub.s32 	%r372, %r7, %r6;
	shl.b32 	%r10, %r2, 3;
	mov.u32 	%r373, _ZZN3cub18CUB_300001_SM_10006detail10merge_sort26DeviceMergeSortMergeKernelINS2_10policy_hubIN6thrust24THRUST_300001_SM_1000_NS10device_ptrIP9int_classEEE9Policy600ESA_PNS0_8NullTypeESA_SE_j13my_comparatorS9_SD_EEvbT2_T3_T4_PT6_PT7_T5_PSI_SI_NS1_7vsmem_tEE19static_temp_storage;
	add.s32 	%r374, %r373, %r10;
	st.shared.u64 	[%r374], %rd416;
	st.shared.u64 	[%r374+2048], %rd415;
	st.shared.u64 	[%r374+4096], %rd414;
	st.shared.u64 	[%r374+6144], %rd413;
	st.shared.u64 	[%r374+8192], %rd412;
	st.shared.u64 	[%r374+10240], %rd411;
	st.shared.u64 	[%r374+12288], %rd410;
	st.shared.u64 	[%r374+14336], %rd409;
	bar.sync 	0;
	// begin inline asm
	griddepcontrol.launch_dependents;
	// end inline asm
	add.s32 	%r9, %r372, %r8;
	min.s32 	%r11, %r10, %r9;
	setp.lt.s32 	%p145, %r11, %r372;
	sub.s32 	%r375, %r11, %r372;
	selp.b32 	%r566, 0, %r375, %p145;
	min.s32 	%r564, %r8, %r11;
	setp.ge.s32 	%p146, %r566, %r564;
	@%p146 bra 	$L__BB3_30;
	add.s32 	%r14, %r11, %r8;
$L__BB3_29:
	sub.s32 	%r376, %r564, %r566;
	shr.u32 	%r377, %r376, 31;
	add.s32 	%r378, %r376, %r377;
	shr.s32 	%r379, %r378, 1;
	add.s32 	%r380, %r379, %r566;
	shl.b32 	%r381, %r380, 3;
	add.s32 	%r383, %r373, %r381;
	ld.shared.u64 	%rd374, [%r383];
	not.b32 	%r384, %r380;
	add.s32 	%r385, %r14, %r384;
	shl.b32 	%r386, %r385, 3;
	add.s32 	%r387, %r373, %r386;
	ld.shared.u64 	%rd375, [%r387];
	ld.u32 	%r388, [%rd375];
	ld.u32 	%r389, [%rd374];
	setp.gt.s32 	%p147, %r388, %r389;
	add.s32 	%r390, %r380, 1;
	selp.b32 	%r566, %r390, %r566, %p147;
	selp.b32 	%r564, %r564, %r380, %p147;
	setp.lt.s32 	%p148, %r566, %r564;
	@%p148 bra 	$L__BB3_29;
$L__BB3_30:
	sub.s32 	%r391, %r11, %r566;
	add.s32 	%r20, %r391, %r8;
	shl.b32 	%r392, %r20, 3;
	add.s32 	%r21, %r373, %r392;
	ld.shared.u64 	%rd418, [%r21];
	shl.b32 	%r394, %r566, 3;
	add.s32 	%r22, %r373, %r394;
	ld.shared.u64 	%rd419, [%r22];
	setp.ge.s32 	%p150, %r20, %r9;
	mov.pred 	%p188, 0;
	@%p150 bra 	$L__BB3_33;
	setp.ge.s32 	%p152, %r566, %r8;
	mov.pred 	%p188, -1;
	@%p152 bra 	$L__BB3_33;
	ld.u32 	%r395, [%rd418];
	ld.u32 	%r396, [%rd419];
	setp.le.s32 	%p188, %r395, %r396;
$L__BB3_33:
	selp.b64 	%rd47, %rd418, %rd419, %p188;
	selp.u32 	%r397, 1, 0, %p188;
	add.s32 	%r23, %r20, %r397;
	not.pred 	%p153, %p188;
	selp.u32 	%r398, 1, 0, %p153;
	add.s32 	%r24, %r566, %r398;
	@%p153 bra 	$L__BB3_35;
	ld.shared.u64 	%rd418, [%r21+8];
	bra.uni 	$L__BB3_36;
$L__BB3_35:
	ld.shared.u64 	%rd419, [%r22+8];
$L__BB3_36:
	setp.ge.s32 	%p155, %r23, %r9;
	mov.pred 	%p189, 0;
	@%p155 bra 	$L__BB3_39;
	setp.ge.s32 	%p157, %r24, %r8;
	mov.pred 	%p189, -1;
	@%p157 bra 	$L__BB3_39;
	ld.u32 	%r399, [%rd418];
	ld.u32 	%r400, [%rd419];
	setp.le.s32 	%p189, %r399, %r400;
$L__BB3_39:
	selp.b64 	%rd52, %rd418, %rd419, %p189;
	selp.u32 	%r401, 1, 0, %p189;
	add.s32 	%r25, %r23, %r401;
	not.pred 	%p158, %p189;
	selp.u32 	%r402, 1, 0, %p158;
	add.s32 	%r26, %r24, %r402;
	@%p189 bra 	$L__BB3_41;
	shl.b32 	%r403, %r26, 3;
	add.s32 	%r405, %r373, %r403;
	ld.shared.u64 	%rd419, [%r405];
	bra.uni 	$L__BB3_42;
$L__BB3_41:
	shl.b32 	%r406, %r25, 3;
	add.s32 	%r408, %r373, %r406;
	ld.shared.u64 	%rd418, [%r408];
$L__BB3_42:
	setp.ge.s32 	%p160, %r25, %r9;
	mov.pred 	%p190, 0;
	@%p160 bra 	$L__BB3_45;
	setp.ge.s32 	%p162, %r26, %r8;
	mov.pred 	%p190, -1;
	@%p162 bra 	$L__BB3_45;
	ld.u32 	%r409, [%rd418];
	ld.u32 	%r410, [%rd419];
	setp.le.s32 	%p190, %r409, %r410;
$L__BB3_45:
	selp.b64 	%rd57, %rd418, %rd419, %p190;
	selp.u32 	%r411, 1, 0, %p190;
	add.s32 	%r27, %r25, %r411;
	not.pred 	%p163, %p190;
	selp.u32 	%r412, 1, 0, %p163;
	add.s32 	%r28, %r26, %r412;
	@%p190 bra 	$L__BB3_47;
	shl.b32 	%r413, %r28, 3;
	add.s32 	%r415, %r373, %r413;
	ld.shared.u64 	%rd419, [%r415];
	bra.uni 	$L__BB3_48;
$L__BB3_47:
	shl.b32 	%r416, %r27, 3;
	add.s32 	%r418, %r373, %r416;
	ld.shared.u64 	%rd418, [%r418];
$L__BB3_48:
	setp.ge.s32 	%p165, %r27, %r9;
	mov.pred 	%p191, 0;
	@%p165 bra 	$L__BB3_51;
	setp.ge.s32 	%p167, %r28, %r8;
	mov.pred 	%p191, -1;
	@%p167 bra 	$L__BB3_51;
	ld.u32 	%r419, [%rd418];
	ld.u32 	%r420, [%rd419];
	setp.le.s32 	%p191, %r419, %r420;
$L__BB3_51:
	selp.b64 	%rd62, %rd418, %rd419, %p191;
	selp.u32 	%r421, 1, 0, %p191;
	add.s32 	%r29, %r27, %r421;
	not.pred 	%p168, %p191;
	selp.u32 	%r422, 1, 0, %p168;
	add.s32 	%r30, %r28, %r422;
	@%p191 bra 	$L__BB3_53;
	shl.b32 	%r423, %r30, 3;
	add.s32 	%r425, %r373, %r423;
	ld.shared.u64 	%rd419, [%r425];
	bra.uni 	$L__BB3_54;
$L__BB3_53:
	shl.b32 	%r426, %r29, 3;
	add.s32 	%r428, %r373, %r426;
	ld.shared.u64 	%rd418, [%r428];
$L__BB3_54:
	setp.ge.s32 	%p170, %r29, %r9;
	mov.pred 	%p192, 0;
	@%p170 bra 	$L__BB3_57;
	setp.ge.s32 	%p172, %r30, %r8;
	mov.pred 	%p192, -1;
	@%p172 bra 	$L__BB3_57;
	ld.u32 	%r429, [%rd418];
	ld.u32 	%r430, [%rd419];
	setp.le.s32 	%p192, %r429, %r430;
$L__BB3_57:
	selp.b64 	%rd67, %rd418, %rd419, %p192;
	selp.u32 	%r431, 1, 0, %p192;
	add.s32 	%r31, %r29, %r431;
	not.pred 	%p173, %p192;
	selp.u32 	%r432, 1, 0, %p173;
	add.s32 	%r32, %r30, %r432;
	@%p192 bra 	$L__BB3_59;
	shl.b32 	%r433, %r32, 3;
	add.s32 	%r435, %r373, %r433;
	ld.shared.u64 	%rd419, [%r435];
	bra.uni 	$L__BB3_60;
$L__BB3_59:
	shl.b32 	%r436, %r31, 3;
	add.s32 	%r438, %r373, %r436;
	ld.shared.u64 	%rd418, [%r438];
$L__BB3_60:
	setp.ge.s32 	%p175, %r31, %r9;
	mov.pred 	%p193, 0;
	@%p175 bra 	$L__BB3_63;
	setp.ge.s32 	%p177, %r32, %r8;
	mov.pred 	%p193, -1;
	@%p177 bra 	$L__BB3_63;
	ld.u32 	%r439, [%rd418];
	ld.u32 	%r440, [%rd419];
	setp.le.s32 	%p193, %r439, %r440;
$L__BB3_63:
	selp.b64 	%rd72, %rd418, %rd419, %p193;
	selp.u32 	%r441, 1, 0, %p193;
	add.s32 	%r33, %r31, %r441;
	not.pred 	%p178, %p193;
	selp.u32 	%r442, 1, 0, %p178;
	add.s32 	%r34, %r32, %r442;
	@%p193 bra 	$L__BB3_65;
	shl.b32 	%r443, %r34, 3;
	add.s32 	%r445, %r373, %r443;
	ld.shared.u64 	%rd419, [%r445];
	bra.uni 	$L__BB3_66;
$L__BB3_65:
	shl.b32 	%r446, %r33, 3;
	add.s32 	%r448, %r373, %r446;
	ld.shared.u64 	%rd418, [%r448];
$L__BB3_66:
	setp.ge.s32 	%p180, %r33, %r9;
	mov.pred 	%p194, 0;
	@%p180 bra 	$L__BB3_69;
	setp.ge.s32 	%p182, %r34, %r8;
	mov.pred 	%p194, -1;
	@%p182 bra 	$L__BB3_69;
	ld.u32 	%r449, [%rd418];
	ld.u32 	%r450, [%rd419];
	setp.le.s32 	%p194, %r449, %r450;
$L__BB3_69:
	selp.b64 	%rd77, %rd418, %rd419, %p194;
	selp.u32 	%r451, 1, 0, %p194;
	add.s32 	%r35, %r33, %r451;
	not.pred 	%p183, %p194;
	selp.u32 	%r452, 1, 0, %p183;
	add.s32 	%r36, %r34, %r452;
	@%p194 bra 	$L__BB3_71;
	shl.b32 	%r453, %r36, 3;
	add.s32 	%r455, %r373, %r453;
	ld.shared.u64 	%rd419, [%r455];
	bra.uni 	$L__BB3_72;
$L__BB3_71:
	shl.b32 	%r456, %r35, 3;
	add.s32 	%r458, %r373, %r456;
	ld.shared.u64 	%rd418, [%r458];
$L__BB3_72:
	setp.ge.s32 	%p184, %r35, %r9;
	mov.u64 	%rd431, %rd419;
	@%p184 bra 	$L__BB3_75;
	setp.ge.s32 	%p185, %r36, %r8;
	mov.u64 	%rd431, %rd418;
	@%p185 bra 	$L__BB3_75;
	ld.u32 	%r459, [%rd418];
	ld.u32 	%r460, [%rd419];
	setp.gt.s32 	%p186, %r459, %r460;
	selp.b64 	%rd431, %rd419, %rd418, %p186;
$L__BB3_75:
	ld.param.s8 	%rs5, [_ZN3cub18CUB_300001_SM_10006detail10merge_sort26DeviceMergeSortMergeKernelINS2_10policy_hubIN6thrust24THRUST_300001_SM_1000_NS10device_ptrIP9int_classEEE9Policy600ESA_PNS0_8NullTypeESA_SE_j13my_comparatorS9_SD_EEvbT2_T3_T4_PT6_PT7_T5_PSI_SI_NS1_7vsmem_tE_param_0];
	mov.u32 	%r461, %ctaid.x;
	shl.b32 	%r37, %r461, 11;
	setp.eq.s16 	%p187, %rs5, 0;
	bar.sync 	0;
	@%p187 bra 	$L__BB3_77;
	cvt.u64.u32 	%rd376, %r37;
	// begin inline asm
	mov.u32 %r462, %laneid;
	// end inline asm
	and.b32  	%r463, %r10, 7936;
	shl.b32 	%r464, %r462, 3;
	add.s32 	%r465, %r464, %r463;
	shr.s32 	%r466, %r465, 5;
	add.s32 	%r467, %r466, %r465;
	shl.b32 	%r468, %r467, 3;
	add.s32 	%r470, %r373, %r468;
	st.shared.u64 	[%r470], %rd47;
	st.shared.u64 	[%r470+8], %rd52;
	st.shared.u64 	[%r470+16], %rd57;
	st.shared.u64 	[%r470+24], %rd62;
	st.shared.u64 	[%r470+32], %rd67;
	st.shared.u64 	[%r470+40], %rd72;
	st.shared.u64 	[%r470+48], %rd77;
	st.shared.u64 	[%r470+56], %rd431;
	bar.warp.sync 	-1;
	mad.lo.s32 	%r471, %r462, -7, %r465;
	shr.s32 	%r472, %r471, 5;
	add.s32 	%r473, %r472, %r471;
	shl.b32 	%r474, %r473, 3;
	add.s32 	%r475, %r373, %r474;
	ld.shared.u64 	%rd377, [%r475];
	add.s32 	%r476, %r471, 32;
	shr.s32 	%r477, %r476, 5;
	add.s32 	%r478, %r477, %r471;
	shl.b32 	%r479, %r478, 3;
	add.s32 	%r480, %r373, %r479;
	ld.shared.u64 	%rd378, [%r480+256];
	add.s32 	%r481, %r471, 64;
	shr.s32 	%r482, %r481, 5;
	add.s32 	%r483, %r482, %r471;
	shl.b32 	%r484, %r483, 3;
	add.s32 	%r485, %r373, %r484;
	ld.shared.u64 	%rd379, [%r485+512];
	add.s32 	%r486, %r471, 96;
	shr.s32 	%r487, %r486, 5;
	add.s32 	%r488, %r487, %r471;
	shl.b32 	%r489, %r488, 3;
	add.s32 	%r490, %r373, %r489;
	ld.shared.u64 	%rd380, [%r490+768];
	add.s32 	%r491, %r471, 128;
	shr.s32 	%r492, %r491, 5;
	add.s32 	%r493, %r492, %r471;
	shl.b32 	%r494, %r493, 3;
	add.s32 	%r495, %r373, %r494;
	ld.shared.u64 	%rd381, [%r495+1024];
	add.s32 	%r496, %r471, 160;
	shr.s32 	%r497, %r496, 5;
	add.s32 	%r498, %r497, %r471;
	shl.b32 	%r499, %r498, 3;
	add.s32 	%r500, %r373, %r499;
	ld.shared.u64 	%rd382, [%r500+1280];
	add.s32 	%r501, %r471, 192;
	shr.s32 	%r502, %r501, 5;
	add.s32 	%r503, %r502, %r471;
	shl.b32 	%r504, %r503, 3;
	add.s32 	%r505, %r373, %r504;
	ld.shared.u64 	%rd383, [%r505+1536];
	add.s32 	%r506, %r471, 224;
	shr.s32 	%r507, %r506, 5;
	add.s32 	%r508, %r507, %r471;
	shl.b32 	%r509, %r508, 3;
	add.s32 	%r510, %r373, %r509;
	ld.shared.u64 	%rd384, [%r510+1792];
	and.b32  	%r511, %r2, 31;
	or.b32  	%r512, %r463, %r511;
	cvt.u64.u32 	%rd385, %r512;
	add.s64 	%rd386, %rd385, %rd376;
	shl.b64 	%rd387, %rd386, 3;
	add.s64 	%rd388, %rd1, %rd387;
	st.global.u64 	[%rd388], %rd377;
	st.global.u64 	[%rd388+256], %rd378;
	st.global.u64 	[%rd388+512], %rd379;
	st.global.u64 	[%rd388+768], %rd380;
	st.global.u64 	[%rd388+1024], %rd381;
	st.global.u64 	[%rd388+1280], %rd382;
	st.global.u64 	[%rd388+1536], %rd383;
	st.global.u64 	[%rd388+1792], %rd384;
	bra.uni 	$L__BB3_212;
$L__BB3_77:
	// begin inline asm
	mov.u32 %r513, %laneid;
	// end inline asm
	and.b32  	%r514, %r10, 7936;
	shl.b32 	%r515, %r513, 3;
	add.s32 	%r516, %r515, %r514;
	shr.s32 	%r517, %r516, 5;
	add.s32 	%r518, %r517, %r516;
	shl.b32 	%r519, %r518, 3;
	add.s32 	%r521, %r373, %r519;
	st.shared.u64 	[%r521], %rd47;
	st.shared.u64 	[%r521+8], %rd52;
	st.shared.u64 	[%r521+16], %rd57;
	st.shared.u64 	[%r521+24], %rd62;
	st.shared.u64 	[%r521+32], %rd67;
	st.shared.u64 	[%r521+40], %rd72;
	st.shared.u64 	[%r521+48], %rd77;
	st.shared.u64 	[%r521+56], %rd431;
	bar.warp.sync 	-1;
	mad.lo.s32 	%r522, %r513, -7, %r516;
	shr.s32 	%r523, %r522, 5;
	add.s32 	%r524, %r523, %r522;
	shl.b32 	%r525, %r524, 3;
	add.s32 	%r526, %r373, %r525;
	ld.shared.u64 	%rd389, [%r526];
	add.s32 	%r527, %r522, 32;
	shr.s32 	%r528, %r527, 5;
	add.s32 	%r529, %r528, %r522;
	shl.b32 	%r530, %r529, 3;
	add.s32 	%r531, %r373, %r530;
	ld.shared.u64 	%rd390, [%r531+256];
	add.s32 	%r532, %r522, 64;
	shr.s32 	%r533, %r532, 5;
	add.s32 	%r534, %r533, %r522;
	shl.b32 	%r535, %r534, 3;
	add.s32 	%r536, %r373, %r535;
	ld.shared.u64 	%rd391, [%r536+512];
	add.s32 	%r537, %r522, 96;
	shr.s32 	%r538, %r537, 5;
	add.s32 	%r539, %r538, %r522;
	shl.b32 	%r540, %r539, 3;
	add.s32 	%r541, %r373, %r540;
	ld.shared.u64 	%rd392, [%r541+768];
	add.s32 	%r542, %r522, 128;
	shr.s32 	%r543, %r542, 5;
	add.s32 	%r544, %r543, %r522;
	shl.b32 	%r545, %r544, 3;
	add.s32 	%r546, %r373, %r545;
	ld.shared.u64 	%rd393, [%r546+1024];
	add.s32 	%r547, %r522, 160;
	shr.s32 	%r548, %r547, 5;
	add.s32 	%r549, %r548, %r522;
	shl.b32 	%r550, %r549, 3;
	add.s32 	%r551, %r373, %r550;
	ld.shared.u64 	%rd394, [%r551+1280];
	add.s32 	%r552, %r522, 192;
	shr.s32 	%r553, %r552, 5;
	add.s32 	%r554, %r553, %r522;
	shl.b32 	%r555, %r554, 3;
	add.s32 	%r556, %r373, %r555;
	ld.shared.u64 	%rd395, [%r556+1536];
	add.s32 	%r557, %r522, 224;
	shr.s32 	%r558, %r557, 5;
	add.s32 	%r559, %r558, %r522;
	shl.b32 	%r560, %r559, 3;
	add.s32 	%r561, %r373, %r560;
	ld.shared.u64 	%rd396, [%r561+1792];
	and.b32  	%r562, %r2, 31;
	cvt.u64.u32 	%rd397, %r514;
	add.s32 	%r563, %r562, %r37;
	cvt.u64.u32 	%rd398, %r563;
	add.s64 	%rd399, %rd398, %rd397;
	shl.b64 	%rd400, %rd399, 3;
	add.s64 	%rd401, %rd3, %rd400;
	st.global.u64 	[%rd401], %rd389;
	st.global.u64 	[%rd401+256], %rd390;
	st.global.u64 	[%rd401+512], %rd391;
	st.global.u64 	[%rd401+768], %rd392;
	st.global.u64 	[%rd401+1024], %rd393;
	st.global.u64 	[%rd401+1280], %rd394;
	st.global.u64 	[%rd401+1536], %rd395;
	st.global.u64 	[%rd401+1792], %rd396;
	bra.uni 	$L__BB3_212;
$L__BB3_78:
	ld.param.s8 	%rs2, [_ZN3cub18CUB_300001_SM_10006detail10merge_sort26DeviceMergeSortMergeKernelINS2_10policy_hubIN6thrust24THRUST_300001_SM_1000_NS10device_ptrIP9int_classEEE9Policy600ESA_PNS0_8NullTypeESA_SE_j13my_comparatorS9_SD_EEvbT2_T3_T4_PT6_PT7_T5_PSI_SI_NS1_7vsmem_tE_param_0];
	mul.wide.u32 	%rd194, %r1, 4;
	add.s64 	%rd195, %rd2, %rd194;
	ld.global.u32 	%r99, [%rd195];
	ld.global.u32 	%r100, [%rd195+4];
	neg.s32 	%r101, %r96;
	and.b32  	%r102, %r1, %r101;
	shl.b32 	%r38, %r102, 11;
	shl.b32 	%r103, %r96, 10;
	and.b32  	%r39, %r103, -2048;
	sub.s32 	%r104, %r1, %r102;
	shl.b32 	%r105, %r104, 11;
	sub.s32 	%r40, %r99, %r38;
	sub.s32 	%r106, %r100, %r38;
	sub.s32 	%r107, %r95, %r38;
	max.u32 	%r108, %r107, %r39;
	sub.s32 	%r109, %r108, %r39;
	sub.s32 	%r110, %r105, %r40;
	min.u32 	%r41, %r110, %r109;
	setp.eq.s32 	%p30, %r105, -2048;
	selp.b32 	%r111, 2047, 2048, %p30;
	add.s32 	%r112, %r111, %r105;
	sub.s32 	%r113, %r112, %r106;
	or.b32  	%r114, %r1, %r101;
	setp.eq.s32 	%p31, %r114, -1;
	min.u32 	%r115, %r39, %r107;
	selp.b32 	%r116, %r115, %r106, %p31;
	selp.b32 	%r117, %r39, %r113, %p31;
	min.u32 	%r118, %r117, %r109;
	sub.s32 	%r42, %r116, %r40;
	sub.s32 	%r43, %r118, %r41;
	// begin inline asm
	griddepcontrol.wait;
	// end inline asm
	setp.eq.s16 	%p32, %rs2, 0;
	@%p32 bra 	$L__BB3_111;
	cvt.u64.u32 	%rd197, %r38;
	cvt.u64.u32 	%rd198, %r40;
	add.s64 	%rd199, %rd198, %rd197;
	cvt.u64.u32 	%rd200, %r39;
	add.s64 	%rd201, %rd197, %rd200;
	cvt.u64.u32 	%rd202, %r41;
	add.s64 	%rd203, %rd201, %rd202;
	add.s32 	%r44, %r43, %r42;
	setp.ge.s32 	%p33, %r2, %r44;
	cvt.u64.u32 	%rd204, %r2;
	add.s64 	%rd205, %rd199, %rd204;
	shl.b64 	%rd206, %rd205, 3;
	add.s64 	%rd84, %rd3, %rd206;
	sub.s32 	%r119, %r2, %r42;
	cvt.s64.s32 	%rd207, %r119;
	add.s64 	%rd208, %rd203, %rd207;
	shl.b64 	%rd209, %rd208, 3;
	add.s64 	%rd85, %rd3, %rd209;
	@%p33 bra 	$L__BB3_83;
	setp.ge.s32 	%p34, %r2, %r42;
	@%p34 bra 	$L__BB3_82;
	ld.global.u64 	%rd453, [%rd84];
	bra.uni 	$L__BB3_83;
$L__BB3_82:
	ld.global.u64 	%rd453, [%rd85];
$L__BB3_83:
	add.s32 	%r45, %r2, 256;
	setp.ge.s32 	%p35, %r45, %r44;
	@%p35 bra 	$L__BB3_87;
	setp.lt.s32 	%p36, %r45, %r42;
	@%p36 bra 	$L__BB3_86;
	ld.global.u64 	%rd452, [%rd85+2048];
	bra.uni 	$L__BB3_87;
$L__BB3_86:
	ld.global.u64 	%rd452, [%rd84+2048];
$L__BB3_87:
	add.s32 	%r46, %r2, 512;
	setp.ge.s32 	%p37, %r46, %r44;
	@%p37 bra 	$L__BB3_91;
	setp.lt.s32 	%p38, %r46, %r42;
	@%p38 bra 	$L__BB3_90;
	ld.global.u64 	%rd451, [%rd85+4096];
	bra.uni 	$L__BB3_91;
$L__BB3_90:
	ld.global.u64 	%rd451, [%rd84+4096];
$L__BB3_91:
	add.s32 	%r47, %r2, 768;
	setp.ge.s32 	%p39, %r47, %r44;
	@%p39 bra 	$L__BB3_95;
	setp.lt.s32 	%p40, %r47, %r42;
	@%p40 bra 	$L__BB3_94;
	ld.global.u64 	%rd450, [%rd85+6144];
	bra.uni 	$L__BB3_95;
$L__BB3_94:
	ld.global.u64 	%rd450, [%rd84+6144];
$L__BB3_95:
	or.b32  	%r48, %r2, 1024;
	setp.ge.s32 	%p41, %r48, %r44;
	@%p41 bra 	$L__BB3_99;
	setp.lt.s32 	%p42, %r48, %r42;
	@%p42 bra 	$L__BB3_98;
	ld.global.u64 	%rd449, [%rd85+8192];
	bra.uni 	$L__BB3_99;
$L__BB3_98:
	ld.global.u64 	%rd449, [%rd84+8192];
$L__BB3_99:
	add.s32 	%r49, %r2, 1280;
	setp.ge.s32 	%p43, %r49, %r44;
	@%p43 bra 	$L__BB3_103;
	setp.lt.s32 	%p44, %r49, %r42;
	@%p44 bra 	$L__BB3_102;
	ld.global.u64 	%rd448, [%rd85+10240];
	bra.uni 	$L__BB3_103;
$L__BB3_102:
	ld.global.u64 	%rd448, [%rd84+10240];
$L__BB3_103:
	add.s32 	%r50, %r2, 1536;
	setp.ge.s32 	%p45, %r50, %r44;
	@%p45 bra 	$L__BB3_107;
	setp.lt.s32 	%p46, %r50, %r42;
	@%p46 bra 	$L__BB3_106;
	ld.global.u64 	%rd447, [%rd85+12288];
	bra.uni 	$L__BB3_107;
$L__BB3_106:
	ld.global.u64 	%rd447, [%rd84+12288];
$L__BB3_107:
	add.s32 	%r51, %r2, 1792;
	setp.ge.s32 	%p47, %r51, %r44;
	@%p47 bra 	$L__BB3_127;
	setp.lt.s32 	%p48, %r51, %r42;
	@%p48 bra 	$L__BB3_110;
	ld.global.u64 	%rd446, [%rd85+14336];
	bra.uni 	$L__BB3_127;
$L__BB3_110:
	ld.global.u64 	%rd446, [%rd84+14336];
	bra.uni 	$L__BB3_127;
$L__BB3_111:
	cvt.u64.u32 	%rd218, %r38;
	cvt.u64.u32 	%rd219, %r40;
	add.s64 	%rd109, %rd219, %rd218;
	cvt.u64.u32 	%rd220, %r39;
	add.s64 	%rd221, %rd218, %rd220;
	cvt.u64.u32 	%rd222, %r41;
	add.s64 	%rd110, %rd221, %rd222;
	add.s32 	%r52, %r43, %r42;
	setp.ge.s32 	%p49, %r2, %r52;
	@%p49 bra 	$L__BB3_113;
	setp.lt.s32 	%p50, %r2, %r42;
	sub.s32 	%r120, %r2, %r42;
	cvt.s64.s32 	%rd223, %r120;
	cvt.u64.u32 	%rd224, %r2;
	selp.b64 	%rd225, %rd109, %rd110, %p50;
	selp.b64 	%rd226, %rd224, %rd223, %p50;
	add.s64 	%rd227, %rd226, %rd225;
	shl.b64 	%rd228, %rd227, 3;
	add.s64 	%rd229, %rd1, %rd228;
	ld.global.u64 	%rd453, [%rd229];
$L__BB3_113:
	add.s32 	%r53, %r2, 256;
	setp.ge.s32 	%p51, %r53, %r52;
	@%p51 bra 	$L__BB3_115;
	setp.lt.s32 	%p52, %r53, %r42;
	sub.s32 	%r121, %r53, %r42;
	cvt.s64.s32 	%rd231, %r121;
	cvt.u64.u32 	%rd232, %r53;
	selp.b64 	%rd233, %rd109, %rd110, %p52;
	selp.b64 	%rd234, %rd232, %rd231, %p52;
	add.s64 	%rd235, %rd234, %rd233;
	shl.b64 	%rd236, %rd235, 3;
	add.s64 	%rd237, %rd1, %rd236;
	ld.global.u64 	%rd452, [%rd237];
$L__BB3_115:
	add.s32 	%r54, %r2, 512;
	setp.ge.s32 	%p53, %r54, %r52;
	@%p53 bra 	$L__BB3_117;
	setp.lt.s32 	%p54, %r54, %r42;
	sub.s32 	%r122, %r54, %r42;
	cvt.s64.s32 	%rd239, %r122;
	cvt.u64.u32 	%rd240, %r54;
	selp.b64 	%rd241, %rd109, %rd110, %p54;
	selp.b64 	%rd242, %rd240, %rd239, %p54;
	add.s64 	%rd243, %rd242, %rd241;
	shl.b64 	%rd244, %rd243, 3;
	add.s64 	%rd245, %rd1, %rd244;
	ld.global.u64 	%rd451, [%rd245];
$L__BB3_117:
	add.s32 	%r55, %r2, 768;
	setp.ge.s32 	%p55, %r55, %r52;
	@%p55 bra 	$L__BB3_119;
	setp.lt.s32 	%p56, %r55, %r42;
	sub.s32 	%r123, %r55, %r42;
	cvt.s64.s32 	%rd247, %r123;
	cvt.u64.u32 	%rd248, %r55;
	selp.b64 	%rd249, %rd109, %rd110, %p56;
	selp.b64 	%rd250, %rd248, %rd247, %p56;
	add.s64 	%rd251, %rd250, %rd249;
	shl.b64 	%rd252, %rd251, 3;
	add.s64 	%rd253, %rd1, %rd252;
	ld.global.u64 	%rd450, [%rd253];
$L__BB3_119:
	or.b32  	%r56, %r2, 1024;
	setp.ge.s32 	%p57, %r56, %r52;
	@%p57 bra 	$L__BB3_121;
	setp.lt.s32 	%p58, %r56, %r42;
	sub.s32 	%r124, %r56, %r42;
	cvt.s64.s32 	%rd255, %r124;
	cvt.u64.u32 	%rd256, %r56;
	selp.b64 	%rd257, %rd109, %rd110, %p58;
	selp.b64 	%rd258, %rd256, %rd255, %p58;
	add.s64 	%rd259, %rd258, %rd257;
	shl.b64 	%rd260, %rd259, 3;
	add.s64 	%rd261, %rd1, %rd260;
	ld.global.u64 	%rd449, [%rd261];
$L__BB3_121:
	add.s32 	%r57, %r2, 1280;
	setp.ge.s32 	%p59, %r57, %r52;
	@%p59 bra 	$L__BB3_123;
	setp.lt.s32 	%p60, %r57, %r42;
	sub.s32 	%r125, %r57, %r42;
	cvt.s64.s32 	%rd263, %r125;
	cvt.u64.u32 	%rd264, %r57;
	selp.b64 	%rd265, %rd109, %rd110, %p60;
	selp.b64 	%rd266, %rd264, %rd263, %p60;
	add.s64 	%rd267, %rd266, %rd265;
	shl.b64 	%rd268, %rd267, 3;
	add.s64 	%rd269, %rd1, %rd268;
	ld.global.u64 	%rd448, [%rd269];
$L__BB3_123:
	add.s32 	%r58, %r2, 1536;
	setp.ge.s32 	%p61, %r58, %r52;
	@%p61 bra 	$L__BB3_125;
	setp.lt.s32 	%p62, %r58, %r42;
	sub.s32 	%r126, %r58, %r42;
	cvt.s64.s32 	%rd271, %r126;
	cvt.u64.u32 	%rd272, %r58;
	selp.b64 	%rd273, %rd109, %rd110, %p62;
	selp.b64 	%rd274, %rd272, %rd271, %p62;
	add.s64 	%rd275, %rd274, %rd273;
	shl.b64 	%rd276, %rd275, 3;
	add.s64 	%rd277, %rd1, %rd276;
	ld.global.u64 	%rd447, [%rd277];
$L__BB3_125:
	add.s32 	%r59, %r2, 1792;
	setp.ge.s32 	%p63, %r59, %r52;
	@%p63 bra 	$L__BB3_127;
	setp.lt.s32 	%p64, %r59, %r42;
	sub.s32 	%r127, %r59, %r42;
	cvt.s64.s32 	%rd279, %r127;
	cvt.u64.u32 	%rd280, %r59;
	selp.b64 	%rd281, %rd109, %rd110, %p64;
	selp.b64 	%rd282, %rd280, %rd279, %p64;
	add.s64 	%rd283, %rd282, %rd281;
	shl.b64 	%rd284, %rd283, 3;
	add.s64 	%rd285, %rd1, %rd284;
	ld.global.u64 	%rd446, [%rd285];
$L__BB3_127:
	shl.b32 	%r61, %r2, 3;
	mov.u32 	%r128, _ZZN3cub18CUB_300001_SM_10006detail10merge_sort26DeviceMergeSortMergeKernelINS2_10policy_hubIN6thrust24THRUST_300001_SM_1000_NS10device_ptrIP9int_classEEE9Policy600ESA_PNS0_8NullTypeESA_SE_j13my_comparatorS9_SD_EEvbT2_T3_T4_PT6_PT7_T5_PSI_SI_NS1_7vsmem_tEE19static_temp_storage;
	add.s32 	%r129, %r128, %r61;
	st.shared.u64 	[%r129], %rd453;
	st.shared.u64 	[%r129+2048], %rd452;
	st.shared.u64 	[%r129+4096], %rd451;
	st.shared.u64 	[%r129+6144], %rd450;
	st.shared.u64 	[%r129+8192], %rd449;
	st.shared.u64 	[%r129+10240], %rd448;
	st.shared.u64 	[%r129+12288], %rd447;
	st.shared.u64 	[%r129+14336], %rd446;
	bar.sync 	0;
	// begin inline asm
	griddepcontrol.launch_dependents;
	// end inline asm
	add.s32 	%r60, %r43, %r42;
	min.s32 	%r62, %r61, %r60;
	setp.lt.s32 	%p65, %r62, %r43;
	sub.s32 	%r130, %r62, %r43;
	selp.b32 	%r569, 0, %r130, %p65;
	min.s32 	%r567, %r42, %r62;
	setp.ge.s32 	%p66, %r569, %r567;
	@%p66 bra 	$L__BB3_130;
	add.s32 	%r65, %r62, %r42;
$L__BB3_129:
	sub.s32 	%r131, %r567, %r569;
	shr.u32 	%r132, %r131, 31;
	add.s32 	%r133, %r131, %r132;
	shr.s32 	%r134, %r133, 1;
	add.s32 	%r135, %r134, %r569;
	shl.b32 	%r136, %r135, 3;
	add.s32 	%r138, %r128, %r136;
	ld.shared.u64 	%rd286, [%r138];
	not.b32 	%r139, %r135;
	add.s32 	%r140, %r65, %r139;
	shl.b32 	%r141, %r140, 3;
	add.s32 	%r142, %r128, %r141;
	ld.shared.u64 	%rd287, [%r142];
	ld.u32 	%r143, [%rd287];
	ld.u32 	%r144, [%rd286];
	setp.gt.s32 	%p67, %r143, %r144;
	add.s32 	%r145, %r135, 1;
	selp.b32 	%r569, %r145, %r569, %p67;
	selp.b32 	%r567, %r567, %r135, %p67;
	setp.lt.s32 	%p68, %r569, %r567;
	@%p68 bra 	$L__BB3_129;
$L__BB3_130:
	sub.s32 	%r146, %r62, %r569;
	add.s32 	%r71, %r146, %r42;
	shl.b32 	%r147, %r71, 3;
	add.s32 	%r72, %r128, %r147;
	ld.shared.u64 	%rd455, [%r72];
	shl.b32 	%r149, %r569, 3;
	add.s32 	%r73, %r128, %r149;
	ld.shared.u64 	%rd456, [%r73];
	setp.ge.s32 	%p70, %r71, %r60;
	mov.pred 	%p195, 0;
	@%p70 bra 	$L__BB3_133;
	setp.ge.s32 	%p72, %r569, %r42;
	mov.pred 	%p195, -1;
	@%p72 bra 	$L__BB3_133;
	ld.u32 	%r150, [%rd455];
	ld.u32 	%r151, [%rd456];
	setp.le.s32 	%p195, %r150, %r151;
$L__BB3_133:
	selp.b64 	%rd136, %rd455, %rd456, %p195;
	selp.u32 	%r152, 1, 0, %p195;
	add.s32 	%r74, %r71, %r152;
	not.pred 	%p73, %p195;
	selp.u32 	%r153, 1, 0, %p73;
	add.s32 	%r75, %r569, %r153;
	@%p73 bra 	$L__BB3_135;
	ld.shared.u64 	%rd455, [%r72+8];
	bra.uni 	$L__BB3_136;
$L__BB3_135:
	ld.shared.u64 	%rd456, [%r73+8];
$L__BB3_136:
	setp.ge.s32 	%p75, %r74, %r60;
	mov.pred 	%p196, 0;
	@%p75 bra 	$L__BB3_139;
	setp.ge.s32 	%p77, %r75, %r42;
	mov.pred 	%p196, -1;
	@%p77 bra 	$L__BB3_139;
	ld.u32 	%r154, [%rd455];
	ld.u32 	%r155, [%rd456];
	setp.le.s32 	%p196, %r154, %r155;
$L__BB3_139:
	selp.b64 	%rd141, %rd455, %rd456, %p196;
	selp.u32 	%r156, 1, 0, %p196;
	add.s32 	%r76, %r74, %r156;
	not.pred 	%p78, %p196;
	selp.u32 	%r157, 1, 0, %p78;
	add.s32 	%r77, %r75, %r157;
	@%p196 bra 	$L__BB3_141;
	shl.b32 	%r158, %r77, 3;
	add.s32 	%r160, %r128, %r158;
	ld.shared.u64 	%rd456, [%r160];
	bra.uni 	$L__BB3_142;
$L__BB3_141:
	shl.b32 	%r161, %r76, 3;
	add.s32 	%r163, %r128, %r161;
	ld.shared.u64 	%rd455, [%r163];
$L__BB3_142:
	setp.ge.s32 	%p80, %r76, %r60;
	mov.pred 	%p197, 0;
	@%p80 bra 	$L__BB3_145;
	setp.ge.s32 	%p82, %r77, %r42;
	mov.pred 	%p197, -1;
	@%p82 bra 	$L__BB3_145;
	ld.u32 	%r164, [%rd455];
	ld.u32 	%r165, [%rd456];
	setp.le.s32 	%p197, %r164, %r165;
$L__BB3_145:
	selp.b64 	%rd146, %rd455, %rd456, %p197;
	selp.u32 	%r166, 1, 0, %p197;
	add.s32 	%r78, %r76, %r166;
	not.pred 	%p83, %p197;
	selp.u32 	%r167, 1, 0, %p83;
	add.s32 	%r79, %r77, %r167;
	@%p197 bra 	$L__BB3_147;
	shl.b32 	%r168, %r79, 3;
	add.s32 	%r170, %r128, %r168;
	ld.shared.u64 	%rd456, [%r170];
	bra.uni 	$L__BB3_148;
$L__BB3_147:
	shl.b32 	%r171, %r78, 3;
	add.s32 	%r173, %r128, %r171;
	ld.shared.u64 	%rd455, [%r173];
$L__BB3_148:
	setp.ge.s32 	%p85, %r78, %r60;
	mov.pred 	%p198, 0;
	@%p85 bra 	$L__BB3_151;
	setp.ge.s32 	%p87, %r79, %r42;
	mov.pred 	%p198, -1;
	@%p87 bra 	$L__BB3_151;
	ld.u32 	%r174, [%rd455];
	ld.u32 	%r175, [%rd456];
	setp.le.s32 	%p198, %r174, %r175;
$L__BB3_151:
	selp.b64 	%rd151, %rd455, %rd456, %p198;
	selp.u32 	%r176, 1, 0, %p198;
	add.s32 	%r80, %r78, %r176;
	not.pred 	%p88, %p198;
	selp.u32 	%r177, 1, 0, %p88;
	add.s32 	%r81, %r79, %r177;
	@%p198 bra 	$L__BB3_153;
	shl.b32 	%r178, %r81, 3;
	add.s32 	%r180, %r128, %r178;
	ld.shared.u64 	%rd456, [%r180];
	bra.uni 	$L__BB3_154;
$L__BB3_153:
	shl.b32 	%r181, %r80, 3;
	add.s32 	%r183, %r128, %r181;
	ld.shared.u64 	%rd455, [%r183];
$L__BB3_154:
	setp.ge.s32 	%p90, %r80, %r60;
	mov.pred 	%p199, 0;
	@%p90 bra 	$L__BB3_157;
	setp.ge.s32 	%p92, %r81, %r42;
	mov.pred 	%p199, -1;
	@%p92 bra 	$L__BB3_157;
	ld.u32 	%r184, [%rd455];
	ld.u32 	%r185, [%rd456];
	setp.le.s32 	%p199, %r184, %r185;
$L__BB3_157:
	selp.b64 	%rd156, %rd455, %rd456, %p199;
	selp.u32 	%r186, 1, 0, %p199;
	add.s32 	%r82, %r80, %r186;
	not.pred 	%p93, %p199;
	selp.u32 	%r187, 1, 0, %p93;
	add.s32 	%r83, %r81, %r187;
	@%p199 bra 	$L__BB3_159;
	shl.b32 	%r188, %r83, 3;
	add.s32 	%r190, %r128, %r188;
	ld.shared.u64 	%rd456, [%r190];
	bra.uni 	$L__BB3_160;
$L__BB3_159:
	shl.b32 	%r191, %r82, 3;
	add.s32 	%r193, %r128, %r191;
	ld.shared.u64 	%rd455, [%r193];
$L__BB3_160:
	setp.ge.s32 	%p95, %r82, %r60;
	mov.pred 	%p200, 0;
	@%p95 bra 	$L__BB3_163;
	setp.ge.s32 	%p97, %r83, %r42;
	mov.pred 	%p200, -1;
	@%p97 bra 	$L__BB3_163;
	ld.u32 	%r194, [%rd455];
	ld.u32 	%r195, [%rd456];
	setp.le.s32 	%p200, %r194, %r195;
$L__BB3_163:
	selp.b64 	%rd161, %rd455, %rd456, %p200;
	selp.u32 	%r196, 1, 0, %p200;
	add.s32 	%r84, %r82, %r196;
	not.pred 	%p98, %p200;
	selp.u32 	%r197, 1, 0, %p98;
	add.s32 	%r85, %r83, %r197;
	@%p200 bra 	$L__BB3_165;
	shl.b32 	%r198, %r85, 3;
	add.s32 	%r200, %r128, %r198;
	ld.shared.u64 	%rd456, [%r200];
	bra.uni 	$L__BB3_166;
$L__BB3_165:
	shl.b32 	%r201, %r84, 3;
	add.s32 	%r203, %r128, %r201;
	ld.shared.u64 	%rd455, [%r203];
$L__BB3_166:
	setp.ge.s32 	%p100, %r84, %r60;
	mov.pred 	%p201, 0;
	@%p100 bra 	$L__BB3_169;
	setp.ge.s32 	%p102, %r85, %r42;
	mov.pred 	%p201, -1;
	@%p102 bra 	$L__BB3_169;
	ld.u32 	%r204, [%rd455];
	ld.u32 	%r205, [%rd456];
	setp.le.s32 	%p201, %r204, %r205;
$L__BB3_169:
	selp.b64 	%rd166, %rd455, %rd456, %p201;
	selp.u32 	%r206, 1, 0, %p201;
	add.s32 	%r86, %r84, %r206;
	not.pred 	%p103, %p201;
	selp.u32 	%r207, 1, 0, %p103;
	add.s32 	%r87, %r85, %r207;
	@%p201 bra 	$L__BB3_171;
	shl.b32 	%r208, %r87, 3;
	add.s32 	%r210, %r128, %r208;
	ld.shared.u64 	%rd456, [%r210];
	bra.uni 	$L__BB3_172;
$L__BB3_171:
	shl.b32 	%r211, %r86, 3;
	add.s32 	%r213, %r128, %r211;
	ld.shared.u64 	%rd455, [%r213];
$L__BB3_172:
	setp.ge.s32 	%p104, %r86, %r60;
	mov.u64 	%rd468, %rd456;
	@%p104 bra 	$L__BB3_175;
	setp.ge.s32 	%p105, %r87, %r42;
	mov.u64 	%rd468, %rd455;
	@%p105 bra 	$L__BB3_175;
	ld.u32 	%r214, [%rd455];
	ld.u32 	%r215, [%rd456];
	setp.gt.s32 	%p106, %r214, %r215;
	selp.b64 	%rd468, %rd456, %rd455, %p106;
$L__BB3_175:
	ld.param.s8 	%rs3, [_ZN3cub18CUB_300001_SM_10006detail10merge_sort26DeviceMergeSortMergeKernelINS2_10policy_hubIN6thrust24THRUST_300001_SM_1000_NS10device_ptrIP9int_classEEE9Policy600ESA_PNS0_8NullTypeESA_SE_j13my_comparatorS9_SD_EEvbT2_T3_T4_PT6_PT7_T5_PSI_SI_NS1_7vsmem_tE_param_0];
	mov.u32 	%r216, %ctaid.x;
	shl.b32 	%r88, %r216, 11;
	setp.eq.s16 	%p107, %rs3, 0;
	bar.sync 	0;
	@%p107 bra 	$L__BB3_194;
	// begin inline asm
	mov.u32 %r217, %laneid;
	// end inline asm
	and.b32  	%r89, %r61, 7936;
	shl.b32 	%r218, %r217, 3;
	add.s32 	%r219, %r218, %r89;
	shr.s32 	%r220, %r219, 5;
	add.s32 	%r221, %r220, %r219;
	shl.b32 	%r222, %r221, 3;
	add.s32 	%r224, %r128, %r222;
	st.shared.u64 	[%r224], %rd136;
	st.shared.u64 	[%r224+8], %rd141;
	st.shared.u64 	[%r224+16], %rd146;
	st.shared.u64 	[%r224+24], %rd151;
	st.shared.u64 	[%r224+32], %rd156;
	st.shared.u64 	[%r224+40], %rd161;
	st.shared.u64 	[%r224+48], %rd166;
	st.shared.u64 	[%r224+56], %rd468;
	bar.warp.sync 	-1;
	mad.lo.s32 	%r225, %r217, -7, %r219;
	shr.s32 	%r226, %r225, 5;
	add.s32 	%r227, %r226, %r225;
	shl.b32 	%r228, %r227, 3;
	add.s32 	%r229, %r128, %r228;
	ld.shared.u64 	%rd173, [%r229];
	add.s32 	%r230, %r225, 32;
	shr.s32 	%r231, %r230, 5;
	add.s32 	%r232, %r231, %r225;
	shl.b32 	%r233, %r232, 3;
	add.s32 	%r234, %r128, %r233;
	ld.shared.u64 	%rd174, [%r234+256];
	add.s32 	%r235, %r225, 64;
	shr.s32 	%r236, %r235, 5;
	add.s32 	%r237, %r236, %r225;
	shl.b32 	%r238, %r237, 3;
	add.s32 	%r239, %r128, %r238;
	ld.shared.u64 	%rd175, [%r239+512];
	add.s32 	%r240, %r225, 96;
	shr.s32 	%r241, %r240, 5;
	add.s32 	%r242, %r241, %r225;
	shl.b32 	%r243, %r242, 3;
	add.s32 	%r244, %r128, %r243;
	ld.shared.u64 	%rd176, [%r244+768];
	add.s32 	%r245, %r225, 128;
	shr.s32 	%r246, %r245, 5;
	add.s32 	%r247, %r246, %r225;
	shl.b32 	%r248, %r247, 3;
	add.s32 	%r249, %r128, %r248;
	ld.shared.u64 	%rd177, [%r249+1024];
	add.s32 	%r250, %r225, 160;
	shr.s32 	%r251, %r250, 5;
	add.s32 	%r252, %r251, %r225;
	shl.b32 	%r253, %r252, 3;
	add.s32 	%r254, %r128, %r253;
	ld.shared.u64 	%rd178, [%r254+1280];
	add.s32 	%r255, %r225, 192;
	shr.s32 	%r256, %r255, 5;
	add.s32 	%r257, %r256, %r225;
	shl.b32 	%r258, %r257, 3;
	add.s32 	%r259, %r128, %r258;
	ld.shared.u64 	%rd179, [%r259+1536];
	add.s32 	%r260, %r225, 224;
	shr.s32 	%r261, %r260, 5;
	add.s32 	%r262, %r261, %r225;
	shl.b32 	%r263, %r262, 3;
	add.s32 	%r264, %r128, %r263;
	ld.shared.u64 	%rd180, [%r264+1792];
	setp.ne.s32 	%p108, %r2, 0;
	@%p108 bra 	$L__BB3_178;
	st.volatile.shared.u32 	[_ZZN3cub18CUB_300001_SM_10006detail10merge_sort26DeviceMergeSortMergeKernelINS2_10policy_hubIN6thrust24THRUST_300001_SM_1000_NS10device_ptrIP9int_classEEE9Policy600ESA_PNS0_8NullTypeESA_SE_j13my_comparatorS9_SD_EEvbT2_T3_T4_PT6_PT7_T5_PSI_SI_NS1_7vsmem_tEE19static_temp_storage+16896], %r60;
$L__BB3_178:
	bar.sync 	0;
	ld.volatile.shared.u32 	%r90, [_ZZN3cub18CUB_300001_SM_10006detail10merge_sort26DeviceMergeSortMergeKernelINS2_10policy_hubIN6thrust24THRUST_300001_SM_1000_NS10device_ptrIP9int_classEEE9Policy600ESA_PNS0_8NullTypeESA_SE_j13my_comparatorS9_SD_EEvbT2_T3_T4_PT6_PT7_T5_PSI_SI_NS1_7vsmem_tEE19static_temp_storage+16896];
	and.b32  	%r265, %r2, 31;
	add.s32 	%r91, %r89, %r265;
	setp.ge.s32 	%p109, %r91, %r90;
	cvt.u64.u32 	%rd288, %r91;
	cvt.u64.u32 	%rd289, %r88;
	add.s64 	%rd290, %rd288, %rd289;
	shl.b64 	%rd291, %rd290, 3;
	add.s64 	%rd181, %rd1, %rd291;
	@%p109 bra 	$L__BB3_180;
	st.global.u64 	[%rd181], %rd173;
$L__BB3_180:
	add.s32 	%r266, %r91, 32;
	setp.ge.s32 	%p110, %r266, %r90;
	@%p110 bra 	$L__BB3_182;
	st.global.u64 	[%rd181+256], %rd174;
$L__BB3_182:
	add.s32 	%r267, %r91, 64;
	setp.ge.s32 	%p111, %r267, %r90;
	@%p111 bra 	$L__BB3_184;
	st.global.u64 	[%rd181+512], %rd175;
$L__BB3_184:
	add.s32 	%r268, %r91, 96;
	setp.ge.s32 	%p112, %r268, %r90;
	@%p112 bra 	$L__BB3_186;
	st.global.u64 	[%rd181+768], %rd176;
$L__BB3_186:
	add.s32 	%r269, %r91, 128;
	setp.ge.s32 	%p113, %r269, %r90;
	@%p113 bra 	$L__BB3_188;
	st.global.u64 	[%rd181+1024], %rd177;
$L__BB3_188:
	add.s32 	%r270, %r91, 160;
	setp.ge.s32 	%p114, %r270, %r90;
	@%p114 bra 	$L__BB3_190;
	st.global.u64 	[%rd181+1280], %rd178;
$L__BB3_190:
	add.s32 	%r271, %r91, 192;
	setp.ge.s32 	%p115, %r271, %r90;
	@%p115 bra 	$L__BB3_192;
	st.global.u64 	[%rd181+1536], %rd179;
$L__BB3_192:
	add.s32 	%r272, %r91, 224;
	setp.ge.s32 	%p116, %r272, %r90;
	@%p116 bra 	$L__BB3_212;
	st.global.u64 	[%rd181+1792], %rd180;
	bra.uni 	$L__BB3_212;
$L__BB3_194:
	// begin inline asm
	mov.u32 %r273, %laneid;
	// end inline asm
	and.b32  	%r92, %r61, 7936;
	shl.b32 	%r274, %r273, 3;
	add.s32 	%r275, %r274, %r92;
	shr.s32 	%r276, %r275, 5;
	add.s32 	%r277, %r276, %r275;
	shl.b32 	%r278, %r277, 3;
	add.s32 	%r280, %r128, %r278;
	st.shared.u64 	[%r280], %rd136;
	st.shared.u64 	[%r280+8], %rd141;
	st.shared.u64 	[%r280+16], %rd146;
	st.shared.u64 	[%r280+24], %rd151;
	st.shared.u64 	[%r280+32], %rd156;
	st.shared.u64 	[%r280+40], %rd161;
	st.shared.u64 	[%r280+48], %rd166;
	st.shared.u64 	[%r280+56], %rd468;
	bar.warp.sync 	-1;
	mad.lo.s32 	%r281, %r273, -7, %r275;
	shr.s32 	%r282, %r281, 5;
	add.s32 	%r283, %r282, %r281;
	shl.b32 	%r284, %r283, 3;
	add.s32 	%r285, %r128, %r284;
	ld.shared.u64 	%rd182, [%r285];
	add.s32 	%r286, %r281, 32;
	shr.s32 	%r287, %r286, 5;
	add.s32 	%r288, %r287, %r281;
	shl.b32 	%r289, %r288, 3;
	add.s32 	%r290, %r128, %r289;
	ld.shared.u64 	%rd183, [%r290+256];
	add.s32 	%r291, %r281, 64;
	shr.s32 	%r292, %r291, 5;
	add.s32 	%r293, %r292, %r281;
	shl.b32 	%r294, %r293, 3;
	add.s32 	%r295, %r128, %r294;
	ld.shared.u64 	%rd184, [%r295+512];
	add.s32 	%r296, %r281, 96;
	shr.s32 	%r297, %r296, 5;
	add.s32 	%r298, %r297, %r281;
	shl.b32 	%r299, %r298, 3;
	add.s32 	%r300, %r128, %r299;
	ld.shared.u64 	%rd185, [%r300+768];
	add.s32 	%r301, %r281, 128;
	shr.s32 	%r302, %r301, 5;
	add.s32 	%r303, %r302, %r281;
	shl.b32 	%r304, %r303, 3;
	add.s32 	%r305, %r128, %r304;
	ld.shared.u64 	%rd186, [%r305+1024];
	add.s32 	%r306, %r281, 160;
	shr.s32 	%r307, %r306, 5;
	add.s32 	%r308, %r307, %r281;
	shl.b32 	%r309, %r308, 3;
	add.s32 	%r310, %r128, %r309;
	ld.shared.u64 	%rd187, [%r310+1280];
	add.s32 	%r311, %r281, 192;
	shr.s32 	%r312, %r311, 5;
	add.s32 	%r313, %r312, %r281;
	shl.b32 	%r314, %r313, 3;
	add.s32 	%r315, %r128, %r314;
	ld.shared.u64 	%rd188, [%r315+1536];
	add.s32 	%r316, %r281, 224;
	shr.s32 	%r317, %r316, 5;
	add.s32 	%r318, %r317, %r281;
	shl.b32 	%r319, %r318, 3;
	add.s32 	%r320, %r128, %r319;
	ld.shared.u64 	%rd189, [%r320+1792];
	setp.ne.s32 	%p117, %r2, 0;
	@%p117 bra 	$L__BB3_196;
	st.volatile.shared.u32 	[_ZZN3cub18CUB_300001_SM_10006detail10merge_sort26DeviceMergeSortMergeKernelINS2_10policy_hubIN6thrust24THRUST_300001_SM_1000_NS10device_ptrIP9int_classEEE9Policy600ESA_PNS0_8NullTypeESA_SE_j13my_comparatorS9_SD_EEvbT2_T3_T4_PT6_PT7_T5_PSI_SI_NS1_7vsmem_tEE19static_temp_storage+16896], %r60;
$L__BB3_196:
	bar.sync 	0;
	ld.volatile.shared.u32 	%r93, [_ZZN3cub18CUB_300001_SM_10006detail10merge_sort26DeviceMergeSortMergeKernelINS2_10policy_hubIN6thrust24THRUST_300001_SM_1000_NS10device_ptrIP9int_classEEE9Policy600ESA_PNS0_8NullTypeESA_SE_j13my_comparatorS9_SD_EEvbT2_T3_T4_PT6_PT7_T5_PSI_SI_NS1_7vsmem_tEE19static_temp_storage+16896];
	and.b32  	%r321, %r2, 31;
	cvt.u64.u32 	%rd292, %r92;
	add.s32 	%r94, %r92, %r321;
	add.s32 	%r322, %r321, %r88;
	cvt.u64.u32 	%rd293, %r322;
	add.s64 	%rd294, %rd293, %rd292;
	setp.ge.s32 	%p118, %r94, %r93;
	shl.b64 	%rd295, %rd294, 3;
	add.s64 	%rd190, %rd3, %rd295;
	@%p118 bra 	$L__BB3_198;
	st.global.u64 	[%rd190], %rd182;
$L__BB3_198:
	add.s32 	%r323, %r94, 32;
	setp.ge.s32 	%p119, %r323, %r93;
	@%p119 bra 	$L__BB3_200;
	st.global.u64 	[%rd190+256], %rd183;
$L__BB3_200:
	add.s32 	%r324, %r94, 64;
	setp.ge.s32 	%p120, %r324, %r93;
	@%p120 bra 	$L__BB3_202;
	st.global.u64 	[%rd190+512], %rd184;
$L__BB3_202:
	add.s32 	%r325, %r94, 96;
	setp.ge.s32 	%p121, %r325, %r93;
	@%p121 bra 	$L__BB3_204;
	st.global.u64 	[%rd190+768], %rd185;
$L__BB3_204:
	add.s32 	%r326, %r94, 128;
	setp.ge.s32 	%p122, %r326, %r93;
	@%p122 bra 	$L__BB3_206;
	st.global.u64 	[%rd190+1024], %rd186;
$L__BB3_206:
	add.s32 	%r327, %r94, 160;
	setp.ge.s32 	%p123, %r327, %r93;
	@%p123 bra 	$L__BB3_208;
	st.global.u64 	[%rd190+1280], %rd187;
$L__BB3_208:
	add.s32 	%r328, %r94, 192;
	setp.ge.s32 	%p124, %r328, %r93;
	@%p124 bra 	$L__BB3_210;
	st.global.u64 	[%rd190+1536], %rd188;
$L__BB3_210:
	add.s32 	%r329, %r94, 224;
	setp.ge.s32 	%p125, %r329, %r93;
	@%p125 bra 	$L__BB3_212;
	st.global.u64 	[%rd190+1792], %rd189;
$L__BB3_212:
	ret;

}
	// .globl	_ZN3cub18CUB_300001_SM_10006detail10merge_sort30DeviceMergeSortBlockSortKernelINS2_10policy_hubIN6thrust24THRUST_300001_SM_1000_NS10device_ptrIP9int_classEEE9Policy600ESA_PNS0_8NullTypeESA_SE_m13my_comparatorS9_SD_EEvbT0_T1_T2_T3_T4_PT6_PT7_T5_NS1_7vsmem_tE
.visible .entry _ZN3cub18CUB_300001_SM_10006detail10merge_sort30DeviceMergeSortBlockSortKernelINS2_10policy_hubIN6thrust24THRUST_300001_SM_1000_NS10device_ptrIP9int_classEEE9Policy600ESA_PNS0_8NullTypeESA_SE_m13my_comparatorS9_SD_EEvbT0_T1_T2_T3_T4_PT6_PT7_T5_NS1_7vsmem_tE(
	.param .u8 _ZN3cub18CUB_300001_SM_10006detail10merge_sort30DeviceMergeSortBlockSortKernelINS2_10policy_hubIN6thrust24THRUST_300001_SM_1000_NS10device_ptrIP9int_classEEE9Policy600ESA_PNS0_8NullTypeESA_SE_m13my_comparatorS9_SD_EEvbT0_T1_T2_T3_T4_PT6_PT7_T5_NS1_7vsmem_tE_param_0,
	.param .align 8 .b8 _ZN3cub18CUB_300001_SM_10006detail10merge_sort30DeviceMergeSortBlockSortKernelINS2_10policy_hubIN6thrust24THRUST_300001_SM_1000_NS10device_ptrIP9int_classEEE9Policy600ESA_PNS0_8NullTypeESA_SE_m13my_comparatorS9_SD_EEvbT0_T1_T2_T3_T4_PT6_PT7_T5_NS1_7vsmem_tE_param_1[8],
	.param .u64 .ptr .align 1 _ZN3cub18CUB_300001_SM_10006detail10merge_sort30DeviceMergeSortBlockSortKernelINS2_10policy_hubIN6thrust24THRUST_300001_SM_1000_NS10device_ptrIP9int_classEEE9Policy600ESA_PNS0_8NullTypeESA_SE_m13my_comparatorS9_SD_EEvbT0_T1_T2_T3_T4_PT6_PT7_T5_NS1_7vsmem_tE_param_2,
	.param .align 8 .b8 _ZN3cub18CUB_300001_SM_10006detail10merge_sort30DeviceMergeSortBlockSortKernelINS2_10policy_hubIN6thrust24THRUST_300001_SM_1000_NS10device_ptrIP9int_classEEE9Policy600ESA_PNS0_8NullTypeESA_SE_m13my_comparatorS9_SD_EEvbT0_T1_T2_T3_T4_PT6_PT7_T5_NS1_7vsmem_tE_param_3[8],
	.param .u64 .ptr .align 1 _ZN3cub18CUB_300001_SM_10006detail10merge_sort30DeviceMergeSortBlockSortKernelINS2_10policy_hubIN6thrust24THRUST_300001_SM_1000_NS10device_ptrIP9int_classEEE9Policy600ESA_PNS0_8NullTypeESA_SE_m13my_comparatorS9_SD_EEvbT0_T1_T2_T3_T4_PT6_PT7_T5_NS1_7vsmem_tE_param_4,
	.param .u64 _ZN3cub18CUB_300001_SM_10006detail10merge_sort30DeviceMergeSortBlockSortKernelINS2_10policy_hubIN6thrust24THRUST_300001_SM_1000_NS10device_ptrIP9int_classEEE9Policy600ESA_PNS0_8NullTypeESA_SE_m13my_comparatorS9_SD_EEvbT0_T1_T2_T3_T4_PT6_PT7_T5_NS1_7vsmem_tE_param_5,
	.param .u64 .ptr .align 1 _ZN3cub18CUB_300001_SM_10006detail10merge_sort30DeviceMergeSortBlockSortKernelINS2_10policy_hubIN6thrust24THRUST_300001_SM_1000_NS10device_ptrIP9int_classEEE9Policy600ESA_PNS0_8NullTypeESA_SE_m13my_comparatorS9_SD_EEvbT0_T1_T2_T3_T4_PT6_PT7_T5_NS1_7vsmem_tE_param_6,
	.param .u64 .ptr .align 1 _ZN3cub18CUB_300001_SM_10006detail10merge_sort30DeviceMergeSortBlockSortKernelINS2_10policy_hubIN6thrust24THRUST_300001_SM_1000_NS10device_ptrIP9int_classEEE9Policy600ESA_PNS0_8NullTypeESA_SE_m13my_comparatorS9_SD_EEvbT0_T1_T2_T3_T4_PT6_PT7_T5_NS1_7vsmem_tE_param_7,
	.param .align 1 .b8 _ZN3cub18CUB_300001_SM_10006detail10merge_sort30DeviceMergeSortBlockSortKernelINS2_10policy_hubIN6thrust24THRUST_300001_SM_1000_NS10device_ptrIP9int_classEEE9Policy600ESA_PNS0_8NullTypeESA_SE_m13my_comparatorS9_SD_EEvbT0_T1_T2_T3_T4_PT6_PT7_T5_NS1_7vsmem_tE_param_8[1],
	.param .align 8 .b8 _ZN3cub18CUB_300001_SM_10006detail10merge_sort30DeviceMergeSortBlockSortKernelINS2_10policy_hubIN6thrust24THRUST_300001_SM_1000_NS10device_ptrIP9int_classEEE9Policy600ESA_PNS0_8NullTypeESA_SE_m13my_comparatorS9_SD_EEvbT0_T1_T2_T3_T4_PT6_PT7_T5_NS1_7vsmem_tE_param_9[8]
)
.maxntid 256
{
	.reg .pred 	%p<228>;
	.reg .b16 	%rs<4>;
	.reg .b32 	%r<643>;
	.reg .b64 	%rd<432>;
	// demoted variable
	.shared .align 16 .b8 _ZZN3cub18CUB_300001_SM_10006detail10merge_sort30DeviceMergeSortBlockSortKernelINS2_10policy_hubIN6thrust24THRUST_300001_SM_1000_NS10device_ptrIP9int_classEEE9Policy600ESA_PNS0_8NullTypeESA_SE_m13my_comparatorS9_SD_EEvbT0_T1_T2_T3_T4_PT6_PT7_T5_NS1_7vsmem_tEE19static_temp_storage[16912];
	ld.param.u64 	%rd187, [_ZN3cub18CUB_300001_SM_10006detail10merge_sort30DeviceMergeSortBlockSortKernelINS2_10policy_hubIN6thrust24THRUST_300001_SM_1000_NS10device_ptrIP9int_classEEE9Policy600ESA_PNS0_8NullTypeESA_SE_m13my_comparatorS9_SD_EEvbT0_T1_T2_T3_T4_PT6_PT7_T5_NS1_7vsmem_tE_param_3];
	ld.param.u64 	%rd188, [_ZN3cub18CUB_300001_SM_10006detail10merge_sort30DeviceMergeSortBlockSortKernelINS2_10policy_hubIN6thrust24THRUST_300001_SM_1000_NS10device_ptrIP9int_classEEE9Policy600ESA_PNS0_8NullTypeESA_SE_m13my_comparatorS9_SD_EEvbT0_T1_T2_T3_T4_PT6_PT7_T5_NS1_7vsmem_tE_param_1];
	ld.param.u64 	%rd185, [_ZN3cub18CUB_300001_SM_10006detail10merge_sort30DeviceMergeSortBlockSortKernelINS2_10policy_hubIN6thrust24THRUST_300001_SM_1000_NS10device_ptrIP9int_classEEE9Policy600ESA_PNS0_8NullTypeESA_SE_m13my_comparatorS9_SD_EEvbT0_T1_T2_T3_T4_PT6_PT7_T5_NS1_7vsmem_tE_param_5];
	cvta.to.global.u64 	%rd1, %rd188;
	cvta.to.global.u64 	%rd2, %rd187;
	mov.u32 	%r110, %ctaid.x;
	cvt.u64.u32 	%rd189, %r110;
	mov.u32 	%r111, %nctaid.x;
	cvt.u64.u32 	%rd190, %r111;
	mul.wide.u32 	%rd3, %r110, 2048;
	add.s64 	%rd191, %rd190, -1;
	setp.le.u64 	%p29, %rd191, %rd189;
	@%p29 bra 	$L__BB4_54;
	// begin inline asm
	griddepcontrol.wait;
	// end inline asm
	mov.u32 	%r395, %tid.x;
	and.b32  	%r396, %r395, 31;
	shl.b32 	%r397, %r395, 3;
	and.b32  	%r398, %r397, 7936;
	or.b32  	%r399, %r398, %r396;
	cvt.u64.u32 	%rd256, %r399;
	mov.u32 	%r400, %ctaid.x;
	mul.wide.u32 	%rd257, %r400, 2048;
	add.s64 	%rd258, %rd257, %rd256;
	shl.b64 	%rd259, %rd258, 3;
	add.s64 	%rd260, %rd1, %rd259;
	ld.global.u64 	%rd261, [%rd260];
	ld.global.u64 	%rd262, [%rd260+256];
	ld.global.u64 	%rd263, [%rd260+512];
	ld.global.u64 	%rd264, [%rd260+768];
	ld.global.u64 	%rd265, [%rd260+1024];
	ld.global.u64 	%rd266, [%rd260+1280];
	ld.global.u64 	%rd267, [%rd260+1536];
	ld.global.u64 	%rd268, [%rd260+1792];
	// begin inline asm
	mov.u32 %r393, %laneid;
	// end inline asm
	add.s32 	%r401, %r393, %r398;
	shr.s32 	%r402, %r401, 5;
	add.s32 	%r403, %r402, %r401;
	shl.b32 	%r404, %r403, 3;
	mov.u32 	%r405, _ZZN3cub18CUB_300001_SM_10006detail10merge_sort30DeviceMergeSortBlockSortKernelINS2_10policy_hubIN6thrust24THRUST_300001_SM_1000_NS10device_ptrIP9int_classEEE9Policy600ESA_PNS0_8NullTypeESA_SE_m13my_comparatorS9_SD_EEvbT0_T1_T2_T3_T4_PT6_PT7_T5_NS1_7vsmem_tEE19static_temp_storage;
	add.s32 	%r1, %r405, %r404;
	st.shared.u64 	[%r1], %rd261;
	add.s32 	%r406, %r401, 32;
	shr.s32 	%r407, %r406, 5;
	add.s32 	%r408, %r407, %r401;
	shl.b32 	%r409, %r408, 3;
	add.s32 	%r2, %r405, %r409;
	st.shared.u64 	[%r2+256], %rd262;
	add.s32 	%r410, %r401, 64;
	shr.s32 	%r411, %r410, 5;
	add.s32 	%r412, %r411, %r401;
	shl.b32 	%r413, %r412, 3;
	add.s32 	%r3, %r405, %r413;
	st.shared.u64 	[%r3+512], %rd263;
	add.s32 	%r414, %r401, 96;
	shr.s32 	%r415, %r414, 5;
	add.s32 	%r416, %r415, %r401;
	shl.b32 	%r417, %r416, 3;
	add.s32 	%r4, %r405, %r417;
	st.shared.u64 	[%r4+768], %rd264;
	add.s32 	%r418, %r401, 128;
	shr.s32 	%r419, %r418, 5;
	add.s32 	%r420, %r419, %r401;
	shl.b32 	%r421, %r420, 3;
	add.s32 	%r5, %r405, %r421;
	st.shared.u64 	[%r5+1024], %rd265;
	add.s32 	%r422, %r401, 160;
	shr.s32 	%r423, %r422, 5;
	add.s32 	%r424, %r423, %r401;
	shl.b32 	%r425, %r424, 3;
	add.s32 	%r6, %r405, %r425;
	st.shared.u64 	[%r6+1280], %rd266;
	add.s32 	%r426, %r401, 192;
	shr.s32 	%r427, %r426, 5;
	add.s32 	%r428, %r427, %r401;
	shl.b32 	%r429, %r428, 3;
	add.s32 	%r7, %r405, %r429;
	st.shared.u64 	[%r7+1536], %rd267;
	add.s32 	%r430, %r401, 224;
	shr.s32 	%r431, %r430, 5;
	add.s32 	%r432, %r431, %r401;
	shl.b32 	%r433, %r432, 3;
	add.s32 	%r8, %r405, %r433;
	st.shared.u64 	[%r8+1792], %rd268;
	bar.warp.sync 	-1;
	mad.lo.s32 	%r434, %r393, 7, %r401;
	shr.s32 	%r435, %r434, 5;
	add.s32 	%r436, %r435, %r434;
	shl.b32 	%r437, %r436, 3;
	add.s32 	%r9, %r405, %r437;
	ld.shared.u64 	%rd269, [%r9];
	add.s32 	%r438, %r434, 1;
	shr.s32 	%r439, %r438, 5;
	add.s32 	%r440, %r439, %r434;
	shl.b32 	%r441, %r440, 3;
	add.s32 	%r10, %r405, %r441;
	ld.shared.u64 	%rd270, [%r10+8];
	add.s32 	%r442, %r434, 2;
	shr.s32 	%r443, %r442, 5;
	add.s32 	%r444, %r443, %r434;
	shl.b32 	%r445, %r444, 3;
	add.s32 	%r11, %r405, %r445;
	ld.shared.u64 	%rd271, [%r11+16];
	add.s32 	%r446, %r434, 3;
	shr.s32 	%r447, %r446, 5;
	add.s32 	%r448, %r447, %r434;
	shl.b32 	%r449, %r448, 3;
	add.s32 	%r12, %r405, %r449;
	ld.shared.u64 	%rd272, [%r12+24];
	add.s32 	%r450, %r434, 4;
	shr.s32 	%r451, %r450, 5;
	add.s32 	%r452, %r451, %r434;
	shl.b32 	%r453, %r452, 3;
	add.s32 	%r13, %r405, %r453;
	ld.shared.u64 	%rd273, [%r13+32];
	add.s32 	%r454, %r434, 5;
	shr.s32 	%r455, %r454, 5;
	add.s32 	%r456, %r455, %r434;
	shl.b32 	%r457, %r456, 3;
	add.s32 	%r14, %r405, %r457;
	ld.shared.u64 	%rd274, [%r14+40];
	add.s32 	%r458, %r434, 6;
	shr.s32 	%r459, %r458, 5;
	add.s32 	%r460, %r459, %r434;
	shl.b32 	%r461, %r460, 3;
	add.s32 	%r15, %r405, %r461;
	ld.shared.u64 	%rd275, [%r15+48];
	add.s32 	%r462, %r434, 7;
	shr.s32 	%r463, %r462, 5;
	add.s32 	%r464, %r463, %r434;
	shl.b32 	%r465, %r464, 3;
	add.s32 	%r16, %r405, %r465;
	ld.shared.u64 	%rd276, [%r16+56];
	bar.sync 	0;
	// begin inline asm
	griddepcontrol.launch_dependents;
	// end inline asm
	ld.u32 	%r466, [%rd270];
	ld.u32 	%r467, [%rd269];
	setp.gt.s32 	%p142, %r466, %r467;
	max.s32 	%r468, %r466, %r467;
	selp.b64 	%rd277, %rd270, %rd269, %p142;
	min.s32 	%r469, %r466, %r467;
	selp.b64 	%rd278, %rd269, %rd270, %p142;
	ld.u32 	%r470, [%rd272];
	ld.u32 	%r471, [%rd271];
	setp.gt.s32 	%p143, %r470, %r471;
	max.s32 	%r472, %r470, %r471;
	selp.b64 	%rd279, %rd272, %rd271, %p143;
	min.s32 	%r473, %r470, %r471;
	selp.b64 	%rd280, %rd271, %rd272, %p143;
	ld.u32 	%r474, [%rd274];
	ld.u32 	%r475, [%rd273];
	setp.gt.s32 	%p144, %r474, %r475;
	max.s32 	%r476, %r474, %r475;
	selp.b64 	%rd281, %rd274, %rd273, %p144;
	min.s32 	%r477, %r474, %r475;
	selp.b64 	%rd282, %rd273, %rd274, %p144;
	ld.u32 	%r478, [%rd276];
	ld.u32 	%r479, [%rd275];
	setp.gt.s32 	%p145, %r478, %r479;
	max.s32 	%r480, %r478, %r479;
	selp.b64 	%rd283, %rd276, %rd275, %p145;
	min.s32 	%r481, %r478, %r479;
	selp.b64 	%rd284, %rd275, %rd276, %p145;
	setp.gt.s32 	%p146, %r473, %r468;
	selp.b64 	%rd285, %rd280, %rd277, %p146;
	selp.b64 	%rd286, %rd277, %rd280, %p146;
	setp.gt.s32 	%p147, %r477, %r472;
	selp.b64 	%rd287, %rd282, %rd279, %p147;
	selp.b64 	%rd288, %rd279, %rd282, %p147;
	setp.gt.s32 	%p148, %r481, %r476;
	selp.b64 	%rd289, %rd284, %rd281, %p148;
	selp.b64 	%rd290, %rd281, %rd284, %p148;
	ld.u32 	%r482, [%rd286];
	setp.gt.s32 	%p149, %r482, %r469;
	selp.b64 	%rd291, %rd286, %rd278, %p149;
	selp.b64 	%rd292, %rd278, %rd286, %p149;
	ld.u32 	%r483, [%rd288];
	ld.u32 	%r484, [%rd285];
	setp.gt.s32 	%p150, %r483, %r484;
	max.s32 	%r485, %r483, %r484;
	selp.b64 	%rd293, %rd288, %rd285, %p150;
	min.s32 	%r486, %r483, %r484;
	selp.b64 	%rd294, %rd285, %rd288, %p150;
	ld.u32 	%r487, [%rd290];
	ld.u32 	%r488, [%rd287];
	setp.gt.s32 	%p151, %r487, %r488;
	max.s32 	%r489, %r487, %r488;
	selp.b64 	%rd295, %rd290, %rd287, %p151;
	min.s32 	%r490, %r487, %r488;
	selp.b64 	%rd296, %rd287, %rd290, %p151;
	ld.u32 	%r491, [%rd289];
	setp.gt.s32 	%p152, %r480, %r491;
	selp.b64 	%rd297, %rd283, %rd289, %p152;
	selp.b64 	%rd298, %rd289, %rd283, %p152;
	ld.u32 	%r492, [%rd291];
	setp.gt.s32 	%p153, %r486, %r492;
	selp.b64 	%rd299, %rd294, %rd291, %p153;
	selp.b64 	%rd300, %rd291, %rd294, %p153;
	setp.gt.s32 	%p154, %r490, %r485;
	selp.b64 	%rd301, %rd296, %rd293, %p154;
	selp.b64 	%rd302, %rd293, %rd296, %p154;
	ld.u32 	%r493, [%rd298];
	setp.gt.s32 	%p155, %r493, %r489;
	selp.b64 	%rd303, %rd298, %rd295, %p155;
	selp.b64 	%rd304, %rd295, %rd298, %p155;
	ld.u32 	%r494, [%rd300];
	ld.u32 	%r495, [%rd292];
	setp.gt.s32 	%p156, %r494, %r495;
	max.s32 	%r496, %r494, %r495;
	selp.b64 	%rd305, %rd300, %rd292, %p156;
	min.s32 	%r497, %r494, %r495;
	selp.b64 	%rd306, %rd292, %rd300, %p156;
	ld.u32 	%r498, [%rd302];
	ld.u32 	%r499, [%rd299];
	setp.gt.s32 	%p157, %r498, %r499;
	max.s32 	%r500, %r498, %r499;
	selp.b64 	%rd307, %rd302, %rd299, %p157;
	min.s32 	%r501, %r498, %r499;
	selp.b64 	%rd308, %rd299, %rd302, %p157;
	ld.u32 	%r502, [%rd304];
	ld.u32 	%r503, [%rd301];
	setp.gt.s32 	%p158, %r502, %r503;
	max.s32 	%r504, %r502, %r503;
	selp.b64 	%rd309, %rd304, %rd301, %p158;
	min.s32 	%r505, %r502, %r503;
	selp.b64 	%rd310, %rd301, %rd304, %p158;
	ld.u32 	%r506, [%rd297];
	ld.u32 	%r507, [%rd303];
	setp.gt.s32 	%p159, %r506, %r507;
	max.s32 	%r508, %r506, %r507;
	selp.b64 	%rd311, %rd297, %rd303, %p159;
	min.s32 	%r509, %r506, %r507;
	selp.b64 	%rd312, %rd303, %rd297, %p159;
	setp.gt.s32 	%p160, %r501, %r496;
	selp.b64 	%rd313, %rd308, %rd305, %p160;
	selp.b64 	%rd314, %rd305, %rd308, %p160;
	setp.gt.s32 	%p161, %r505, %r500;
	selp.b64 	%rd315, %rd310, %rd307, %p161;
	selp.b64 	%rd316, %rd307, %rd310, %p161;
	setp.gt.s32 	%p162, %r509, %r504;
	selp.b64 	%rd317, %rd312, %rd309, %p162;
	selp.b64 	%rd318, %rd309, %rd312, %p162;
	ld.u32 	%r510, [%rd314];
	setp.gt.s32 	%p163, %r510, %r497;
	selp.b64 	%rd319, %rd314, %rd306, %p163;
	selp.b64 	%rd365, %rd306, %rd314, %p163;
	ld.u32 	%r511, [%rd316];
	ld.u32 	%r512, [%rd313];
	setp.gt.s32 	%p164, %r511, %r512;
	max.s32 	%r513, %r511, %r512;
	selp.b64 	%rd320, %rd316, %rd313, %p164;
	min.s32 	%r514, %r511, %r512;
	selp.b64 	%rd321, %rd313, %rd316, %p164;
	ld.u32 	%r515, [%rd318];
	ld.u32 	%r516, [%rd315];
	setp.gt.s32 	%p165, %r515, %r516;
	max.s32 	%r517, %r515, %r516;
	selp.b64 	%rd322, %rd318, %rd315, %p165;
	min.s32 	%r518, %r515, %r516;
	selp.b64 	%rd323, %rd315, %rd318, %p165;
	ld.u32 	%r519, [%rd317];
	setp.gt.s32 	%p166, %r508, %r519;
	selp.b64 	%rd380, %rd311, %rd317, %p166;
	selp.b64 	%rd324, %rd317, %rd311, %p166;
	ld.u32 	%r520, [%rd319];
	setp.gt.s32 	%p167, %r514, %r520;
	selp.b64 	%rd363, %rd321, %rd319, %p167;
	selp.b64 	%rd364, %rd319, %rd321, %p167;
	setp.gt.s32 	%p168, %r518, %r513;
	selp.b64 	%rd361, %rd323, %rd320, %p168;
	selp.b64 	%rd362, %rd320, %rd323, %p168;
	ld.u32 	%r521, [%rd324];
	setp.gt.s32 	%p169, %r521, %r517;
	selp.b64 	%rd359, %rd324, %rd322, %p169;
	selp.b64 	%rd360, %rd322, %rd324, %p169;
	mov.b32 	%r635, 2;
$L__BB4_2:
	mov.u32 	%r17, %r635;
	bar.sync 	0;
	add.s32 	%r522, %r17, -1;
	mov.u32 	%r523, %tid.x;
	shl.b32 	%r524, %r523, 6;
	mov.u32 	%r525, _ZZN3cub18CUB_300001_SM_10006detail10merge_sort30DeviceMergeSortBlockSortKernelINS2_10policy_hubIN6thrust24THRUST_300001_SM_1000_NS10device_ptrIP9int_classEEE9Policy600ESA_PNS0_8NullTypeESA_SE_m13my_comparatorS9_SD_EEvbT0_T1_T2_T3_T4_PT6_PT7_T5_NS1_7vsmem_tEE19static_temp_storage;
	add.s32 	%r526, %r525, %r524;
	st.shared.v2.u64 	[%r526], {%rd365, %rd364};
	st.shared.v2.u64 	[%r526+16], {%rd363, %rd362};
	st.shared.v2.u64 	[%r526+32], {%rd361, %rd360};
	st.shared.v2.u64 	[%r526+48], {%rd359, %rd380};
	bar.sync 	0;
	neg.s32 	%r527, %r17;
	and.b32  	%r528, %r523, %r527;
	shl.b32 	%r529, %r528, 3;
	shl.b32 	%r530, %r17, 2;
	and.b32  	%r531, %r522, %r523;
	shl.b32 	%r532, %r531, 3;
	min.u32 	%r18, %r532, 2048;
	min.u32 	%r19, %r529, 2048;
	add.s32 	%r533, %r19, %r530;
	min.u32 	%r20, %r533, 2048;
	add.s32 	%r534, %r20, %r530;
	min.u32 	%r21, %r534, 2048;
	sub.s32 	%r535, %r20, %r19;
	sub.s32 	%r536, %r21, %r20;
	setp.lt.s32 	%p170, %r18, %r536;
	sub.s32 	%r537, %r18, %r536;
	selp.b32 	%r638, 0, %r537, %p170;
	min.s32 	%r636, %r535, %r18;
	setp.ge.s32 	%p171, %r638, %r636;
	@%p171 bra 	$L__BB4_5;
	add.s32 	%r24, %r20, %r18;
$L__BB4_4:
	sub.s32 	%r538, %r636, %r638;
	shr.u32 	%r539, %r538, 31;
	add.s32 	%r540, %r538, %r539;
	shr.s32 	%r541, %r540, 1;
	add.s32 	%r542, %r541, %r638;
	add.s32 	%r543, %r542, %r19;
	shl.b32 	%r544, %r543, 3;
	add.s32 	%r546, %r525, %r544;
	ld.shared.u64 	%rd325, [%r546];
	not.b32 	%r547, %r542;
	add.s32 	%r548, %r24, %r547;
	shl.b32 	%r549, %r548, 3;
	add.s32 	%r550, %r525, %r549;
	ld.shared.u64 	%rd326, [%r550];
	ld.u32 	%r551, [%rd326];
	ld.u32 	%r552, [%rd325];
	setp.gt.s32 	%p172, %r551, %r552;
	add.s32 	%r553, %r542, 1;
	selp.b32 	%r638, %r553, %r638, %p172;
	selp.b32 	%r636, %r636, %r542, %p172;
	setp.lt.s32 	%p173, %r638, %r636;
	@%p173 bra 	$L__BB4_4;
$L__BB4_5:
	add.s32 	%r30, %r638, %r19;
	add.s32 	%r554, %r20, %r18;
	sub.s32 	%r31, %r554, %r638;
	shl.b32 	%r555, %r30, 3;
	add.s32 	%r32, %r525, %r555;
	ld.shared.u64 	%rd368, [%r32];
	shl.b32 	%r557, %r31, 3;
	add.s32 	%r33, %r525, %r557;
	ld.shared.u64 	%rd367, [%r33];
	setp.ge.s32 	%p175, %r31, %r21;
	mov.pred 	%p214, 0;
	@%p175 bra 	$L__BB4_8;
	setp.ge.s32 	%p177, %r30, %r20;
	mov.pred 	%p214, -1;
	@%p177 bra 	$L__BB4_8;
	ld.u32 	%r558, [%rd367];
	ld.u32 	%r559, [%rd368];
	setp.le.s32 	%p214, %r558, %r559;
$L__BB4_8:
	selp.b64 	%rd365, %rd367, %rd368, %p214;
	selp.u32 	%r560, 1, 0, %p214;
	add.s32 	%r34, %r31, %r560;
	not.pred 	%p178, %p214;
	selp.u32 	%r561, 1, 0, %p178;
	add.s32 	%r35, %r30, %r561;
	@%p178 bra 	$L__BB4_10;
	ld.shared.u64 	%rd367, [%r33+8];
	bra.uni 	$L__BB4_11;
$L__BB4_10:
	ld.shared.u64 	%rd368, [%r32+8];
$L__BB4_11:
	setp.ge.s32 	%p180, %r34, %r21;
	mov.pred 	%p215, 0;
	@%p180 bra 	$L__BB4_14;
	setp.ge.s32 	%p182, %r35, %r20;
	mov.pred 	%p215, -1;
	@%p182 bra 	$L__BB4_14;
	ld.u32 	%r562, [%rd367];
	ld.u32 	%r563, [%rd368];
	setp.le.s32 	%p215, %r562, %r563;
$L__BB4_14:
	selp.b64 	%rd364, %rd367, %rd368, %p215;
	selp.u32 	%r564, 1, 0, %p215;
	add.s32 	%r36, %r34, %r564;
	not.pred 	%p183, %p215;
	selp.u32 	%r565, 1, 0, %p183;
	add.s32 	%r37, %r35, %r565;
	@%p215 bra 	$L__BB4_16;
	shl.b32 	%r566, %r37, 3;
	add.s32 	%r568, %r525, %r566;
	ld.shared.u64 	%rd368, [%r568];
	bra.uni 	$L__BB4_17;
$L__BB4_16:
	shl.b32 	%r569, %r36, 3;
	add.s32 	%r571, %r525, %r569;
	ld.shared.u64 	%rd367, [%r571];
$L__BB4_17:
	setp.ge.s32 	%p185, %r36, %r21;
	mov.pred 	%p216, 0;
	@%p185 bra 	$L__BB4_20;
	setp.ge.s32 	%p187, %r37, %r20;
	mov.pred 	%p216, -1;
	@%p187 bra 	$L__BB4_20;
	ld.u32 	%r572, [%rd367];
	ld.u32 	%r573, [%rd368];
	setp.le.s32 	%p216, %r572, %r573;
$L__BB4_20:
	selp.b64 	%rd363, %rd367, %rd368, %p216;
	selp.u32 	%r574, 1, 0, %p216;
	add.s32 	%r38, %r36, %r574;
	not.pred 	%p188, %p216;
	selp.u32 	%r575, 1, 0, %p188;
	add.s32 	%r39, %r37, %r575;
	@%p216 bra 	$L__BB4_22;
	shl.b32 	%r576, %r39, 3;
	add.s32 	%r578, %r525, %r576;
	ld.shared.u64 	%rd368, [%r578];
	bra.uni 	$L__BB4_23;
$L__BB4_22:
	shl.b32 	%r579, %r38, 3;
	add.s32 	%r581, %r525, %r579;
	ld.shared.u64 	%rd367, [%r581];
$L__BB4_23:
	setp.ge.s32 	%p190, %r38, %r21;
	mov.pred 	%p217, 0;
	@%p190 bra 	$L__BB4_26;
	setp.ge.s32 	%p192, %r39, %r20;
	mov.pred 	%p217, -1;
	@%p192 bra 	$L__BB4_26;
	ld.u32 	%r582, [%rd367];
	ld.u32 	%r583, [%rd368];
	setp.le.s32 	%p217, %r582, %r583;
$L__BB4_26:
	selp.b64 	%rd362, %rd367, %rd368, %p217;
	selp.u32 	%r584, 1, 0, %p217;
	add.s32 	%r40, %r38, %r584;
	not.pred 	%p193, %p217;
	selp.u32 	%r585, 1, 0, %p193;
	add.s32 	%r41, %r39, %r585;
	@%p217 bra 	$L__BB4_28;
	shl.b32 	%r586, %r41, 3;
	add.s32 	%r588, %r525, %r586;
	ld.shared.u64 	%rd368, [%r588];
	bra.uni 	$L__BB4_29;
$L__BB4_28:
	shl.b32 	%r589, %r40, 3;
	add.s32 	%r591, %r525, %r589;
	ld.shared.u64 	%rd367, [%r591];
$L__BB4_29:
	setp.ge.s32 	%p195, %r40, %r21;
	mov.pred 	%p218, 0;
	@%p195 bra 	$L__BB4_32;
	setp.ge.s32 	%p197, %r41, %r20;
	mov.pred 	%p218, -1;
	@%p197 bra 	$L__BB4_32;
	ld.u32 	%r592, [%rd367];
	ld.u32 	%r593, [%rd368];
	setp.le.s32 	%p218, %r592, %r593;
$L__BB4_32:
	selp.b64 	%rd361, %rd367, %rd368, %p218;
	selp.u32 	%r594, 1, 0, %p218;
	add.s32 	%r42, %r40, %r594;
	not.pred 	%p198, %p218;
	selp.u32 	%r595, 1, 0, %p198;
	add.s32 	%r43, %r41, %r595;
	@%p218 bra 	$L__BB4_34;
	shl.b32 	%r596, %r43, 3;
	add.s32 	%r598, %r525, %r596;
	ld.shared.u64 	%rd368, [%r598];
	bra.uni 	$L__BB4_35;
$L__BB4_34:
	shl.b32 	%r599, %r42, 3;
	add.s32 	%r601, %r525, %r599;
	ld.shared.u64 	%rd367, [%r601];
$L__BB4_35:
	setp.ge.s32 	%p200, %r42, %r21;
	mov.pred 	%p219, 0;
	@%p200 bra 	$L__BB4_38;
	setp.ge.s32 	%p202, %r43, %r20;
	mov.pred 	%p219, -1;
	@%p202 bra 	$L__BB4_38;
	ld.u32 	%r602, [%rd367];
	ld.u32 	%r603, [%rd368];
	setp.le.s32 	%p219, %r602, %r603;
$L__BB4_38:
	selp.b64 	%rd360, %rd367, %rd368, %p219;
	selp.u32 	%r604, 1, 0, %p219;
	add.s32 	%r44, %r42, %r604;
	not.pred 	%p203, %p219;
	selp.u32 	%r605, 1, 0, %p203;
	add.s32 	%r45, %r43, %r605;
	@%p219 bra 	$L__BB4_40;
	shl.b32 	%r606, %r45, 3;
	mov.u32 	%r607, _ZZN3cub18CUB_300001_SM_10006detail10merge_sort30DeviceMergeSortBlockSortKernelINS2_10policy_hubIN6thrust24THRUST_300001_SM_1000_NS10device_ptrIP9int_classEEE9Policy600ESA_PNS0_8NullTypeESA_SE_m13my_comparatorS9_SD_EEvbT0_T1_T2_T3_T4_PT6_PT7_T5_NS1_7vsmem_tEE19static_temp_storage;
	add.s32 	%r608, %r607, %r606;
	ld.shared.u64 	%rd368, [%r608];
	bra.uni 	$L__BB4_41;
$L__BB4_40:
	shl.b32 	%r609, %r44, 3;
	mov.u32 	%r610, _ZZN3cub18CUB_300001_SM_10006detail10merge_sort30DeviceMergeSortBlockSortKernelINS2_10policy_hubIN6thrust24THRUST_300001_SM_1000_NS10device_ptrIP9int_classEEE9Policy600ESA_PNS0_8NullTypeESA_SE_m13my_comparatorS9_SD_EEvbT0_T1_T2_T3_T4_PT6_PT7_T5_NS1_7vsmem_tEE19static_temp_storage;
	add.s32 	%r611, %r610, %r609;
	ld.shared.u64 	%rd367, [%r611];
$L__BB4_41:
	setp.ge.s32 	%p205, %r44, %r21;
	mov.pred 	%p220, 0;
	@%p205 bra 	$L__BB4_44;
	setp.ge.s32 	%p207, %r45, %r20;
	mov.pred 	%p220, -1;
	@%p207 bra 	$L__BB4_44;
	ld.u32 	%r612, [%rd367];
	ld.u32 	%r613, [%rd368];
	setp.le.s32 	%p220, %r612, %r613;
$L__BB4_44:
	selp.b64 	%rd359, %rd367, %rd368, %p220;
	selp.u32 	%r614, 1, 0, %p220;
	add.s32 	%r46, %r44, %r614;
	not.pred 	%p208, %p220;
	selp.u32 	%r615, 1, 0, %p208;
	add.s32 	%r47, %r45, %r615;
	@%p220 bra 	$L__BB4_46;
	shl.b32 	%r616, %r47, 3;
	mov.u32 	%r617, _ZZN3cub18CUB_300001_SM_10006detail10merge_sort30DeviceMergeSortBlockSortKernelINS2_10policy_hubIN6thrust24THRUST_300001_SM_1000_NS10device_ptrIP9int_classEEE9Policy600ESA_PNS0_8NullTypeESA_SE_m13my_comparatorS9_SD_EEvbT0_T1_T2_T3_T4_PT6_PT7_T5_NS1_7vsmem_tEE19static_temp_storage;
	add.s32 	%r618, %r617, %r616;
	ld.shared.u64 	%rd368, [%r618];
	bra.uni 	$L__BB4_47;
$L__BB4_46:
	shl.b32 	%r619, %r46, 3;
	mov.u32 	%r620, _ZZN3cub18CUB_300001_SM_10006detail10merge_sort30DeviceMergeSortBlockSortKernelINS2_10policy_hubIN6thrust24THRUST_300001_SM_1000_NS10device_ptrIP9int_classEEE9Policy600ESA_PNS0_8NullTypeESA_SE_m13my_comparatorS9_SD_EEvbT0_T1_T2_T3_T4_PT6_PT7_T5_NS1_7vsmem_tEE19static_temp_storage;
	add.s32 	%r621, %r620, %r619;
	ld.shared.u64 	%rd367, [%r621];
$L__BB4_47:
	setp.ge.s32 	%p209, %r46, %r21;
	mov.u64 	%rd380, %rd368;
	@%p209 bra 	$L__BB4_50;
	setp.ge.s32 	%p210, %r47, %r20;
	mov.u64 	%rd380, %rd367;
	@%p210 bra 	$L__BB4_50;
	ld.u32 	%r622, [%rd367];
	ld.u32 	%r623, [%rd368];
	setp.gt.s32 	%p211, %r622, %r623;
	selp.b64 	%rd380, %rd368, %rd367, %p211;
$L__BB4_50:
	shl.b32 	%r635, %r17, 1;
	setp.lt.u32 	%p212, %r17, 129;
	@%p212 bra 	$L__BB4_2;
	ld.param.s8 	%rs3, [_ZN3cub18CUB_300001_SM_10006detail10merge_sort30DeviceMergeSortBlockSortKernelINS2_10policy_hubIN6thrust24THRUST_300001_SM_1000_NS10device_ptrIP9int_classEEE9Policy600ESA_PNS0_8NullTypeESA_SE_m13my_comparatorS9_SD_EEvbT0_T1_T2_T3_T4_PT6_PT7_T5_NS1_7vsmem_tE_param_0];
	bar.sync 	0;
	setp.eq.s16 	%p213, %rs3, 0;
	@%p213 bra 	$L__BB4_53;
	st.shared.u64 	[%r9], %rd365;
	st.shared.u64 	[%r10+8], %rd364;
	st.shared.u64 	[%r11+16], %rd363;
	st.shared.u64 	[%r12+24], %rd362;
	st.shared.u64 	[%r13+32], %rd361;
	st.shared.u64 	[%r14+40], %rd360;
	st.shared.u64 	[%r15+48], %rd359;
	st.shared.u64 	[%r16+56], %rd380;
	bar.warp.sync 	-1;
	ld.shared.u64 	%rd327, [%r1];
	ld.shared.u64 	%rd328, [%r2+256];
	ld.shared.u64 	%rd329, [%r3+512];
	ld.shared.u64 	%rd330, [%r4+768];
	ld.shared.u64 	%rd331, [%r5+1024];
	ld.shared.u64 	%rd332, [%r6+1280];
	ld.shared.u64 	%rd333, [%r7+1536];
	ld.shared.u64 	%rd334, [%r8+1792];
	mov.u32 	%r624, %tid.x;
	shl.b32 	%r625, %r624, 3;
	and.b32  	%r626, %r625, 7936;
	cvt.u64.u32 	%rd335, %r626;
	and.b32  	%r627, %r624, 31;
	cvt.u64.u32 	%rd336, %r627;
	mov.u32 	%r628, %ctaid.x;
	mul.wide.u32 	%rd337, %r628, 2048;
	or.b64  	%rd338, %rd337, %rd336;
	add.s64 	%rd339, %rd338, %rd335;
	shl.b64 	%rd340, %rd339, 3;
	add.s64 	%rd341, %rd2, %rd340;
	st.global.u64 	[%rd341], %rd327;
	st.global.u64 	[%rd341+256], %rd328;
	st.global.u64 	[%rd341+512], %rd329;
	st.global.u64 	[%rd341+768], %rd330;
	st.global.u64 	[%rd341+1024], %rd331;
	st.global.u64 	[%rd341+1280], %rd332;
	st.global.u64 	[%rd341+1536], %rd333;
	st.global.u64 	[%rd341+1792], %rd334;
	bra.uni 	$L__BB4_170;
$L__BB4_53:
	ld.param.u64 	%rd357, [_ZN3cub18CUB_300001_SM_10006detail10merge_sort30DeviceMergeSortBlockSortKernelINS2_10policy_hubIN6thrust24THRUST_300001_SM_1000_NS10device_ptrIP9int_classEEE9Policy600ESA_PNS0_8NullTypeESA_SE_m13my_comparatorS9_SD_EEvbT0_T1_T2_T3_T4_PT6_PT7_T5_NS1_7vsmem_tE_param_6];
	st.shared.u64 	[%r9], %rd365;
	st.shared.u64 	[%r10+8], %rd364;
	st.shared.u64 	[%r11+16], %rd363;
	st.shared.u64 	[%r12+24], %rd362;
	st.shared.u64 	[%r13+32], %rd361;
	st.shared.u64 	[%r14+40], %rd360;
	st.shared.u64 	[%r15+48], %rd359;
	st.shared.u64 	[%r16+56], %rd380;
	bar.warp.sync 	-1;
	ld.shared.u64 	%rd342, [%r1];
	ld.shared.u64 	%rd343, [%r2+256];
	ld.shared.u64 	%rd344, [%r3+512];
	ld.shared.u64 	%rd345, [%r4+768];
	ld.shared.u64 	%rd346, [%r5+1024];
	ld.shared.u64 	%rd347, [%r6+1280];
	ld.shared.u64 	%rd348, [%r7+1536];
	ld.shared.u64 	%rd349, [%r8+1792];
	cvta.to.global.u64 	%rd350, %rd357;
	mov.u32 	%r629, %ctaid.x;
	mul.wide.u32 	%rd351, %r629, 2048;
	mov.u32 	%r630, %tid.x;
	shl.b32 	%r631, %r630, 3;
	and.b32  	%r632, %r631, 7936;
	and.b32  	%r633, %r630, 31;
	or.b32  	%r634, %r632, %r633;
	cvt.u64.u32 	%rd352, %r634;
	add.s64 	%rd353, %rd351, %rd352;
	shl.b64 	%rd354, %rd353, 3;
	add.s64 	%rd355, %rd350, %rd354;
	st.global.u64 	[%rd355], %rd342;
	st.global.u64 	[%rd355+256], %rd343;
	st.global.u64 	[%rd355+512], %rd344;
	st.global.u64 	[%rd355+768], %rd345;
	st.global.u64 	[%rd355+1024], %rd346;
	st.global.u64 	[%rd355+1280], %rd347;
	st.global.u64 	[%rd355+1536], %rd348;
	st.global.u64 	[%rd355+1792], %rd349;
	bra.uni 	$L__BB4_170;
$L__BB4_54:
	cvt.u32.u64 	%r112, %rd3;
	cvt.u32.u64 	%r113, %rd185;
	sub.s32 	%r114, %r113, %r112;
	min.s32 	%r49, %r114, 2048;
	// begin inline asm
	griddepcontrol.wait;
	// end inline asm
	shl.b64 	%rd192, %rd3, 3;
	add.s64 	%rd193, %rd1, %rd192;
	mov.u32 	%r50, %tid.x;
	ld.global.u64 	%rd388, [%rd193];
	and.b32  	%r115, %r50, 31;
	shl.b32 	%r116, %r50, 3;
	and.b32  	%r117, %r116, 7936;
	or.b32  	%r51, %r117, %r115;
	setp.ge.s32 	%p30, %r51, %r49;
	shl.b32 	%r118, %r51, 3;
	cvt.u64.u32 	%rd194, %r118;
	add.s64 	%rd60, %rd193, %rd194;
	mov.u64 	%rd381, %rd388;
	@%p30 bra 	$L__BB4_56;
	ld.global.u64 	%rd381, [%rd60];
$L__BB4_56:
	add.s32 	%r119, %r51, 32;
	setp.ge.s32 	%p31, %r119, %r49;
	mov.u64 	%rd382, %rd388;
	@%p31 bra 	$L__BB4_58;
	ld.global.u64 	%rd382, [%rd60+256];
$L__BB4_58:
	add.s32 	%r120, %r51, 64;
	setp.ge.s32 	%p32, %r120, %r49;
	mov.u64 	%rd383, %rd388;
	@%p32 bra 	$L__BB4_60;
	ld.global.u64 	%rd383, [%rd60+512];
$L__BB4_60:
	add.s32 	%r121, %r51, 96;
	setp.ge.s32 	%p33, %r121, %r49;
	mov.u64 	%rd384, %rd388;
	@%p33 bra 	$L__BB4_62;
	ld.global.u64 	%rd384, [%rd60+768];
$L__BB4_62:
	add.s32 	%r122, %r51, 128;
	setp.ge.s32 	%p34, %r122, %r49;
	mov.u64 	%rd385, %rd388;
	@%p34 bra 	$L__BB4_64;
	ld.global.u64 	%rd385, [%rd60+1024];
$L__BB4_64:
	add.s32 	%r123, %r51, 160;
	setp.ge.s32 	%p35, %r123, %r49;
	mov.u64 	%rd386, %rd388;
	@%p35 bra 	$L__BB4_66;
	ld.global.u64 	%rd386, [%rd60+1280];
$L__BB4_66:
	add.s32 	%r124, %r51, 192;
	setp.ge.s32 	%p36, %r124, %r49;
	mov.u64 	%rd387, %rd388;
	@%p36 bra 	$L__BB4_68;
	ld.global.u64 	%rd387, [%rd60+1536];
$L__BB4_68:
	add.s32 	%r125, %r51, 224;
	setp.ge.s32 	%p37, %r125, %r49;
	@%p37 bra 	$L__BB4_70;
	ld.global.u64 	%rd388, [%rd60+1792];
$L__BB4_70:
	// begin inline asm
	mov.u32 %r126, %laneid;
	// end inline asm
	add.s32 	%r128, %r126, %r117;
	shr.s32 	%r129, %r128, 5;
	add.s32 	%r130, %r129, %r128;
	shl.b32 	%r131, %r130, 3;
	mov.u32 	%r132, _ZZN3cub18CUB_300001_SM_10006detail10merge_sort30DeviceMergeSortBlockSortKernelINS2_10policy_hubIN6thrust24THRUST_300001_SM_1000_NS10device_ptrIP9int_classEEE9Policy600ESA_PNS0_8NullTypeESA_SE_m13my_comparatorS9_SD_EEvbT0_T1_T2_T3_T4_PT6_PT7_T5_NS1_7vsmem_tEE19static_temp_storage;
	add.s32 	%r53, %r132, %r131;
	st.shared.u64 	[%r53], %rd381;
	add.s32 	%r133, %r128, 32;
	shr.s32 	%r134, %r133, 5;
	add.s32 	%r135, %r134, %r128;
	shl.b32 	%r136, %r135, 3;
	add.s32 	%r54, %r132, %r136;
	st.shared.u64 	[%r54+256], %rd382;
	add.s32 	%r137, %r128, 64;
	shr.s32 	%r138, %r137, 5;
	add.s32 	%r139, %r138, %r128;
	shl.b32 	%r140, %r139, 3;
	add.s32 	%r55, %r132, %r140;
	st.shared.u64 	[%r55+512], %rd383;
	add.s32 	%r141, %r128, 96;
	shr.s32 	%r142, %r141, 5;
	add.s32 	%r143, %r142, %r128;
	shl.b32 	%r144, %r143, 3;
	add.s32 	%r56, %r132, %r144;
	st.shared.u64 	[%r56+768], %rd384;
	add.s32 	%r145, %r128, 128;
	shr.s32 	%r146, %r145, 5;
	add.s32 	%r147, %r146, %r128;
	shl.b32 	%r148, %r147, 3;
	add.s32 	%r57, %r132, %r148;
	st.shared.u64 	[%r57+1024], %rd385;
	add.s32 	%r149, %r128, 160;
	shr.s32 	%r150, %r149, 5;
	add.s32 	%r151, %r150, %r128;
	shl.b32 	%r152, %r151, 3;
	add.s32 	%r58, %r132, %r152;
	st.shared.u64 	[%r58+1280], %rd386;
	add.s32 	%r153, %r128, 192;
	shr.s32 	%r154, %r153, 5;
	add.s32 	%r155, %r154, %r128;
	shl.b32 	%r156, %r155, 3;
	add.s32 	%r59, %r132, %r156;
	st.shared.u64 	[%r59+1536], %rd387;
	add.s32 	%r157, %r128, 224;
	shr.s32 	%r158, %r157, 5;
	add.s32 	%r159, %r158, %r128;
	shl.b32 	%r160, %r159, 3;
	add.s32 	%r60, %r132, %r160;
	st.shared.u64 	[%r60+1792], %rd388;
	bar.warp.sync 	-1;
	mad.lo.s32 	%r161, %r126, 7, %r128;
	shr.s32 	%r162, %r161, 5;
	add.s32 	%r163, %r162, %r161;
	shl.b32 	%r164, %r163, 3;
	add.s32 	%r61, %r132, %r164;
	ld.shared.u64 	%rd416, [%r61];
	add.s32 	%r165, %r161, 1;
	shr.s32 	%r166, %r165, 5;
	add.s32 	%r167, %r166, %r161;
	shl.b32 	%r168, %r167, 3;
	add.s32 	%r62, %r132, %r168;
	ld.shared.u64 	%rd78, [%r62+8];
	add.s32 	%r169, %r161, 2;
	shr.s32 	%r170, %r169, 5;
	add.s32 	%r171, %r170, %r161;
	shl.b32 	%r172, %r171, 3;
	add.s32 	%r63, %r132, %r172;
	ld.shared.u64 	%rd79, [%r63+16];
	add.s32 	%r173, %r161, 3;
	shr.s32 	%r174, %r173, 5;
	add.s32 	%r175, %r174, %r161;
	shl.b32 	%r176, %r175, 3;
	add.s32 	%r64, %r132, %r176;
	ld.shared.u64 	%rd80, [%r64+24];
	add.s32 	%r177, %r161, 4;
	shr.s32 	%r178, %r177, 5;
	add.s32 	%r179, %r178, %r161;
	shl.b32 	%r180, %r179, 3;
	add.s32 	%r65, %r132, %r180;
	ld.shared.u64 	%rd81, [%r65+32];
	add.s32 	%r181, %r161, 5;
	shr.s32 	%r182, %r181, 5;
	add.s32 	%r183, %r182, %r161;
	shl.b32 	%r184, %r183, 3;
	add.s32 	%r66, %r132, %r184;
	ld.shared.u64 	%rd82, [%r66+40];
	add.s32 	%r185, %r161, 6;
	shr.s32 	%r186, %r185, 5;
	add.s32 	%r187, %r186, %r161;
	shl.b32 	%r188, %r187, 3;
	add.s32 	%r67, %r132, %r188;
	ld.shared.u64 	%rd83, [%r67+48];
	add.s32 	%r189, %r161, 7;
	shr.s32 	%r190, %r189, 5;
	add.s32 	%r191, %r190, %r161;
	shl.b32 	%r192, %r191, 3;
	add.s32 	%r68, %r132, %r192;
	ld.shared.u64 	%rd84, [%r68+56];
	bar.sync 	0;
	// begin inline asm
	griddepcontrol.launch_dependents;
	// end inline asm
	or.b32  	%r193, %r116, 1;
	setp.ge.u32 	%p38, %r193, %r49;
	mov.u64 	%rd407, %rd416;
	mov.u64 	%rd391, %rd416;
	@%p38 bra 	$L__BB4_72;
	ld.u32 	%r194, [%rd416];
	ld.u32 	%r195, [%rd78];
	setp.gt.s32 	%p39, %r194, %r195;
	selp.b64 	%rd391, %rd416, %rd78, %p39;
	mov.u64 	%rd407, %rd78;
$L__BB4_72:
	add.s32 	%r196, %r116, 2;
	setp.ge.u32 	%p40, %r196, %r49;
	mov.u64 	%rd393, %rd391;
	@%p40 bra 	$L__BB4_74;
	ld.u32 	%r197, [%rd391];
	ld.u32 	%r198, [%rd79];
	setp.gt.s32 	%p41, %r197, %r198;
	selp.b64 	%rd393, %rd391, %rd79, %p41;
	mov.u64 	%rd391, %rd79;
$L__BB4_74:
	add.s32 	%r199, %r116, 3;
	setp.ge.u32 	%p42, %r199, %r49;
	mov.u64 	%rd395, %rd393;
	@%p42 bra 	$L__BB4_76;
	ld.u32 	%r200, [%rd393];
	ld.u32 	%r201, [%rd80];
	setp.gt.s32 	%p43, %r200, %r201;
	selp.b64 	%rd395, %rd393, %rd80, %p43;
	mov.u64 	%rd393, %rd80;
$L__BB4_76:
	add.s32 	%r202, %r116, 4;
	setp.ge.u32 	%p44, %r202, %r49;
	mov.u64 	%rd397, %rd395;
	@%p44 bra 	$L__BB4_78;
	ld.u32 	%r203, [%rd395];
	ld.u32 	%r204, [%rd81];
	setp.gt.s32 	%p45, %r203, %r204;
	selp.b64 	%rd397, %rd395, %rd81, %p45;
	mov.u64 	%rd395, %rd81;
$L__BB4_78:
	add.s32 	%r205, %r116, 5;
	setp.ge.u32 	%p46, %r205, %r49;
	mov.u64 	%rd399, %rd397;
	@%p46 bra 	$L__BB4_80;
	ld.u32 	%r206, [%rd397];
	ld.u32 	%r207, [%rd82];
	setp.gt.s32 	%p47, %r206, %r207;
	selp.b64 	%rd399, %rd397, %rd82, %p47;
	mov.u64 	%rd397, %rd82;
$L__BB4_80:
	add.s32 	%r208, %r116, 6;
	setp.ge.u32 	%p48, %r208, %r49;
	mov.u64 	%rd400, %rd399;
	@%p48 bra 	$L__BB4_82;
	ld.u32 	%r209, [%rd399];
	ld.u32 	%r210, [%rd83];
	setp.gt.s32 	%p49, %r209, %r210;
	selp.b64 	%rd400, %rd399, %rd83, %p49;
	mov.u64 	%rd399, %rd83;
$L__BB4_82:
	add.s32 	%r211, %r116, 7;
	setp.lt.u32 	%p50, %r211, %r49;
	selp.b64 	%rd431, %rd84, %rd400, %p50;
	setp.ge.u32 	%p51, %r116, %r49;
	@%p51 bra 	$L__BB4_84;
	ld.u32 	%r212, [%rd407];
	ld.u32 	%r213, [%rd416];
	setp.gt.s32 	%p52, %r212, %r213;
	max.s32 	%r214, %r212, %r213;
	selp.b64 	%rd195, %rd407, %rd416, %p52;
	min.s32 	%r215, %r212, %r213;
	selp.b64 	%rd196, %rd416, %rd407, %p52;
	ld.u32 	%r216, [%rd393];
	ld.u32 	%r217, [%rd391];
	setp.gt.s32 	%p53, %r216, %r217;
	max.s32 	%r218, %r216, %r217;
	selp.b64 	%rd197, %rd393, %rd391, %p53;
	min.s32 	%r219, %r216, %r217;
	selp.b64 	%rd198, %rd391, %rd393, %p53;
	ld.u32 	%r220, [%rd397];
	ld.u32 	%r221, [%rd395];
	setp.gt.s32 	%p54, %r220, %r221;
	max.s32 	%r222, %r220, %r221;
	selp.b64 	%rd199, %rd397, %rd395, %p54;
	min.s32 	%r223, %r220, %r221;
	selp.b64 	%rd200, %rd395, %rd397, %p54;
	ld.u32 	%r224, [%rd431];
	ld.u32 	%r225, [%rd399];
	setp.gt.s32 	%p55, %r224, %r225;
	max.s32 	%r226, %r224, %r225;
	selp.b64 	%rd201, %rd431, %rd399, %p55;
	min.s32 	%r227, %r224, %r225;
	selp.b64 	%rd202, %rd399, %rd431, %p55;
	setp.gt.s32 	%p56, %r219, %r214;
	selp.b64 	%rd203, %rd198, %rd195, %p56;
	selp.b64 	%rd204, %rd195, %rd198, %p56;
	setp.gt.s32 	%p57, %r223, %r218;
	selp.b64 	%rd205, %rd200, %rd197, %p57;
	selp.b64 	%rd206, %rd197, %rd200, %p57;
	setp.gt.s32 	%p58, %r227, %r222;
	selp.b64 	%rd207, %rd202, %rd199, %p58;
	selp.b64 	%rd208, %rd199, %rd202, %p58;
	ld.u32 	%r228, [%rd204];
	setp.gt.s32 	%p59, %r228, %r215;
	selp.b64 	%rd209, %rd204, %rd196, %p59;
	selp.b64 	%rd210, %rd196, %rd204, %p59;
	ld.u32 	%r229, [%rd206];
	ld.u32 	%r230, [%rd203];
	setp.gt.s32 	%p60, %r229, %r230;
	max.s32 	%r231, %r229, %r230;
	selp.b64 	%rd211, %rd206, %rd203, %p60;
	min.s32 	%r232, %r229, %r230;
	selp.b64 	%rd212, %rd203, %rd206, %p60;
	ld.u32 	%r233, [%rd208];
	ld.u32 	%r234, [%rd205];
	setp.gt.s32 	%p61, %r233, %r234;
	max.s32 	%r235, %r233, %r234;
	selp.b64 	%rd213, %rd208, %rd205, %p61;
	min.s32 	%r236, %r233, %r234;
	selp.b64 	%rd214, %rd205, %rd208, %p61;
	ld.u32 	%r237, [%rd207];
	setp.gt.s32 	%p62, %r226, %r237;
	selp.b64 	%rd215, %rd201, %rd207, %p62;
	selp.b64 	%rd216, %rd207, %rd201, %p62;
	ld.u32 	%r238, [%rd209];
	setp.gt.s32 	%p63, %r232, %r238;
	selp.b64 	%rd217, %rd212, %rd209, %p63;
	selp.b64 	%rd218, %rd209, %rd212, %p63;
	setp.gt.s32 	%p64, %r236, %r231;
	selp.b64 	%rd219, %rd214, %rd211, %p64;
	selp.b64 	%rd220, %rd211, %rd214, %p64;
	ld.u32 	%r239, [%rd216];
	setp.gt.s32 	%p65, %r239, %r235;
	selp.b64 	%rd221, %rd216, %rd213, %p65;
	selp.b64 	%rd222, %rd213, %rd216, %p65;
	ld.u32 	%r240, [%rd218];
	ld.u32 	%r241, [%rd210];
	setp.gt.s32 	%p66, %r240, %r241;
	max.s32 	%r242, %r240, %r241;
	selp.b64 	%rd223, %rd218, %rd210, %p66;
	min.s32 	%r243, %r240, %r241;
	selp.b64 	%rd224, %rd210, %rd218, %p66;
	ld.u32 	%r244, [%rd220];
	ld.u32 	%r245, [%rd217];
	setp.gt.s32 	%p67, %r244, %r245;
	max.s32 	%r246, %r244, %r245;
	selp.b64 	%rd225, %rd220, %rd217, %p67;
	min.s32 	%r247, %r244, %r245;
	selp.b64 	%rd226, %rd217, %rd220, %p67;
	ld.u32 	%r248, [%rd222];
	ld.u32 	%r249, [%rd219];
	setp.gt.s32 	%p68, %r248, %r249;
	max.s32 	%r250, %r248, %r249;
	selp.b64 	%rd227, %rd222, %rd219, %p68;
	min.s32 	%r251, %r248, %r249;
	selp.b64 	%rd228, %rd219, %rd222, %p68;
	ld.u32 	%r252, [%rd215];
	ld.u32 	%r253, [%rd221];
	setp.gt.s32 	%p69, %r252, %r253;
	max.s32 	%r254, %r252, %r253;
	selp.b64 	%rd229, %rd215, %rd221, %p69;
	min.s32 	%r255, %r252, %r253;
	selp.b64 	%rd230, %rd221, %rd215, %p69;
	setp.gt.s32 	%p70, %r247, %r242;
	selp.b64 	%rd231, %rd226, %rd223, %p70;
	selp.b64 	%rd232, %rd223, %rd226, %p70;
	setp.gt.s32 	%p71, %r251, %r246;
	selp.b64 	%rd233, %rd228, %rd225, %p71;
	selp.b64 	%rd234, %rd225, %rd228, %p71;
	setp.gt.s32 	%p72, %r255, %r250;
	selp.b64 	%rd235, %rd230, %rd227, %p72;
	selp.b64 	%rd236, %rd227, %rd230, %p72;
	ld.u32 	%r256, [%rd232];
	setp.gt.s32 	%p73, %r256, %r243;
	selp.b64 	%rd237, %rd232, %rd224, %p73;
	selp.b64 	%rd416, %rd224, %rd232, %p73;
	ld.u32 	%r257, [%rd234];
	ld.u32 	%r258, [%rd231];
	setp.gt.s32 	%p74, %r257, %r258;
	max.s32 	%r259, %r257, %r258;
	selp.b64 	%rd238, %rd234, %rd231, %p74;
	min.s32 	%r260, %r257, %r258;
	selp.b64 	%rd239, %rd231, %rd234, %p74;
	ld.u32 	%r261, [%rd236];
	ld.u32 	%r262, [%rd233];
	setp.gt.s32 	%p75, %r261, %r262;
	max.s32 	%r263, %r261, %r262;
	selp.b64 	%rd240, %rd236, %rd233, %p75;
	min.s32 	%r264, %r261, %r262;
	selp.b64 	%rd241, %rd233, %rd236, %p75;
	ld.u32 	%r265, [%rd235];
	setp.gt.s32 	%p76, %r254, %r265;
	selp.b64 	%rd431, %rd229, %rd235, %p76;
	selp.b64 	%rd242, %rd235, %rd229, %p76;
	ld.u32 	%r266, [%rd237];
	setp.gt.s32 	%p77, %r260, %r266;
	selp.b64 	%rd391, %rd239, %rd237, %p77;
	selp.b64 	%rd407, %rd237, %rd239, %p77;
	setp.gt.s32 	%p78, %r264, %r259;
	selp.b64 	%rd395, %rd241, %rd238, %p78;
	selp.b64 	%rd393, %rd238, %rd241, %p78;
	ld.u32 	%r267, [%rd242];
	setp.gt.s32 	%p79, %r267, %r263;
	selp.b64 	%rd399, %rd242, %rd240, %p79;
	selp.b64 	%rd397, %rd240, %rd242, %p79;
$L__BB4_84:
	mov.b32 	%r639, 2;
	mov.u32 	%r270, %tid.x;
	shl.b32 	%r271, %r270, 6;
	mov.u32 	%r272, _ZZN3cub18CUB_300001_SM_10006detail10merge_sort30DeviceMergeSortBlockSortKernelINS2_10policy_hubIN6thrust24THRUST_300001_SM_1000_NS10device_ptrIP9int_classEEE9Policy600ESA_PNS0_8NullTypeESA_SE_m13my_comparatorS9_SD_EEvbT0_T1_T2_T3_T4_PT6_PT7_T5_NS1_7vsmem_tEE19static_temp_storage;
	add.s32 	%r273, %r272, %r271;
$L__BB4_85:
	mov.u32 	%r69, %r639;
	bar.sync 	0;
	add.s32 	%r269, %r69, -1;
	st.shared.v2.u64 	[%r273], {%rd416, %rd407};
	st.shared.v2.u64 	[%r273+16], {%rd391, %rd393};
	st.shared.v2.u64 	[%r273+32], {%rd395, %rd397};
	st.shared.v2.u64 	[%r273+48], {%rd399, %rd431};
	bar.sync 	0;
	neg.s32 	%r274, %r69;
	and.b32  	%r275, %r270, %r274;
	shl.b32 	%r276, %r275, 3;
	shl.b32 	%r277, %r69, 2;
	and.b32  	%r278, %r269, %r270;
	shl.b32 	%r279, %r278, 3;
	min.s32 	%r70, %r279, %r49;
	min.s32 	%r71, %r276, %r49;
	add.s32 	%r280, %r71, %r277;
	min.s32 	%r72, %r280, %r49;
	add.s32 	%r281, %r72, %r277;
	min.s32 	%r73, %r281, %r49;
	sub.s32 	%r282, %r72, %r71;
	sub.s32 	%r283, %r73, %r72;
	setp.lt.s32 	%p80, %r70, %r283;
	sub.s32 	%r284, %r70, %r283;
	selp.b32 	%r642, 0, %r284, %p80;
	min.s32 	%r640, %r282, %r70;
	setp.ge.s32 	%p81, %r642, %r640;
	@%p81 bra 	$L__BB4_87;
$L__BB4_86:
	sub.s32 	%r285, %r640, %r642;
	shr.u32 	%r286, %r285, 31;
	add.s32 	%r287, %r285, %r286;
	shr.s32 	%r288, %r287, 1;
	add.s32 	%r289, %r288, %r642;
	add.s32 	%r290, %r289, %r71;
	shl.b32 	%r291, %r290, 3;
	mov.u32 	%r292, _ZZN3cub18CUB_300001_SM_10006detail10merge_sort30DeviceMergeSortBlockSortKernelINS2_10policy_hubIN6thrust24THRUST_300001_SM_1000_NS10device_ptrIP9int_classEEE9Policy600ESA_PNS0_8NullTypeESA_SE_m13my_comparatorS9_SD_EEvbT0_T1_T2_T3_T4_PT6_PT7_T5_NS1_7vsmem_tEE19static_temp_storage;
	add.s32 	%r293, %r292, %r291;
	ld.shared.u64 	%rd243, [%r293];
	not.b32 	%r294, %r289;
	add.s32 	%r295, %r72, %r70;
	add.s32 	%r296, %r295, %r294;
	shl.b32 	%r297, %r296, 3;
	add.s32 	%r298, %r292, %r297;
	ld.shared.u64 	%rd244, [%r298];
	ld.u32 	%r299, [%rd244];
	ld.u32 	%r300, [%rd243];
	setp.gt.s32 	%p82, %r299, %r300;
	add.s32 	%r301, %r289, 1;
	selp.b32 	%r642, %r301, %r642, %p82;
	selp.b32 	%r640, %r640, %r289, %p82;
	setp.lt.s32 	%p83, %r642, %r640;
	@%p83 bra 	$L__BB4_86;
$L__BB4_87:
	add.s32 	%r81, %r642, %r71;
	add.s32 	%r302, %r72, %r70;
	sub.s32 	%r82, %r302, %r642;
	shl.b32 	%r303, %r81, 3;
	mov.u32 	%r304, _ZZN3cub18CUB_300001_SM_10006detail10merge_sort30DeviceMergeSortBlockSortKernelINS2_10policy_hubIN6thrust24THRUST_300001_SM_1000_NS10device_ptrIP9int_classEEE9Policy600ESA_PNS0_8NullTypeESA_SE_m13my_comparatorS9_SD_EEvbT0_T1_T2_T3_T4_PT6_PT7_T5_NS1_7vsmem_tEE19static_temp_storage;
	add.s32 	%r83, %r304, %r303;
	ld.shared.u64 	%rd419, [%r83];
	shl.b32 	%r305, %r82, 3;
	add.s32 	%r84, %r304, %r305;
	ld.shared.u64 	%rd418, [%r84];
	setp.ge.s32 	%p85, %r82, %r73;
	mov.pred 	%p221, 0;
	@%p85 bra 	$L__BB4_90;
	setp.ge.s32 	%p87, %r81, %r72;
	mov.pred 	%p221, -1;
	@%p87 bra 	$L__BB4_90;
	ld.u32 	%r306, [%rd418];
	ld.u32 	%r307, [%rd419];
	setp.le.s32 	%p221, %r306, %r307;
$L__BB4_90:
	selp.b64 	%rd416, %rd418, %rd419, %p221;
	selp.u32 	%r308, 1, 0, %p221;
	add.s32 	%r85, %r82, %r308;
	not.pred 	%p88, %p221;
	selp.u32 	%r309, 1, 0, %p88;
	add.s32 	%r86, %r81, %r309;
	@%p88 bra 	$L__BB4_92;
	ld.shared.u64 	%rd418, [%r84+8];
	bra.uni 	$L__BB4_93;
$L__BB4_92:
	ld.shared.u64 	%rd419, [%r83+8];
$L__BB4_93:
	setp.ge.s32 	%p90, %r85, %r73;
	mov.pred 	%p222, 0;
	@%p90 bra 	$L__BB4_96;
	setp.ge.s32 	%p92, %r86, %r72;
	mov.pred 	%p222, -1;
	@%p92 bra 	$L__BB4_96;
	ld.u32 	%r310, [%rd418];
	ld.u32 	%r311, [%rd419];
	setp.le.s32 	%p222, %r310, %r311;
$L__BB4_96:
	selp.b64 	%rd407, %rd418, %rd419, %p222;
	selp.u32 	%r312, 1, 0, %p222;
	add.s32 	%r87, %r85, %r312;
	not.pred 	%p93, %p222;
	selp.u32 	%r313, 1, 0, %p93;
	add.s32 	%r88, %r86, %r313;
	@%p222 bra 	$L__BB4_98;
	shl.b32 	%r314, %r88, 3;
	add.s32 	%r316, %r304, %r314;
	ld.shared.u64 	%rd419, [%r316];
	bra.uni 	$L__BB4_99;
$L__BB4_98:
	shl.b32 	%r317, %r87, 3;
	add.s32 	%r319, %r304, %r317;
	ld.shared.u64 	%rd418, [%r319];
$L__BB4_99:
	setp.ge.s32 	%p95, %r87, %r73;
	mov.pred 	%p223, 0;
	@%p95 bra 	$L__BB4_102;
	setp.ge.s32 	%p97, %r88, %r72;
	mov.pred 	%p223, -1;
	@%p97 bra 	$L__BB4_102;
	ld.u32 	%r320, [%rd418];
	ld.u32 	%r321, [%rd419];
	setp.le.s32 	%p223, %r320, %r321;
$L__BB4_102:
	selp.b64 	%rd391, %rd418, %rd419, %p223;
	selp.u32 	%r322, 1, 0, %p223;
	add.s32 	%r89, %r87, %r322;
	not.pred 	%p98, %p223;
	selp.u32 	%r323, 1, 0, %p98;
	add.s32 	%r90, %r88, %r323;
	@%p223 bra 	$L__BB4_104;
	shl.b32 	%r324, %r90, 3;
	add.s32 	%r326, %r304, %r324;
	ld.shared.u64 	%rd419, [%r326];
	bra.uni 	$L__BB4_105;
$L__BB4_104:
	shl.b32 	%r327, %r89, 3;
	add.s32 	%r329, %r304, %r327;
	ld.shared.u64 	%rd418, [%r329];
$L__BB4_105:
	setp.ge.s32 	%p100, %r89, %r73;
	mov.pred 	%p224, 0;
	@%p100 bra 	$L__BB4_108;
	setp.ge.s32 	%p102, %r90, %r72;
	mov.pred 	%p224, -1;
	@%p102 bra 	$L__BB4_108;
	ld.u32 	%r330, [%rd418];
	ld.u32 	%r331, [%rd419];
	setp.le.s32 	%p224, %r330, %r331;
$L__BB4_108:
	selp.b64 	%rd393, %rd418, %rd419, %p224;
	selp.u32 	%r332, 1, 0, %p224;
	add.s32 	%r91, %r89, %r332;
	not.pred 	%p103, %p224;
	selp.u32 	%r333, 1, 0, %p103;
	add.s32 	%r92, %r90, %r333;
	@%p224 bra 	$L__BB4_110;
	shl.b32 	%r334, %r92, 3;
	mov.u32 	%r335, _ZZN3cub18CUB_300001_SM_10006detail10merge_sort30DeviceMergeSortBlockSortKernelINS2_10policy_hubIN6thrust24THRUST_300001_SM_1000_NS10device_ptrIP9int_classEEE9Policy600ESA_PNS0_8NullTypeESA_SE_m13my_comparatorS9_SD_EEvbT0_T1_T2_T3_T4_PT6_PT7_T5_NS1_7vsmem_tEE19static_temp_storage;
	add.s32 	%r336, %r335, %r334;
	ld.shared.u64 	%rd419, [%r336];
	bra.uni 	$L__BB4_111;
$L__BB4_110:
	shl.b32 	%r337, %r91, 3;
	mov.u32 	%r338, _ZZN3cub18CUB_300001_SM_10006detail10merge_sort30DeviceMergeSortBlockSortKernelINS2_10policy_hubIN6thrust24THRUST_300001_SM_1000_NS10device_ptrIP9int_classEEE9Policy600ESA_PNS0_8NullTypeESA_SE_m13my_comparatorS9_SD_EEvbT0_T1_T2_T3_T4_PT6_PT7_T5_NS1_7vsmem_tEE19static_temp_storage;
	add.s32 	%r339, %r338, %r337;
	ld.shared.u64 	%rd418, [%r339];
$L__BB4_111:
	setp.ge.s32 	%p105, %r91, %r73;
	mov.pred 	%p225, 0;
	@%p105 bra 	$L__BB4_114;
	setp.ge.s32 	%p107, %r92, %r72;
	mov.pred 	%p225, -1;
	@%p107 bra 	$L__BB4_114;
	ld.u32 	%r340, [%rd418];
	ld.u32 	%r341, [%rd419];
	setp.le.s32 	%p225, %r340, %r341;
$L__BB4_114:
	selp.b64 	%rd395, %rd418, %rd419, %p225;
	selp.u32 	%r342, 1, 0, %p225;
	add.s32 	%r93, %r91, %r342;
	not.pred 	%p108, %p225;
	selp.u32 	%r343, 1, 0, %p108;
	add.s32 	%r94, %r92, %r343;
	@%p225 bra 	$L__BB4_116;
	shl.b32 	%r344, %r94, 3;
	mov.u32 	%r345, _ZZN3cub18CUB_300001_SM_10006detail10merge_sort30DeviceMergeSortBlockSortKernelINS2_10policy_hubIN6thrust24THRUST_300001_SM_1000_NS10device_ptrIP9int_classEEE9Policy600ESA_PNS0_8NullTypeESA_SE_m13my_comparatorS9_SD_EEvbT0_T1_T2_T3_T4_PT6_PT7_T5_NS1_7vsmem_tEE19static_temp_storage;
	add.s32 	%r346, %r345, %r344;
	ld.shared.u64 	%rd419, [%r346];
	bra.uni 	$L__BB4_117;
$L__BB4_116:
	shl.b32 	%r347, %r93, 3;
	mov.u32 	%r348, _ZZN3cub18CUB_300001_SM_10006detail10merge_sort30DeviceMergeSortBlockSortKernelINS2_10policy_hubIN6thrust24THRUST_300001_SM_1000_NS10device_ptrIP9int_classEEE9Policy600ESA_PNS0_8NullTypeESA_SE_m13my_comparatorS9_SD_EEvbT0_T1_T2_T3_T4_PT6_PT7_T5_NS1_7vsmem_tEE19static_temp_storage;
	add.s32 	%r349, %r348, %r347;
	ld.shared.u64 	%rd418, [%r349];
$L__BB4_117:
	setp.ge.s32 	%p110, %r93, %r73;
	mov.pred 	%p226, 0;
	@%p110 bra 	$L__BB4_120;
	setp.ge.s32 	%p112, %r94, %r72;
	mov.pred 	%p226, -1;
	@%p112 bra 	$L__BB4_120;
	ld.u32 	%r350, [%rd418];
	ld.u32 	%r351, [%rd419];
	setp.le.s32 	%p226, %r350, %r351;
$L__BB4_120:
	selp.b64 	%rd397, %rd418, %rd419, %p226;
	selp.u32 	%r352, 1, 0, %p226;
	add.s32 	%r95, %r93, %r352;
	not.pred 	%p113, %p226;
	selp.u32 	%r353, 1, 0, %p113;
	add.s32 	%r96, %r94, %r353;
	@%p226 bra 	$L__BB4_122;
	shl.b32 	%r354, %r96, 3;
	mov.u32 	%r355, _ZZN3cub18CUB_300001_SM_10006detail10merge_sort30DeviceMergeSortBlockSortKernelINS2_10policy_hubIN6thrust24THRUST_300001_SM_1000_NS10device_ptrIP9int_classEEE9Policy600ESA_PNS0_8NullTypeESA_SE_m13my_comparatorS9_SD_EEvbT0_T1_T2_T3_T4_PT6_PT7_T5_NS1_7vsmem_tEE19static_temp_storage;
	add.s32 	%r356, %r355, %r354;
	ld.shared.u64 	%rd419, [%r356];
	bra.uni 	$L__BB4_123;
$L__BB4_122:
	shl.b32 	%r357, %r95, 3;
	mov.u32 	%r358, _ZZN3cub18CUB_300001_SM_10006detail10merge_sort30DeviceMergeSortBlockSortKernelINS2_10policy_hubIN6thrust24THRUST_300001_SM_1000_NS10device_ptrIP9int_classEEE9Policy600ESA_PNS0_8NullTypeESA_SE_m13my_comparatorS9_SD_EEvbT0_T1_T2_T3_T4_PT6_PT7_T5_NS1_7vsmem_tEE19static_temp_storage;
	add.s32 	%r359, %r358, %r357;
	ld.shared.u64 	%rd418, [%r359];
$L__BB4_123:
	setp.ge.s32 	%p115, %r95, %r73;
	mov.pred 	%p227, 0;
	@%p115 bra 	$L__BB4_126;
	setp.ge.s32 	%p117, %r96, %r72;
	mov.pred 	%p227, -1;
	@%p117 bra 	$L__BB4_126;
	ld.u32 	%r360, [%rd418];
	ld.u32 	%r361, [%rd419];
	setp.le.s32 	%p227, %r360, %r361;
$L__BB4_126:
	selp.b64 	%rd399, %rd418, %rd419, %p227;
	selp.u32 	%r362, 1, 0, %p227;
	add.s32 	%r97, %r95, %r362;
	not.pred 	%p118, %p227;
	selp.u32 	%r363, 1, 0, %p118;
	add.s32 	%r98, %r96, %r363;
	@%p227 bra 	$L__BB4_128;
	shl.b32 	%r364, %r98, 3;
	mov.u32 	%r365, _ZZN3cub18CUB_300001_SM_10006detail10merge_sort30DeviceMergeSortBlockSortKernelINS2_10policy_hubIN6thrust24THRUST_300001_SM_1000_NS10device_ptrIP9int_classEEE9Policy600ESA_PNS0_8NullTypeESA_SE_m13my_comparatorS9_SD_EEvbT0_T1_T2_T3_T4_PT6_PT7_T5_NS1_7vsmem_tEE19static_temp_storage;
	add.s32 	%r366, %r365, %r364;
	ld.shared.u64 	%rd419, [%r366];
	bra.uni 	$L__BB4_129;
$L__BB4_128:
	shl.b32 	%r367, %r97, 3;
	mov.u32 	%r368, _ZZN3cub18CUB_300001_SM_10006detail10merge_sort30DeviceMergeSortBlockSortKernelINS2_10policy_hubIN6thrust24THRUST_300001_SM_1000_NS10device_ptrIP9int_classEEE9Policy600ESA_PNS0_8NullTypeESA_SE_m13my_comparatorS9_SD_EEvbT0_T1_T2_T3_T4_PT6_PT7_T5_NS1_7vsmem_tEE19static_temp_storage;
	add.s32 	%r369, %r368, %r367;
	ld.shared.u64 	%rd418, [%r369];
$L__BB4_129:
	setp.ge.s32 	%p119, %r97, %r73;
	mov.u64 	%rd431, %rd419;
	@%p119 bra 	$L__BB4_132;
	setp.ge.s32 	%p120, %r98, %r72;
	mov.u64 	%rd431, %rd418;
	@%p120 bra 	$L__BB4_132;
	ld.u32 	%r370, [%rd418];
	ld.u32 	%r371, [%rd419];
	setp.gt.s32 	%p121, %r370, %r371;
	selp.b64 	%rd431, %rd419, %rd418, %p121;
$L__BB4_132:
	shl.b32 	%r639, %r69, 1;
	setp.lt.u32 	%p122, %r69, 129;
	@%p122 bra 	$L__BB4_85;
	ld.param.s8 	%rs2, [_ZN3cub18CUB_300001_SM_10006detail10merge_sort30DeviceMergeSortBlockSortKernelINS2_10policy_hubIN6thrust24THRUST_300001_SM_1000_NS10device_ptrIP9int_classEEE9Policy600ESA_PNS0_8NullTypeESA_SE_m13my_comparatorS9_SD_EEvbT0_T1_T2_T3_T4_PT6_PT7_T5_NS1_7vsmem_tE_param_0];
	mov.u32 	%r100, %tid.x;
	shl.b32 	%r372, %r100, 3;
	and.b32  	%r373, %r372, 7936;
	and.b32  	%r374, %r100, 31;
	or.b32  	%r101, %r373, %r374;
	or.b32  	%r102, %r101, 96;
	or.b32  	%r103, %r101, 64;
	or.b32  	%r104, %r101, 32;
	or.b32  	%r105, %r101, 128;
	or.b32  	%r106, %r101, 160;
	or.b32  	%r107, %r101, 224;
	bar.sync 	0;
	setp.eq.s16 	%p123, %rs2, 0;
	@%p123 bra 	$L__BB4_152;
	st.shared.u64 	[%r61], %rd416;
	st.shared.u64 	[%r62+8], %rd407;
	st.shared.u64 	[%r63+16], %rd391;
	st.shared.u64 	[%r64+24], %rd393;
	st.shared.u64 	[%r65+32], %rd395;
	st.shared.u64 	[%r66+40], %rd397;
	st.shared.u64 	[%r67+48], %rd399;
	st.shared.u64 	[%r68+56], %rd431;
	bar.warp.sync 	-1;
	ld.shared.u64 	%rd167, [%r53];
	ld.shared.u64 	%rd168, [%r54+256];
	ld.shared.u64 	%rd169, [%r55+512];
	ld.shared.u64 	%rd170, [%r56+768];
	ld.shared.u64 	%rd171, [%r57+1024];
	ld.shared.u64 	%rd172, [%r58+1280];
	ld.shared.u64 	%rd173, [%r59+1536];
	ld.shared.u64 	%rd174, [%r60+1792];
	setp.eq.s32 	%p124, %r100, 0;
	@%p124 bra 	$L__BB4_135;
	bra.uni 	$L__BB4_136;
$L__BB4_135:
	st.volatile.shared.u32 	[_ZZN3cub18CUB_300001_SM_10006detail10merge_sort30DeviceMergeSortBlockSortKernelINS2_10policy_hubIN6thrust24THRUST_300001_SM_1000_NS10device_ptrIP9int_classEEE9Policy600ESA_PNS0_8NullTypeESA_SE_m13my_comparatorS9_SD_EEvbT0_T1_T2_T3_T4_PT6_PT7_T5_NS1_7vsmem_tEE19static_temp_storage+16896], %r49;
$L__BB4_136:
	bar.sync 	0;
	ld.volatile.shared.u32 	%r108, [_ZZN3cub18CUB_300001_SM_10006detail10merge_sort30DeviceMergeSortBlockSortKernelINS2_10policy_hubIN6thrust24THRUST_300001_SM_1000_NS10device_ptrIP9int_classEEE9Policy600ESA_PNS0_8NullTypeESA_SE_m13my_comparatorS9_SD_EEvbT0_T1_T2_T3_T4_PT6_PT7_T5_NS1_7vsmem_tEE19static_temp_storage+16896];
	mov.u32 	%r375, %tid.x;
	shl.b32 	%r376, %r375, 3;
	and.b32  	%r377, %r376, 7936;
	cvt.u64.u32 	%rd245, %r377;
	and.b32  	%r378, %r375, 31;
	cvt.u64.u32 	%rd246, %r378;
	mov.u32 	%r379, %ctaid.x;
	mul.wide.u32 	%rd247, %r379, 2048;
	or.b64  	%rd248, %rd247, %rd246;
	add.s64 	%rd249, %rd248, %rd245;
	setp.ge.s32 	%p125, %r101, %r108;
	shl.b64 	%rd250, %rd249, 3;
	add.s64 	%rd183, %rd2, %rd250;
	@%p125 bra 	$L__BB4_138;
	st.global.u64 	[%rd183], %rd167;
$L__BB4_138:
	setp.ge.s32 	%p126, %r104, %r108;
	@%p126 bra 	$L__BB4_140;
	st.global.u64 	[%rd183+256], %rd168;
$L__BB4_140:
	setp.ge.s32 	%p127, %r103, %r108;
	@%p127 bra 	$L__BB4_142;
	st.global.u64 	[%rd183+512], %rd169;
$L__BB4_142:
	setp.ge.s32 	%p128, %r102, %r108;
	@%p128 bra 	$L__BB4_144;
	st.global.u64 	[%rd183+768], %rd170;
$L__BB4_144:
	setp.ge.s32 	%p129, %r105, %r108;
	@%p129 bra 	$L__BB4_146;
	st.global.u64 	[%rd183+1024], %rd171;
$L__BB4_146:
	setp.ge.s32 	%p130, %r106, %r108;
	@%p130 bra 	$L__BB4_148;
	st.global.u64 	[%rd183+1280], %rd172;
$L__BB4_148:
	or.b32  	%r384, %r377, %r378;
	or.b32  	%r385, %r384, 192;
	setp.ge.s32 	%p131, %r385, %r108;
	@%p131 bra 	$L__BB4_150;
	st.global.u64 	[%rd183+1536], %rd173;
$L__BB4_150:
	setp.ge.s32 	%p132, %r107, %r108;
	@%p132 bra 	$L__BB4_170;
	st.global.u64 	[%rd183+1792], %rd174;
	bra.uni 	$L__BB4_170;
$L__BB4_152:
	st.shared.u64 	[%r61], %rd416;
	st.shared.u64 	[%r62+8], %rd407;
	st.shared.u64 	[%r63+16], %rd391;
	st.shared.u64 	[%r64+24], %rd393;
	st.shared.u64 	[%r65+32], %rd395;
	st.shared.u64 	[%r66+40], %rd397;
	st.shared.u64 	[%r67+48], %rd399;
	st.shared.u64 	[%r68+56], %rd431;
	bar.warp.sync 	-1;
	ld.shared.u64 	%rd175, [%r53];
	ld.shared.u64 	%rd176, [%r54+256];
	ld.shared.u64 	%rd177, [%r55+512];
	ld.shared.u64 	%rd178, [%r56+768];
	ld.shared.u64 	%rd179, [%r57+1024];
	ld.shared.u64 	%rd180, [%r58+1280];
	ld.shared.u64 	%rd181, [%r59+1536];
	ld.shared.u64 	%rd182, [%r60+1792];
	setp.eq.s32 	%p133, %r100, 0;
	@%p133 bra 	$L__BB4_153;
	bra.uni 	$L__BB4_154;
$L__BB4_153:
	st.volatile.shared.u32 	[_ZZN3cub18CUB_300001_SM_10006detail10merge_sort30DeviceMergeSortBlockSortKernelINS2_10policy_hubIN6thrust24THRUST_300001_SM_1000_NS10device_ptrIP9int_classEEE9Policy600ESA_PNS0_8NullTypeESA_SE_m13my_comparatorS9_SD_EEvbT0_T1_T2_T3_T4_PT6_PT7_T5_NS1_7vsmem_tEE19static_temp_storage+16896], %r49;
$L__BB4_154:
	ld.param.u64 	%rd356, [_ZN3cub18CUB_300001_SM_10006detail10merge_sort30DeviceMergeSortBlockSortKernelINS2_10policy_hubIN6thrust24THRUST_300001_SM_1000_NS10device_ptrIP9int_classEEE9Policy600ESA_PNS0_8NullTypeESA_SE_m13my_comparatorS9_SD_EEvbT0_T1_T2_T3_T4_PT6_PT7_T5_NS1_7vsmem_tE_param_6];
	bar.sync 	0;
	ld.volatile.shared.u32 	%r109, [_ZZN3cub18CUB_300001_SM_10006detail10merge_sort30DeviceMergeSortBlockSortKernelINS2_10policy_hubIN6thrust24THRUST_300001_SM_1000_NS10device_ptrIP9int_classEEE9Policy600ESA_PNS0_8NullTypeESA_SE_m13my_comparatorS9_SD_EEvbT0_T1_T2_T3_T4_PT6_PT7_T5_NS1_7vsmem_tEE19static_temp_storage+16896];
	setp.ge.s32 	%p134, %r101, %r109;
	cvt.u64.u32 	%rd251, %r101;
	mov.u32 	%r386, %ctaid.x;
	mul.wide.u32 	%rd252, %r386, 2048;
	add.s64 	%rd253, %rd252, %rd251;
	cvta.to.global.u64 	%rd254, %rd356;
	shl.b64 	%rd255, %rd253, 3;
	add.s64 	%rd184, %rd254, %rd255;
	@%p134 bra 	$L__BB4_156;
	st.global.u64 	[%rd184], %rd175;
$L__BB4_156:
	setp.ge.s32 	%p135, %r104, %r109;
	@%p135 bra 	$L__BB4_158;
	st.global.u64 	[%rd184+256], %rd176;
$L__BB4_158:
	setp.ge.s32 	%p136, %r103, %r109;
	@%p136 bra 	$L__BB4_160;
	st.global.u64 	[%rd184+512], %rd177;
$L__BB4_160:
	setp.ge.s32 	%p137, %r102, %r109;
	@%p137 bra 	$L__BB4_162;
	st.global.u64 	[%rd184+768], %rd178;
$L__BB4_162:
	setp.ge.s32 	%p138, %r105, %r109;
	@%p138 bra 	$L__BB4_164;
	st.global.u64 	[%rd184+1024], %rd179;
$L__BB4_164:
	setp.ge.s32 	%p139, %r106, %r109;
	@%p139 bra 	$L__BB4_166;
	st.global.u64 	[%rd184+1280], %rd180;
$L__BB4_166:
	mov.u32 	%r387, %tid.x;
	shl.b32 	%r388, %r387, 3;
	and.b32  	%r389, %r388, 7936;
	and.b32  	%r390, %r387, 31;
	or.b32  	%r391, %r389, %r390;
	or.b32  	%r392, %r391, 192;
	setp.ge.s32 	%p140, %r392, %r109;
	@%p140 bra 	$L__BB4_168;
	st.global.u64 	[%rd184+1536], %rd181;
$L__BB4_168:
	setp.ge.s32 	%p141, %r107, %r109;
	@%p141 bra 	$L__BB4_170;
	st.global.u64 	[%rd184+1792], %rd182;
$L__BB4_170:
	ret;

}
	// .globl	_ZN3cub18CUB_300001_SM_10006detail10merge_sort30DeviceMergeSortPartitionKernelIN6thrust24THRUST_300001_SM_1000_NS10device_ptrIP9int_classEEm13my_comparatorS8_EEvbT_PT2_T0_SE_PSE_T1_SE_i
.visible .entry _ZN3cub18CUB_300001_SM_10006detail10merge_sort30DeviceMergeSortPartitionKernelIN6thrust24THRUST_300001_SM_1000_NS10device_ptrIP9int_classEEm13my_comparatorS8_EEvbT_PT2_T0_SE_PSE_T1_SE_i(
	.param .u8 _ZN3cub18CUB_300001_SM_10006detail10merge_sort30DeviceMergeSortPartitionKernelIN6thrust24THRUST_300001_SM_1000_NS10device_ptrIP9int_classEEm13my_comparatorS8_EEvbT_PT2_T0_SE_PSE_T1_SE_i_param_0,
	.param .align 8 .b8 _ZN3cub18CUB_300001_SM_10006detail10merge_sort30DeviceMergeSortPartitionKernelIN6thrust24THRUST_300001_SM_1000_NS10device_ptrIP9int_classEEm13my_comparatorS8_EEvbT_PT2_T0_SE_PSE_T1_SE_i_param_1[8],
	.param .u64 .ptr .align 1 _ZN3cub18CUB_300001_SM_10006detail10merge_sort30DeviceMergeSortPartitionKernelIN6thrust24THRUST_300001_SM_1000_NS10device_ptrIP9int_classEEm13my_comparatorS8_EEvbT_PT2_T0_SE_PSE_T1_SE_i_param_2,
	.param .u64 _ZN3cub18CUB_300001_SM_10006detail10merge_sort30DeviceMergeSortPartitionKernelIN6thrust24THRUST_300001_SM_1000_NS10device_ptrIP9int_classEEm13my_comparatorS8_EEvbT_PT2_T0_SE_PSE_T1_SE_i_param_3,
	.param .u64 _ZN3cub18CUB_300001_SM_10006detail10merge_sort30DeviceMergeSortPartitionKernelIN6thrust24THRUST_300001_SM_1000_NS10device_ptrIP9int_classEEm13my_comparatorS8_EEvbT_PT2_T0_SE_PSE_T1_SE_i_param_4,
	.param .u64 .ptr .align 1 _ZN3cub18CUB_300001_SM_10006detail10merge_sort30DeviceMergeSortPartitionKernelIN6thrust24THRUST_300001_SM_1000_NS10device_ptrIP9int_classEEm13my_comparatorS8_EEvbT_PT2_T0_SE_PSE_T1_SE_i_param_5,
	.param .align 1 .b8 _ZN3cub18CUB_300001_SM_10006detail10merge_sort30DeviceMergeSortPartitionKernelIN6thrust24THRUST_300001_SM_1000_NS10device_ptrIP9int_classEEm13my_comparatorS8_EEvbT_PT2_T0_SE_PSE_T1_SE_i_param_6[1],
	.param .u64 _ZN3cub18CUB_300001_SM_10006detail10merge_sort30DeviceMergeSortPartitionKernelIN6thrust24THRUST_300001_SM_1000_NS10device_ptrIP9int_classEEm13my_comparatorS8_EEvbT_PT2_T0_SE_PSE_T1_SE_i_param_7,
	.param .u32 _ZN3cub18CUB_300001_SM_10006detail10merge_sort30DeviceMergeSortPartitionKernelIN6thrust24THRUST_300001_SM_1000_NS10device_ptrIP9int_classEEm13my_comparatorS8_EEvbT_PT2_T0_SE_PSE_T1_SE_i_param_8
)
{
	.reg .pred 	%p<10>;
	.reg .b16 	%rs<2>;
	.reg .b32 	%r<10>;
	.reg .b64 	%rd<90>;

	ld.param.u64 	%rd27, [_ZN3cub18CUB_300001_SM_10006detail10merge_sort30DeviceMergeSortPartitionKernelIN6thrust24THRUST_300001_SM_1000_NS10device_ptrIP9int_classEEm13my_comparatorS8_EEvbT_PT2_T0_SE_PSE_T1_SE_i_param_1];
	ld.param.s8 	%rs1, [_ZN3cub18CUB_300001_SM_10006detail10merge_sort30DeviceMergeSortPartitionKernelIN6thrust24THRUST_300001_SM_1000_NS10device_ptrIP9int_classEEm13my_comparatorS8_EEvbT_PT2_T0_SE_PSE_T1_SE_i_param_0];
	ld.param.u64 	%rd28, [_ZN3cub18CUB_300001_SM_10006detail10merge_sort30DeviceMergeSortPartitionKernelIN6thrust24THRUST_300001_SM_1000_NS10device_ptrIP9int_classEEm13my_comparatorS8_EEvbT_PT2_T0_SE_PSE_T1_SE_i_param_2];
	ld.param.u64 	%rd29, [_ZN3cub18CUB_300001_SM_10006detail10merge_sort30DeviceMergeSortPartitionKernelIN6thrust24THRUST_300001_SM_1000_NS10device_ptrIP9int_classEEm13my_comparatorS8_EEvbT_PT2_T0_SE_PSE_T1_SE_i_param_3];
	ld.param.u64 	%rd30, [_ZN3cub18CUB_300001_SM_10006detail10merge_sort30DeviceMergeSortPartitionKernelIN6thrust24THRUST_300001_SM_1000_NS10device_ptrIP9int_classEEm13my_comparatorS8_EEvbT_PT2_T0_SE_PSE_T1_SE_i_param_4];
	ld.param.u64 	%rd32, [_ZN3cub18CUB_300001_SM_10006detail10merge_sort30DeviceMergeSortPartitionKernelIN6thrust24THRUST_300001_SM_1000_NS10device_ptrIP9int_classEEm13my_comparatorS8_EEvbT_PT2_T0_SE_PSE_T1_SE_i_param_5];
	ld.param.u64 	%rd31, [_ZN3cub18CUB_300001_SM_10006detail10merge_sort30DeviceMergeSortPartitionKernelIN6thrust24THRUST_300001_SM_1000_NS10device_ptrIP9int_classEEm13my_comparatorS8_EEvbT_PT2_T0_SE_PSE_T1_SE_i_param_7];
	ld.param.u32 	%r1, [_ZN3cub18CUB_300001_SM_10006detail10merge_sort30DeviceMergeSortPartitionKernelIN6thrust24THRUST_300001_SM_1000_NS10device_ptrIP9int_classEEm13my_comparatorS8_EEvbT_PT2_T0_SE_PSE_T1_SE_i_param_8];
	cvta.to.global.u64 	%rd1, %rd32;
	mov.u32 	%r2, %ntid.x;
	mov.u32 	%r3, %ctaid.x;
	mov.u32 	%r4, %tid.x;
	mad.lo.s32 	%r5, %r2, %r3, %r4;
	cvt.u64.u32 	%rd2, %r5;
	setp.le.u64 	%p1, %rd30, %rd2;
	@%p1 bra 	$L__BB5_11;
	shr.u64 	%rd33, %rd31, 1;
	add.s64 	%rd4, %rd31, 4294967295;
	neg.s64 	%rd34, %rd31;
	and.b64  	%rd35, %rd34, %rd2;
	cvt.s64.s32 	%rd5, %r1;
	mul.lo.s64 	%rd36, %rd35, %rd5;
	mul.lo.s64 	%rd37, %rd33, %rd5;
	min.u64 	%rd6, %rd36, %rd29;
	not.b64 	%rd38, %rd36;
	min.u64 	%rd39, %rd37, %rd38;
	add.s64 	%rd40, %rd39, %rd36;
	min.u64 	%rd7, %rd40, %rd29;
	not.b64 	%rd41, %rd7;
	min.u64 	%rd42, %rd37, %rd41;
	add.s64 	%rd43, %rd42, %rd7;
	min.u64 	%rd8, %rd43, %rd29;
	// begin inline asm
	griddepcontrol.wait;
	// end inline asm
	add.s64 	%rd44, %rd2, 1;
	setp.ne.s64 	%p2, %rd44, %rd30;
	@%p2 bra 	$L__BB5_3;
	shl.b64 	%rd83, %rd2, 3;
	add.s64 	%rd84, %rd1, %rd83;
	st.global.u64 	[%rd84], %rd7;
	bra.uni 	$L__BB5_11;
$L__BB5_3:
	sub.s64 	%rd45, %rd8, %rd6;
	and.b64  	%rd46, %rd4, %rd2;
	mul.lo.s64 	%rd47, %rd46, %rd5;
	min.u64 	%rd9, %rd47, %rd45;
	setp.eq.s16 	%p3, %rs1, 0;
	@%p3 bra 	$L__BB5_7;
	sub.s64 	%rd48, %rd7, %rd6;
	sub.s64 	%rd49, %rd8, %rd7;
	max.u64 	%rd50, %rd9, %rd49;
	sub.s64 	%rd89, %rd50, %rd49;
	min.u64 	%rd85, %rd48, %rd9;
	setp.ge.u64 	%p4, %rd89, %rd85;
	@%p4 bra 	$L__BB5_10;
	cvta.to.global.u64 	%rd12, %rd27;
	add.s64 	%rd13, %rd9, %rd7;
$L__BB5_6:
	sub.s64 	%rd51, %rd85, %rd89;
	shr.u64 	%rd52, %rd51, 1;
	add.s64 	%rd53, %rd52, %rd89;
	add.s64 	%rd54, %rd53, %rd6;
	shl.b64 	%rd55, %rd54, 3;
	add.s64 	%rd56, %rd12, %rd55;
	ld.global.u64 	%rd57, [%rd56];
	not.b64 	%rd58, %rd53;
	add.s64 	%rd59, %rd13, %rd58;
	shl.b64 	%rd60, %rd59, 3;
	add.s64 	%rd61, %rd12, %rd60;
	ld.global.u64 	%rd62, [%rd61];
	ld.u32 	%r6, [%rd62];
	ld.u32 	%r7, [%rd57];
	setp.gt.s32 	%p5, %r6, %r7;
	add.s64 	%rd63, %rd53, 1;
	selp.b64 	%rd89, %rd63, %rd89, %p5;
	selp.b64 	%rd85, %rd85, %rd53, %p5;
	setp.lt.u64 	%p6, %rd89, %rd85;
	@%p6 bra 	$L__BB5_6;
	bra.uni 	$L__BB5_10;
$L__BB5_7:
	sub.s64 	%rd64, %rd7, %rd6;
	sub.s64 	%rd65, %rd8, %rd7;
	max.u64 	%rd66, %rd9, %rd65;
	sub.s64 	%rd89, %rd66, %rd65;
	min.u64 	%rd87, %rd64, %rd9;
	setp.ge.u64 	%p7, %rd89, %rd87;
	@%p7 bra 	$L__BB5_10;
	cvta.to.global.u64 	%rd20, %rd28;
	add.s64 	%rd21, %rd9, %rd7;
$L__BB5_9:
	sub.s64 	%rd67, %rd87, %rd89;
	shr.u64 	%rd68, %rd67, 1;
	add.s64 	%rd69, %rd68, %rd89;
	add.s64 	%rd70, %rd69, %rd6;
	shl.b64 	%rd71, %rd70, 3;
	add.s64 	%rd72, %rd20, %rd71;
	ld.global.u64 	%rd73, [%rd72];
	not.b64 	%rd74, %rd69;
	add.s64 	%rd75, %rd21, %rd74;
	shl.b64 	%rd76, %rd75, 3;
	add.s64 	%rd77, %rd20, %rd76;
	ld.global.u64 	%rd78, [%rd77];
	ld.u32 	%r8, [%rd78];
	ld.u32 	%r9, [%rd73];
	setp.gt.s32 	%p8, %r8, %r9;
	add.s64 	%rd79, %rd69, 1;
	selp.b64 	%rd89, %rd79, %rd89, %p8;
	selp.b64 	%rd87, %rd87, %rd69, %p8;
	setp.lt.u64 	%p9, %rd89, %rd87;
	@%p9 bra 	$L__BB5_9;
$L__BB5_10:
	add.s64 	%rd80, %rd89, %rd6;
	shl.b64 	%rd81, %rd2, 3;
	add.s64 	%rd82, %rd1, %rd81;
	st.global.u64 	[%rd82], %rd80;
$L__BB5_11:
	ret;

}
	// .globl	_ZN3cub18CUB_300001_SM_10006detail10merge_sort26DeviceMergeSortMergeKernelINS2_10policy_hubIN6thrust24THRUST_300001_SM_1000_NS10device_ptrIP9int_classEEE9Policy600ESA_PNS0_8NullTypeESA_SE_m13my_comparatorS9_SD_EEvbT2_T3_T4_PT6_PT7_T5_PSI_SI_NS1_7vsmem_tE
.visible .entry _ZN3cub18CUB_300001_SM_10006detail10merge_sort26DeviceMergeSortMergeKernelINS2_10policy_hubIN6thrust24THRUST_300001_SM_1000_NS10device_ptrIP9int_classEEE9Policy600ESA_PNS0_8NullTypeESA_SE_m13my_comparatorS9_SD_EEvbT2_T3_T4_PT6_PT7_T5_PSI_SI_NS1_7vsmem_tE(
	.param .u8 _ZN3cub18CUB_300001_SM_10006detail10merge_sort26DeviceMergeSortMergeKernelINS2_10policy_hubIN6thrust24THRUST_300001_SM_1000_NS10device_ptrIP9int_classEEE9Policy600ESA_PNS0_8NullTypeESA_SE_m13my_comparatorS9_SD_EEvbT2_T3_T4_PT6_PT7_T5_PSI_SI_NS1_7vsmem_tE_param_0,
	.param .align 8 .b8 _ZN3cub18CUB_300001_SM_10006detail10merge_sort26DeviceMergeSortMergeKernelINS2_10policy_hubIN6thrust24THRUST_300001_SM_1000_NS10device_ptrIP9int_classEEE9Policy600ESA_PNS0_8NullTypeESA_SE_m13my_comparatorS9_SD_EEvbT2_T3_T4_PT6_PT7_T5_PSI_SI_NS1_7vsmem_tE_param_1[8],
	.param .u64 .ptr .align 1 _ZN3cub18CUB_300001_SM_10006detail10merge_sort26DeviceMergeSortMergeKernelINS2_10policy_hubIN6thrust24THRUST_300001_SM_1000_NS10device_ptrIP9int_classEEE9Policy600ESA_PNS0_8NullTypeESA_SE_m13my_comparatorS9_SD_EEvbT2_T3_T4_PT6_PT7_T5_PSI_SI_NS1_7vsmem_tE_param_2,
	.param .u64 _ZN3cub18CUB_300001_SM_10006detail10merge_sort26DeviceMergeSortMergeKernelINS2_10policy_hubIN6thrust24THRUST_300001_SM_1000_NS10device_ptrIP9int_classEEE9Policy600ESA_PNS0_8NullTypeESA_SE_m13my_comparatorS9_SD_EEvbT2_T3_T4_PT6_PT7_T5_PSI_SI_NS1_7vsmem_tE_param_3,
	.param .u64 .ptr .align 1 _ZN3cub18CUB_300001_SM_10006detail10merge_sort26DeviceMergeSortMergeKernelINS2_10policy_hubIN6thrust24THRUST_300001_SM_1000_NS10device_ptrIP9int_classEEE9Policy600ESA_PNS0_8NullTypeESA_SE_m13my_comparatorS9_SD_EEvbT2_T3_T4_PT6_PT7_T5_PSI_SI_NS1_7vsmem_tE_param_4,
	.param .u64 .ptr .align 1 _ZN3cub18CUB_300001_SM_10006detail10merge_sort26DeviceMergeSortMergeKernelINS2_10policy_hubIN6thrust24THRUST_300001_SM_1000_NS10device_ptrIP9int_classEEE9Policy600ESA_PNS0_8NullTypeESA_SE_m13my_comparatorS9_SD_EEvbT2_T3_T4_PT6_PT7_T5_PSI_SI_NS1_7vsmem_tE_param_5,
	.param .align 1 .b8 _ZN3cub18CUB_300001_SM_10006detail10merge_sort26DeviceMergeSortMergeKernelINS2_10policy_hubIN6thrust24THRUST_300001_SM_1000_NS10device_ptrIP9int_classEEE9Policy600ESA_PNS0_8NullTypeESA_SE_m13my_comparatorS9_SD_EEvbT2_T3_T4_PT6_PT7_T5_PSI_SI_NS1_7vsmem_tE_param_6[1],
	.param .u64 .ptr .align 1 _ZN3cub18CUB_300001_SM_10006detail10merge_sort26DeviceMergeSortMergeKernelINS2_10policy_hubIN6thrust24THRUST_300001_SM_1000_NS10device_ptrIP9int_classEEE9Policy600ESA_PNS0_8NullTypeESA_SE_m13my_comparatorS9_SD_EEvbT2_T3_T4_PT6_PT7_T5_PSI_SI_NS1_7vsmem_tE_param_7,
	.param .u64 _ZN3cub18CUB_300001_SM_10006detail10merge_sort26DeviceMergeSortMergeKernelINS2_10policy_hubIN6thrust24THRUST_300001_SM_1000_NS10device_ptrIP9int_classEEE9Policy600ESA_PNS0_8NullTypeESA_SE_m13my_comparatorS9_SD_EEvbT2_T3_T4_PT6_PT7_T5_PSI_SI_NS1_7vsmem_tE_param_8,
	.param .align 8 .b8 _ZN3cub18CUB_300001_SM_10006detail10merge_sort26DeviceMergeSortMergeKernelINS2_10policy_hubIN6thrust24THRUST_300001_SM_1000_NS10device_ptrIP9int_classEEE9Policy600ESA_PNS0_8NullTypeESA_SE_m13my_comparatorS9_SD_EEvbT2_T3_T4_PT6_PT7_T5_PSI_SI_NS1_7vsmem_tE_param_9[8]
)
.maxntid 256
{
	.reg .pred 	%p<202>;
	.reg .b16 	%rs<6>;
	.reg .b32 	%r<526>;
	.reg .b64 	%rd<509>;
	// demoted variable
	.shared .align 16 .b8 _ZZN3cub18CUB_300001_SM_10006detail10merge_sort26DeviceMergeSortMergeKernelINS2_10policy_hubIN6thrust24THRUST_300001_SM_1000_NS10device_ptrIP9int_classEEE9Policy600ESA_PNS0_8NullTypeESA_SE_m13my_comparatorS9_SD_EEvbT2_T3_T4_PT6_PT7_T5_PSI_SI_NS1_7vsmem_tEE19static_temp_storage[16912];
	ld.param.u64 	%rd203, [_ZN3cub18CUB_300001_SM_10006detail10merge_sort26DeviceMergeSortMergeKernelINS2_10policy_hubIN6thrust24THRUST_300001_SM_1000_NS10device_ptrIP9int_classEEE9Policy600ESA_PNS0_8NullTypeESA_SE_m13my_comparatorS9_SD_EEvbT2_T3_T4_PT6_PT7_T5_PSI_SI_NS1_7vsmem_tE_param_1];
	ld.param.u64 	%rd204, [_ZN3cub18CUB_300001_SM_10006detail10merge_sort26DeviceMergeSortMergeKernelINS2_10policy_hubIN6thrust24THRUST_300001_SM_1000_NS10device_ptrIP9int_classEEE9Policy600ESA_PNS0_8NullTypeESA_SE_m13my_comparatorS9_SD_EEvbT2_T3_T4_PT6_PT7_T5_PSI_SI_NS1_7vsmem_tE_param_4];
	cvta.to.global.u64 	%rd1, %rd204;
	cvta.to.global.u64 	%rd2, %rd203;
	mov.u32 	%r84, %ctaid.x;
	mov.u32 	%r85, %nctaid.x;
	cvt.u64.u32 	%rd3, %r84;
	mov.u32 	%r1, %tid.x;
	add.s32 	%r86, %r85, -1;
	setp.ge.u32 	%p29, %r84, %r86;
	@%p29 bra 	$L__BB6_77;
	ld.param.u64 	%rd441, [_ZN3cub18CUB_300001_SM_10006detail10merge_sort26DeviceMergeSortMergeKernelINS2_10policy_hubIN6thrust24THRUST_300001_SM_1000_NS10device_ptrIP9int_classEEE9Policy600ESA_PNS0_8NullTypeESA_SE_m13my_comparatorS9_SD_EEvbT2_T3_T4_PT6_PT7_T5_PSI_SI_NS1_7vsmem_tE_param_8];
	ld.param.u64 	%rd439, [_ZN3cub18CUB_300001_SM_10006detail10merge_sort26DeviceMergeSortMergeKernelINS2_10policy_hubIN6thrust24THRUST_300001_SM_1000_NS10device_ptrIP9int_classEEE9Policy600ESA_PNS0_8NullTypeESA_SE_m13my_comparatorS9_SD_EEvbT2_T3_T4_PT6_PT7_T5_PSI_SI_NS1_7vsmem_tE_param_7];
	ld.param.u64 	%rd437, [_ZN3cub18CUB_300001_SM_10006detail10merge_sort26DeviceMergeSortMergeKernelINS2_10policy_hubIN6thrust24THRUST_300001_SM_1000_NS10device_ptrIP9int_classEEE9Policy600ESA_PNS0_8NullTypeESA_SE_m13my_comparatorS9_SD_EEvbT2_T3_T4_PT6_PT7_T5_PSI_SI_NS1_7vsmem_tE_param_3];
	ld.param.s8 	%rs4, [_ZN3cub18CUB_300001_SM_10006detail10merge_sort26DeviceMergeSortMergeKernelINS2_10policy_hubIN6thrust24THRUST_300001_SM_1000_NS10device_ptrIP9int_classEEE9Policy600ESA_PNS0_8NullTypeESA_SE_m13my_comparatorS9_SD_EEvbT2_T3_T4_PT6_PT7_T5_PSI_SI_NS1_7vsmem_tE_param_0];
	cvta.to.global.u64 	%rd319, %rd439;
	shl.b64 	%rd320, %rd3, 3;
	add.s64 	%rd321, %rd319, %rd320;
	ld.global.u64 	%rd4, [%rd321];
	ld.global.u64 	%rd322, [%rd321+8];
	neg.s64 	%rd323, %rd441;
	and.b64  	%rd324, %rd323, %rd3;
	shl.b64 	%rd5, %rd324, 11;
	shl.b64 	%rd325, %rd441, 10;
	and.b64  	%rd6, %rd325, -2048;
	sub.s64 	%rd326, %rd3, %rd324;
	shl.b64 	%rd327, %rd326, 11;
	sub.s64 	%rd328, %rd4, %rd5;
	sub.s64 	%rd329, %rd322, %rd5;
	sub.s64 	%rd330, %rd437, %rd5;
	max.u64 	%rd331, %rd330, %rd6;
	sub.s64 	%rd332, %rd331, %rd6;
	sub.s64 	%rd333, %rd327, %rd328;
	min.u64 	%rd7, %rd333, %rd332;
	setp.eq.s64 	%p126, %rd326, -1;
	selp.b64 	%rd334, 2047, 2048, %p126;
	add.s64 	%rd335, %rd334, %rd327;
	sub.s64 	%rd336, %rd335, %rd329;
	or.b64  	%rd337, %rd323, %rd3;
	setp.eq.s64 	%p127, %rd337, -1;
	min.u64 	%rd338, %rd6, %rd330;
	selp.b64 	%rd339, %rd338, %rd329, %p127;
	selp.b64 	%rd340, %rd6, %rd336, %p127;
	min.u64 	%rd341, %rd340, %rd332;
	cvt.u32.u64 	%r302, %rd328;
	cvt.u32.u64 	%r303, %rd339;
	sub.s32 	%r2, %r303, %r302;
	cvt.u32.u64 	%r304, %rd341;
	cvt.u32.u64 	%r305, %rd7;
	sub.s32 	%r3, %r304, %r305;
	// begin inline asm
	griddepcontrol.wait;
	// end inline asm
	setp.eq.s16 	%p128, %rs4, 0;
	@%p128 bra 	$L__BB6_26;
	add.s64 	%rd342, %rd5, %rd6;
	add.s64 	%rd343, %rd342, %rd7;
	setp.ge.s32 	%p129, %r1, %r2;
	cvt.u64.u32 	%rd344, %r1;
	add.s64 	%rd345, %rd4, %rd344;
	shl.b64 	%rd346, %rd345, 3;
	add.s64 	%rd8, %rd2, %rd346;
	sub.s32 	%r306, %r1, %r2;
	cvt.s64.s32 	%rd347, %r306;
	add.s64 	%rd348, %rd343, %rd347;
	shl.b64 	%rd349, %rd348, 3;
	add.s64 	%rd9, %rd2, %rd349;
	@%p129 bra 	$L__BB6_4;
	ld.global.u64 	%rd456, [%rd8];
	bra.uni 	$L__BB6_5;
$L__BB6_4:
	ld.global.u64 	%rd456, [%rd9];
$L__BB6_5:
	add.s32 	%r307, %r1, 256;
	setp.lt.s32 	%p130, %r307, %r2;
	@%p130 bra 	$L__BB6_7;
	ld.global.u64 	%rd455, [%rd9+2048];
	bra.uni 	$L__BB6_8;
$L__BB6_7:
	ld.global.u64 	%rd455, [%rd8+2048];
$L__BB6_8:
	add.s32 	%r308, %r1, 512;
	setp.lt.s32 	%p131, %r308, %r2;
	@%p131 bra 	$L__BB6_10;
	ld.global.u64 	%rd454, [%rd9+4096];
	bra.uni 	$L__BB6_11;
$L__BB6_10:
	ld.global.u64 	%rd454, [%rd8+4096];
$L__BB6_11:
	add.s32 	%r309, %r1, 768;
	setp.lt.s32 	%p132, %r309, %r2;
	@%p132 bra 	$L__BB6_13;
	ld.global.u64 	%rd453, [%rd9+6144];
	bra.uni 	$L__BB6_14;
$L__BB6_13:
	ld.global.u64 	%rd453, [%rd8+6144];
$L__BB6_14:
	or.b32  	%r310, %r1, 1024;
	setp.lt.s32 	%p133, %r310, %r2;
	@%p133 bra 	$L__BB6_16;
	ld.global.u64 	%rd452, [%rd9+8192];
	bra.uni 	$L__BB6_17;
$L__BB6_16:
	ld.global.u64 	%rd452, [%rd8+8192];
$L__BB6_17:
	add.s32 	%r311, %r1, 1280;
	setp.lt.s32 	%p134, %r311, %r2;
	@%p134 bra 	$L__BB6_19;
	ld.global.u64 	%rd451, [%rd9+10240];
	bra.uni 	$L__BB6_20;
$L__BB6_19:
	ld.global.u64 	%rd451, [%rd8+10240];
$L__BB6_20:
	add.s32 	%r312, %r1, 1536;
	setp.lt.s32 	%p135, %r312, %r2;
	@%p135 bra 	$L__BB6_22;
	ld.global.u64 	%rd450, [%rd9+12288];
	bra.uni 	$L__BB6_23;
$L__BB6_22:
	ld.global.u64 	%rd450, [%rd8+12288];
$L__BB6_23:
	add.s32 	%r313, %r1, 1792;
	setp.lt.s32 	%p136, %r313, %r2;
	@%p136 bra 	$L__BB6_25;
	ld.global.u64 	%rd449, [%rd9+14336];
	bra.uni 	$L__BB6_27;
$L__BB6_25:
	ld.global.u64 	%rd449, [%rd8+14336];
	bra.uni 	$L__BB6_27;
$L__BB6_26:
	add.s64 	%rd350, %rd5, %rd6;
	add.s64 	%rd351, %rd350, %rd7;
	setp.lt.s32 	%p137, %r1, %r2;
	sub.s32 	%r314, %r1, %r2;
	cvt.s64.s32 	%rd352, %r314;
	cvt.u64.u32 	%rd353, %r1;
	selp.b64 	%rd354, %rd4, %rd351, %p137;
	selp.b64 	%rd355, %rd353, %rd352, %p137;
	add.s64 	%rd356, %rd355, %rd354;
	shl.b64 	%rd357, %rd356, 3;
	add.s64 	%rd358, %rd1, %rd357;
	ld.global.u64 	%rd456, [%rd358];
	add.s32 	%r315, %r1, 256;
	setp.lt.s32 	%p138, %r315, %r2;
	sub.s32 	%r316, %r315, %r2;
	cvt.s64.s32 	%rd359, %r316;
	cvt.u64.u32 	%rd360, %r315;
	selp.b64 	%rd361, %rd4, %rd351, %p138;
	selp.b64 	%rd362, %rd360, %rd359, %p138;
	add.s64 	%rd363, %rd362, %rd361;
	shl.b64 	%rd364, %rd363, 3;
	add.s64 	%rd365, %rd1, %rd364;
	ld.global.u64 	%rd455, [%rd365];
	add.s32 	%r317, %r1, 512;
	setp.lt.s32 	%p139, %r317, %r2;
	sub.s32 	%r318, %r317, %r2;
	cvt.s64.s32 	%rd366, %r318;
	cvt.u64.u32 	%rd367, %r317;
	selp.b64 	%rd368, %rd4, %rd351, %p139;
	selp.b64 	%rd369, %rd367, %rd366, %p139;
	add.s64 	%rd370, %rd369, %rd368;
	shl.b64 	%rd371, %rd370, 3;
	add.s64 	%rd372, %rd1, %rd371;
	ld.global.u64 	%rd454, [%rd372];
	add.s32 	%r319, %r1, 768;
	setp.lt.s32 	%p140, %r319, %r2;
	sub.s32 	%r320, %r319, %r2;
	cvt.s64.s32 	%rd373, %r320;
	cvt.u64.u32 	%rd374, %r319;
	selp.b64 	%rd375, %rd4, %rd351, %p140;
	selp.b64 	%rd376, %rd374, %rd373, %p140;
	add.s64 	%rd377, %rd376, %rd375;
	shl.b64 	%rd378, %rd377, 3;
	add.s64 	%rd379, %rd1, %rd378;
	ld.global.u64 	%rd453, [%rd379];
	or.b32  	%r321, %r1, 1024;
	setp.lt.s32 	%p141, %r321, %r2;
	sub.s32 	%r322, %r321, %r2;
	cvt.s64.s32 	%rd380, %r322;
	cvt.u64.u32 	%rd381, %r321;
	selp.b64 	%rd382, %rd4, %rd351, %p141;
	selp.b64 	%rd383, %rd381, %rd380, %p141;
	add.s64 	%rd384, %rd383, %rd382;
	shl.b64 	%rd385, %rd384, 3;
	add.s64 	%rd386, %rd1, %rd385;
	ld.global.u64 	%rd452, [%rd386];
	add.s32 	%r323, %r1, 1280;
	setp.lt.s32 	%p142, %r323, %r2;
	sub.s32 	%r324, %r323, %r2;
	cvt.s64.s32 	%rd387, %r324;
	cvt.u64.u32 	%rd388, %r323;
	selp.b64 	%rd389, %rd4, %rd351, %p142;
	selp.b64 	%rd390, %rd388, %rd387, %p142;
	add.s64 	%rd391, %rd390, %rd389;
	shl.b64 	%rd392, %rd391, 3;
	add.s64 	%rd393, %rd1, %rd392;
	ld.global.u64 	%rd451, [%rd393];
	add.s32 	%r325, %r1, 1536;
	setp.lt.s32 	%p143, %r325, %r2;
	sub.s32 	%r326, %r325, %r2;
	cvt.s64.s32 	%rd394, %r326;
	cvt.u64.u32 	%rd395, %r325;
	selp.b64 	%rd396, %rd4, %rd351, %p143;
	selp.b64 	%rd397, %rd395, %rd394, %p143;
	add.s64 	%rd398, %rd397, %rd396;
	shl.b64 	%rd399, %rd398, 3;
	add.s64 	%rd400, %rd1, %rd399;
	ld.global.u64 	%rd450, [%rd400];
	add.s32 	%r327, %r1, 1792;
	setp.lt.s32 	%p144, %r327, %r2;
	sub.s32 	%r328, %r327, %r2;
	cvt.s64.s32 	%rd401, %r328;
	cvt.u64.u32 	%rd402, %r327;
	selp.b64 	%rd403, %rd4, %rd351, %p144;
	selp.b64 	%rd404, %rd402, %rd401, %p144;
	add.s64 	%rd405, %rd404, %rd403;
	shl.b64 	%rd406, %rd405, 3;
	add.s64 	%rd407, %rd1, %rd406;
	ld.global.u64 	%rd449, [%rd407];
$L__BB6_27:
	shl.b32 	%r5, %r1, 3;
	mov.u32 	%r329, _ZZN3cub18CUB_300001_SM_10006detail10merge_sort26DeviceMergeSortMergeKernelINS2_10policy_hubIN6thrust24THRUST_300001_SM_1000_NS10device_ptrIP9int_classEEE9Policy600ESA_PNS0_8NullTypeESA_SE_m13my_comparatorS9_SD_EEvbT2_T3_T4_PT6_PT7_T5_PSI_SI_NS1_7vsmem_tEE19static_temp_storage;
	add.s32 	%r330, %r329, %r5;
	st.shared.u64 	[%r330], %rd456;
	st.shared.u64 	[%r330+2048], %rd455;
	st.shared.u64 	[%r330+4096], %rd454;
	st.shared.u64 	[%r330+6144], %rd453;
	st.shared.u64 	[%r330+8192], %rd452;
	st.shared.u64 	[%r330+10240], %rd451;
	st.shared.u64 	[%r330+12288], %rd450;
	st.shared.u64 	[%r330+14336], %rd449;
	bar.sync 	0;
	// begin inline asm
	griddepcontrol.launch_dependents;
	// end inline asm
	add.s32 	%r4, %r3, %r2;
	min.s32 	%r6, %r5, %r4;
	shl.b32 	%r331, %r2, 3;
	add.s32 	%r7, %r329, %r331;
	setp.lt.s32 	%p145, %r6, %r3;
	sub.s32 	%r332, %r6, %r3;
	selp.b32 	%r522, 0, %r332, %p145;
	min.s32 	%r520, %r6, %r2;
	setp.ge.s32 	%p146, %r522, %r520;
	@%p146 bra 	$L__BB6_29;
$L__BB6_28:
	sub.s32 	%r333, %r520, %r522;
	shr.u32 	%r334, %r333, 31;
	add.s32 	%r335, %r333, %r334;
	shr.s32 	%r336, %r335, 1;
	add.s32 	%r337, %r336, %r522;
	shl.b32 	%r338, %r337, 3;
	add.s32 	%r340, %r329, %r338;
	ld.shared.u64 	%rd408, [%r340];
	not.b32 	%r341, %r337;
	add.s32 	%r342, %r6, %r341;
	shl.b32 	%r343, %r342, 3;
	add.s32 	%r344, %r7, %r343;
	ld.shared.u64 	%rd409, [%r344];
	ld.u32 	%r345, [%rd409];
	ld.u32 	%r346, [%rd408];
	setp.gt.s32 	%p147, %r345, %r346;
	add.s32 	%r347, %r337, 1;
	selp.b32 	%r522, %r347, %r522, %p147;
	selp.b32 	%r520, %r520, %r337, %p147;
	setp.lt.s32 	%p148, %r522, %r520;
	@%p148 bra 	$L__BB6_28;
$L__BB6_29:
	sub.s32 	%r348, %r6, %r522;
	add.s32 	%r15, %r348, %r2;
	shl.b32 	%r349, %r348, 3;
	add.s32 	%r16, %r7, %r349;
	ld.shared.u64 	%rd458, [%r16];
	shl.b32 	%r350, %r522, 3;
	add.s32 	%r17, %r329, %r350;
	ld.shared.u64 	%rd459, [%r17];
	setp.ge.s32 	%p150, %r15, %r4;
	mov.pred 	%p188, 0;
	@%p150 bra 	$L__BB6_32;
	setp.ge.s32 	%p152, %r522, %r2;
	mov.pred 	%p188, -1;
	@%p152 bra 	$L__BB6_32;
	ld.u32 	%r352, [%rd458];
	ld.u32 	%r353, [%rd459];
	setp.le.s32 	%p188, %r352, %r353;
$L__BB6_32:
	selp.b64 	%rd51, %rd458, %rd459, %p188;
	selp.u32 	%r354, 1, 0, %p188;
	add.s32 	%r18, %r15, %r354;
	not.pred 	%p153, %p188;
	selp.u32 	%r355, 1, 0, %p153;
	add.s32 	%r19, %r522, %r355;
	@%p153 bra 	$L__BB6_34;
	ld.shared.u64 	%rd458, [%r16+8];
	bra.uni 	$L__BB6_35;
$L__BB6_34:
	ld.shared.u64 	%rd459, [%r17+8];
$L__BB6_35:
	setp.ge.s32 	%p155, %r18, %r4;
	mov.pred 	%p189, 0;
	@%p155 bra 	$L__BB6_38;
	setp.ge.s32 	%p157, %r19, %r2;
	mov.pred 	%p189, -1;
	@%p157 bra 	$L__BB6_38;
	ld.u32 	%r356, [%rd458];
	ld.u32 	%r357, [%rd459];
	setp.le.s32 	%p189, %r356, %r357;
$L__BB6_38:
	selp.b64 	%rd56, %rd458, %rd459, %p189;
	selp.u32 	%r358, 1, 0, %p189;
	add.s32 	%r20, %r18, %r358;
	not.pred 	%p158, %p189;
	selp.u32 	%r359, 1, 0, %p158;
	add.s32 	%r21, %r19, %r359;
	@%p189 bra 	$L__BB6_40;
	shl.b32 	%r360, %r21, 3;
	add.s32 	%r362, %r329, %r360;
	ld.shared.u64 	%rd459, [%r362];
	bra.uni 	$L__BB6_41;
$L__BB6_40:
	shl.b32 	%r363, %r20, 3;
	add.s32 	%r365, %r329, %r363;
	ld.shared.u64 	%rd458, [%r365];
$L__BB6_41:
	setp.ge.s32 	%p160, %r20, %r4;
	mov.pred 	%p190, 0;
	@%p160 bra 	$L__BB6_44;
	setp.ge.s32 	%p162, %r21, %r2;
	mov.pred 	%p190, -1;
	@%p162 bra 	$L__BB6_44;
	ld.u32 	%r366, [%rd458];
	ld.u32 	%r367, [%rd459];
	setp.le.s32 	%p190, %r366, %r367;
$L__BB6_44:
	selp.b64 	%rd61, %rd458, %rd459, %p190;
	selp.u32 	%r368, 1, 0, %p190;
	add.s32 	%r22, %r20, %r368;
	not.pred 	%p163, %p190;
	selp.u32 	%r369, 1, 0, %p163;
	add.s32 	%r23, %r21, %r369;
	@%p190 bra 	$L__BB6_46;
	shl.b32 	%r370, %r23, 3;
	add.s32 	%r372, %r329, %r370;
	ld.shared.u64 	%rd459, [%r372];
	bra.uni 	$L__BB6_47;
$L__BB6_46:
	shl.b32 	%r373, %r22, 3;
	add.s32 	%r375, %r329, %r373;
	ld.shared.u64 	%rd458, [%r375];
$L__BB6_47:
	setp.ge.s32 	%p165, %r22, %r4;
	mov.pred 	%p191, 0;
	@%p165 bra 	$L__BB6_50;
	setp.ge.s32 	%p167, %r23, %r2;
	mov.pred 	%p191, -1;
	@%p167 bra 	$L__BB6_50;
	ld.u32 	%r376, [%rd458];
	ld.u32 	%r377, [%rd459];
	setp.le.s32 	%p191, %r376, %r377;
$L__BB6_50:
	selp.b64 	%rd66, %rd458, %rd459, %p191;
	selp.u32 	%r378, 1, 0, %p191;
	add.s32 	%r24, %r22, %r378;
	not.pred 	%p168, %p191;
	selp.u32 	%r379, 1, 0, %p168;
	add.s32 	%r25, %r23, %r379;
	@%p191 bra 	$L__BB6_52;
	shl.b32 	%r380, %r25, 3;
	add.s32 	%r382, %r329, %r380;
	ld.shared.u64 	%rd459, [%r382];
	bra.uni 	$L__BB6_53;
$L__BB6_52:
	shl.b32 	%r383, %r24, 3;
	add.s32 	%r385, %r329, %r383;
	ld.shared.u64 	%rd458, [%r385];
$L__BB6_53:
	setp.ge.s32 	%p170, %r24, %r4;
	mov.pred 	%p192, 0;
	@%p170 bra 	$L__BB6_56;
	setp.ge.s32 	%p172, %r25, %r2;
	mov.pred 	%p192, -1;
	@%p172 bra 	$L__BB6_56;
	ld.u32 	%r386, [%rd458];
	ld.u32 	%r387, [%rd459];
	setp.le.s32 	%p192, %r386, %r387;
$L__BB6_56:
	selp.b64 	%rd71, %rd458, %rd459, %p192;
	selp.u32 	%r388, 1, 0, %p192;
	add.s32 	%r26, %r24, %r388;
	not.pred 	%p173, %p192;
	selp.u32 	%r389, 1, 0, %p173;
	add.s32 	%r27, %r25, %r389;
	@%p192 bra 	$L__BB6_58;
	shl.b32 	%r390, %r27, 3;
	add.s32 	%r392, %r329, %r390;
	ld.shared.u64 	%rd459, [%r392];
	bra.uni 	$L__BB6_59;
$L__BB6_58:
	shl.b32 	%r393, %r26, 3;
	add.s32 	%r395, %r329, %r393;
	ld.shared.u64 	%rd458, [%r395];
$L__BB6_59:
	setp.ge.s32 	%p175, %r26, %r4;
	mov.pred 	%p193, 0;
	@%p175 bra 	$L__BB6_62;
	setp.ge.s32 	%p177, %r27, %r2;
	mov.pred 	%p193, -1;
	@%p177 bra 	$L__BB6_62;
	ld.u32 	%r396, [%rd458];
	ld.u32 	%r397, [%rd459];
	setp.le.s32 	%p193, %r396, %r397;
$L__BB6_62:
	selp.b64 	%rd76, %rd458, %rd459, %p193;
	selp.u32 	%r398, 1, 0, %p193;
	add.s32 	%r28, %r26, %r398;
	not.pred 	%p178, %p193;
	selp.u32 	%r399, 1, 0, %p178;
	add.s32 	%r29, %r27, %r399;
	@%p193 bra 	$L__BB6_64;
	shl.b32 	%r400, %r29, 3;
	add.s32 	%r402, %r329, %r400;
	ld.shared.u64 	%rd459, [%r402];
	bra.uni 	$L__BB6_65;
$L__BB6_64:
	shl.b32 	%r403, %r28, 3;
	add.s32 	%r405, %r329, %r403;
	ld.shared.u64 	%rd458, [%r405];
$L__BB6_65:
	setp.ge.s32 	%p180, %r28, %r4;
	mov.pred 	%p194, 0;
	@%p180 bra 	$L__BB6_68;
	setp.ge.s32 	%p182, %r29, %r2;
	mov.pred 	%p194, -1;
	@%p182 bra 	$L__BB6_68;
	ld.u32 	%r406, [%rd458];
	ld.u32 	%r407, [%rd459];
	setp.le.s32 	%p194, %r406, %r407;
$L__BB6_68:
	selp.b64 	%rd81, %rd458, %rd459, %p194;
	selp.u32 	%r408, 1, 0, %p194;
	add.s32 	%r30, %r28, %r408;
	not.pred 	%p183, %p194;
	selp.u32 	%r409, 1, 0, %p183;
	add.s32 	%r31, %r29, %r409;
	@%p194 bra 	$L__BB6_70;
	shl.b32 	%r410, %r31, 3;
	add.s32 	%r412, %r329, %r410;
	ld.shared.u64 	%rd459, [%r412];
	bra.uni 	$L__BB6_71;
$L__BB6_70:
	shl.b32 	%r413, %r30, 3;
	add.s32 	%r415, %r329, %r413;
	ld.shared.u64 	%rd458, [%r415];
$L__BB6_71:
	setp.ge.s32 	%p184, %r30, %r4;
	mov.u64 	%rd471, %rd459;
	@%p184 bra 	$L__BB6_74;
	setp.ge.s32 	%p185, %r31, %r2;
	mov.u64 	%rd471, %rd458;
	@%p185 bra 	$L__BB6_74;
	ld.u32 	%r416, [%rd458];
	ld.u32 	%r417, [%rd459];
	setp.gt.s32 	%p186, %r416, %r417;
	selp.b64 	%rd471, %rd459, %rd458, %p186;
$L__BB6_74:
	ld.param.s8 	%rs5, [_ZN3cub18CUB_300001_SM_10006detail10merge_sort26DeviceMergeSortMergeKernelINS2_10policy_hubIN6thrust24THRUST_300001_SM_1000_NS10device_ptrIP9int_classEEE9Policy600ESA_PNS0_8NullTypeESA_SE_m13my_comparatorS9_SD_EEvbT2_T3_T4_PT6_PT7_T5_PSI_SI_NS1_7vsmem_tE_param_0];
	mov.u32 	%r418, %ctaid.x;
	mul.wide.u32 	%rd88, %r418, 2048;
	setp.eq.s16 	%p187, %rs5, 0;
	bar.sync 	0;
	@%p187 bra 	$L__BB6_76;
	// begin inline asm
	mov.u32 %r419, %laneid;
	// end inline asm
	and.b32  	%r420, %r5, 7936;
	shl.b32 	%r421, %r419, 3;
	add.s32 	%r422, %r421, %r420;
	shr.s32 	%r423, %r422, 5;
	add.s32 	%r424, %r423, %r422;
	shl.b32 	%r425, %r424, 3;
	add.s32 	%r427, %r329, %r425;
	st.shared.u64 	[%r427], %rd51;
	st.shared.u64 	[%r427+8], %rd56;
	st.shared.u64 	[%r427+16], %rd61;
	st.shared.u64 	[%r427+24], %rd66;
	st.shared.u64 	[%r427+32], %rd71;
	st.shared.u64 	[%r427+40], %rd76;
	st.shared.u64 	[%r427+48], %rd81;
	st.shared.u64 	[%r427+56], %rd471;
	bar.warp.sync 	-1;
	mad.lo.s32 	%r428, %r419, -7, %r422;
	shr.s32 	%r429, %r428, 5;
	add.s32 	%r430, %r429, %r428;
	shl.b32 	%r431, %r430, 3;
	add.s32 	%r432, %r329, %r431;
	ld.shared.u64 	%rd410, [%r432];
	add.s32 	%r433, %r428, 32;
	shr.s32 	%r434, %r433, 5;
	add.s32 	%r435, %r434, %r428;
	shl.b32 	%r436, %r435, 3;
	add.s32 	%r437, %r329, %r436;
	ld.shared.u64 	%rd411, [%r437+256];
	add.s32 	%r438, %r428, 64;
	shr.s32 	%r439, %r438, 5;
	add.s32 	%r440, %r439, %r428;
	shl.b32 	%r441, %r440, 3;
	add.s32 	%r442, %r329, %r441;
	ld.shared.u64 	%rd412, [%r442+512];
	add.s32 	%r443, %r428, 96;
	shr.s32 	%r444, %r443, 5;
	add.s32 	%r445, %r444, %r428;
	shl.b32 	%r446, %r445, 3;
	add.s32 	%r447, %r329, %r446;
	ld.shared.u64 	%rd413, [%r447+768];
	add.s32 	%r448, %r428, 128;
	shr.s32 	%r449, %r448, 5;
	add.s32 	%r450, %r449, %r428;
	shl.b32 	%r451, %r450, 3;
	add.s32 	%r452, %r329, %r451;
	ld.shared.u64 	%rd414, [%r452+1024];
	add.s32 	%r453, %r428, 160;
	shr.s32 	%r454, %r453, 5;
	add.s32 	%r455, %r454, %r428;
	shl.b32 	%r456, %r455, 3;
	add.s32 	%r457, %r329, %r456;
	ld.shared.u64 	%rd415, [%r457+1280];
	add.s32 	%r458, %r428, 192;
	shr.s32 	%r459, %r458, 5;
	add.s32 	%r460, %r459, %r428;
	shl.b32 	%r461, %r460, 3;
	add.s32 	%r462, %r329, %r461;
	ld.shared.u64 	%rd416, [%r462+1536];
	add.s32 	%r463, %r428, 224;
	shr.s32 	%r464, %r463, 5;
	add.s32 	%r465, %r464, %r428;
	shl.b32 	%r466, %r465, 3;
	add.s32 	%r467, %r329, %r466;
	ld.shared.u64 	%rd417, [%r467+1792];
	and.b32  	%r468, %r1, 31;
	or.b32  	%r469, %r420, %r468;
	cvt.u64.u32 	%rd418, %r469;
	add.s64 	%rd419, %rd88, %rd418;
	shl.b64 	%rd420, %rd419, 3;
	add.s64 	%rd421, %rd1, %rd420;
	st.global.u64 	[%rd421], %rd410;
	st.global.u64 	[%rd421+256], %rd411;
	st.global.u64 	[%rd421+512], %rd412;
	st.global.u64 	[%rd421+768], %rd413;
	st.global.u64 	[%rd421+1024], %rd414;
	st.global.u64 	[%rd421+1280], %rd415;
	st.global.u64 	[%rd421+1536], %rd416;
	st.global.u64 	[%rd421+1792], %rd417;
	bra.uni 	$L__BB6_210;
$L__BB6_76:
	// begin inline asm
	mov.u32 %r470, %laneid;
	// end inline asm
	and.b32  	%r471, %r5, 7936;
	shl.b32 	%r472, %r470, 3;
	add.s32 	%r473, %r472, %r471;
	shr.s32 	%r474, %r473, 5;
	add.s32 	%r475, %r474, %r473;
	shl.b32 	%r476, %r475, 3;
	add.s32 	%r478, %r329, %r476;
	st.shared.u64 	[%r478], %rd51;
	st.shared.u64 	[%r478+8], %rd56;
	st.shared.u64 	[%r478+16], %rd61;
	st.shared.u64 	[%r478+24], %rd66;
	st.shared.u64 	[%r478+32], %rd71;
	st.shared.u64 	[%r478+40], %rd76;
	st.shared.u64 	[%r478+48], %rd81;
	st.shared.u64 	[%r478+56], %rd471;
	bar.warp.sync 	-1;
	mad.lo.s32 	%r479, %r470, -7, %r473;
	shr.s32 	%r480, %r479, 5;
	add.s32 	%r481, %r480, %r479;
	shl.b32 	%r482, %r481, 3;
	add.s32 	%r483, %r329, %r482;
	ld.shared.u64 	%rd422, [%r483];
	add.s32 	%r484, %r479, 32;
	shr.s32 	%r485, %r484, 5;
	add.s32 	%r486, %r485, %r479;
	shl.b32 	%r487, %r486, 3;
	add.s32 	%r488, %r329, %r487;
	ld.shared.u64 	%rd423, [%r488+256];
	add.s32 	%r489, %r479, 64;
	shr.s32 	%r490, %r489, 5;
	add.s32 	%r491, %r490, %r479;
	shl.b32 	%r492, %r491, 3;
	add.s32 	%r493, %r329, %r492;
	ld.shared.u64 	%rd424, [%r493+512];
	add.s32 	%r494, %r479, 96;
	shr.s32 	%r495, %r494, 5;
	add.s32 	%r496, %r495, %r479;
	shl.b32 	%r497, %r496, 3;
	add.s32 	%r498, %r329, %r497;
	ld.shared.u64 	%rd425, [%r498+768];
	add.s32 	%r499, %r479, 128;
	shr.s32 	%r500, %r499, 5;
	add.s32 	%r501, %r500, %r479;
	shl.b32 	%r502, %r501, 3;
	add.s32 	%r503, %r329, %r502;
	ld.shared.u64 	%rd426, [%r503+1024];
	add.s32 	%r504, %r479, 160;
	shr.s32 	%r505, %r504, 5;
	add.s32 	%r506, %r505, %r479;
	shl.b32 	%r507, %r506, 3;
	add.s32 	%r508, %r329, %r507;
	ld.shared.u64 	%rd427, [%r508+1280];
	add.s32 	%r509, %r479, 192;
	shr.s32 	%r510, %r509, 5;
	add.s32 	%r511, %r510, %r479;
	shl.b32 	%r512, %r511, 3;
	add.s32 	%r513, %r329, %r512;
	ld.shared.u64 	%rd428, [%r513+1536];
	add.s32 	%r514, %r479, 224;
	shr.s32 	%r515, %r514, 5;
	add.s32 	%r516, %r515, %r479;
	shl.b32 	%r517, %r516, 3;
	add.s32 	%r518, %r329, %r517;
	ld.shared.u64 	%rd429, [%r518+1792];
	and.b32  	%r519, %r1, 31;
	cvt.u64.u32 	%rd430, %r471;
	cvt.u64.u32 	%rd431, %r519;
	add.s64 	%rd432, %rd88, %rd431;
	add.s64 	%rd433, %rd432, %rd430;
	shl.b64 	%rd434, %rd433, 3;
	add.s64 	%rd435, %rd2, %rd434;
	st.global.u64 	[%rd435], %rd422;
	st.global.u64 	[%rd435+256], %rd423;
	st.global.u64 	[%rd435+512], %rd424;
	st.global.u64 	[%rd435+768], %rd425;
	st.global.u64 	[%rd435+1024], %rd426;
	st.global.u64 	[%rd435+1280], %rd427;
	st.global.u64 	[%rd435+1536], %rd428;
	st.global.u64 	[%rd435+1792], %rd429;
	bra.uni 	$L__BB6_210;
$L__BB6_77:
	ld.param.u64 	%rd440, [_ZN3cub18CUB_300001_SM_10006detail10merge_sort26DeviceMergeSortMergeKernelINS2_10policy_hubIN6thrust24THRUST_300001_SM_1000_NS10device_ptrIP9int_classEEE9Policy600ESA_PNS0_8NullTypeESA_SE_m13my_comparatorS9_SD_EEvbT2_T3_T4_PT6_PT7_T5_PSI_SI_NS1_7vsmem_tE_param_8];
	ld.param.u64 	%rd438, [_ZN3cub18CUB_300001_SM_10006detail10merge_sort26DeviceMergeSortMergeKernelINS2_10policy_hubIN6thrust24THRUST_300001_SM_1000_NS10device_ptrIP9int_classEEE9Policy600ESA_PNS0_8NullTypeESA_SE_m13my_comparatorS9_SD_EEvbT2_T3_T4_PT6_PT7_T5_PSI_SI_NS1_7vsmem_tE_param_7];
	ld.param.u64 	%rd436, [_ZN3cub18CUB_300001_SM_10006detail10merge_sort26DeviceMergeSortMergeKernelINS2_10policy_hubIN6thrust24THRUST_300001_SM_1000_NS10device_ptrIP9int_classEEE9Policy600ESA_PNS0_8NullTypeESA_SE_m13my_comparatorS9_SD_EEvbT2_T3_T4_PT6_PT7_T5_PSI_SI_NS1_7vsmem_tE_param_3];
	ld.param.s8 	%rs2, [_ZN3cub18CUB_300001_SM_10006detail10merge_sort26DeviceMergeSortMergeKernelINS2_10policy_hubIN6thrust24THRUST_300001_SM_1000_NS10device_ptrIP9int_classEEE9Policy600ESA_PNS0_8NullTypeESA_SE_m13my_comparatorS9_SD_EEvbT2_T3_T4_PT6_PT7_T5_PSI_SI_NS1_7vsmem_tE_param_0];
	cvta.to.global.u64 	%rd205, %rd438;
	shl.b64 	%rd206, %rd3, 3;
	add.s64 	%rd207, %rd205, %rd206;
	ld.global.u64 	%rd89, [%rd207];
	ld.global.u64 	%rd208, [%rd207+8];
	neg.s64 	%rd209, %rd440;
	and.b64  	%rd210, %rd209, %rd3;
	shl.b64 	%rd90, %rd210, 11;
	shl.b64 	%rd211, %rd440, 10;
	and.b64  	%rd91, %rd211, -2048;
	sub.s64 	%rd212, %rd3, %rd210;
	shl.b64 	%rd213, %rd212, 11;
	sub.s64 	%rd214, %rd89, %rd90;
	sub.s64 	%rd215, %rd208, %rd90;
	sub.s64 	%rd216, %rd436, %rd90;
	max.u64 	%rd217, %rd216, %rd91;
	sub.s64 	%rd218, %rd217, %rd91;
	sub.s64 	%rd219, %rd213, %rd214;
	min.u64 	%rd92, %rd219, %rd218;
	setp.eq.s64 	%p30, %rd212, -1;
	selp.b64 	%rd220, 2047, 2048, %p30;
	add.s64 	%rd221, %rd220, %rd213;
	sub.s64 	%rd222, %rd221, %rd215;
	or.b64  	%rd223, %rd209, %rd3;
	setp.eq.s64 	%p31, %rd223, -1;
	min.u64 	%rd224, %rd91, %rd216;
	selp.b64 	%rd225, %rd224, %rd215, %p31;
	selp.b64 	%rd226, %rd91, %rd222, %p31;
	min.u64 	%rd227, %rd226, %rd218;
	cvt.u32.u64 	%r87, %rd214;
	cvt.u32.u64 	%r88, %rd225;
	sub.s32 	%r32, %r88, %r87;
	cvt.u32.u64 	%r89, %rd227;
	cvt.u32.u64 	%r90, %rd92;
	sub.s32 	%r33, %r89, %r90;
	// begin inline asm
	griddepcontrol.wait;
	// end inline asm
	setp.eq.s16 	%p32, %rs2, 0;
	@%p32 bra 	$L__BB6_110;
	add.s64 	%rd229, %rd90, %rd91;
	add.s64 	%rd230, %rd229, %rd92;
	add.s32 	%r34, %r33, %r32;
	setp.ge.s32 	%p33, %r1, %r34;
	cvt.u64.u32 	%rd231, %r1;
	add.s64 	%rd232, %rd89, %rd231;
	shl.b64 	%rd233, %rd232, 3;
	add.s64 	%rd93, %rd2, %rd233;
	sub.s32 	%r91, %r1, %r32;
	cvt.s64.s32 	%rd234, %r91;
	add.s64 	%rd235, %rd230, %rd234;
	shl.b64 	%rd236, %rd235, 3;
	add.s64 	%rd94, %rd2, %rd236;
	@%p33 bra 	$L__BB6_82;
	setp.ge.s32 	%p34, %r1, %r32;
	@%p34 bra 	$L__BB6_81;
	ld.global.u64 	%rd493, [%rd93];
	bra.uni 	$L__BB6_82;
$L__BB6_81:
	ld.global.u64 	%rd493, [%rd94];
$L__BB6_82:
	add.s32 	%r35, %r1, 256;
	setp.ge.s32 	%p35, %r35, %r34;
	@%p35 bra 	$L__BB6_86;
	setp.lt.s32 	%p36, %r35, %r32;
	@%p36 bra 	$L__BB6_85;
	ld.global.u64 	%rd492, [%rd94+2048];
	bra.uni 	$L__BB6_86;
$L__BB6_85:
	ld.global.u64 	%rd492, [%rd93+2048];
$L__BB6_86:
	add.s32 	%r36, %r1, 512;
	setp.ge.s32 	%p37, %r36, %r34;
	@%p37 bra 	$L__BB6_90;
	setp.lt.s32 	%p38, %r36, %r32;
	@%p38 bra 	$L__BB6_89;
	ld.global.u64 	%rd491, [%rd94+4096];
	bra.uni 	$L__BB6_90;
$L__BB6_89:
	ld.global.u64 	%rd491, [%rd93+4096];
$L__BB6_90:
	add.s32 	%r37, %r1, 768;
	setp.ge.s32 	%p39, %r37, %r34;
	@%p39 bra 	$L__BB6_94;
	setp.lt.s32 	%p40, %r37, %r32;
	@%p40 bra 	$L__BB6_93;
	ld.global.u64 	%rd490, [%rd94+6144];
	bra.uni 	$L__BB6_94;
$L__BB6_93:
	ld.global.u64 	%rd490, [%rd93+6144];
$L__BB6_94:
	or.b32  	%r38, %r1, 1024;
	setp.ge.s32 	%p41, %r38, %r34;
	@%p41 bra 	$L__BB6_98;
	setp.lt.s32 	%p42, %r38, %r32;
	@%p42 bra 	$L__BB6_97;
	ld.global.u64 	%rd489, [%rd94+8192];
	bra.uni 	$L__BB6_98;
$L__BB6_97:
	ld.global.u64 	%rd489, [%rd93+8192];
$L__BB6_98:
	add.s32 	%r39, %r1, 1280;
	setp.ge.s32 	%p43, %r39, %r34;
	@%p43 bra 	$L__BB6_102;
	setp.lt.s32 	%p44, %r39, %r32;
	@%p44 bra 	$L__BB6_101;
	ld.global.u64 	%rd488, [%rd94+10240];
	bra.uni 	$L__BB6_102;
$L__BB6_101:
	ld.global.u64 	%rd488, [%rd93+10240];
$L__BB6_102:
	add.s32 	%r40, %r1, 1536;
	setp.ge.s32 	%p45, %r40, %r34;
	@%p45 bra 	$L__BB6_106;
	setp.lt.s32 	%p46, %r40, %r32;
	@%p46 bra 	$L__BB6_105;
	ld.global.u64 	%rd487, [%rd94+12288];
	bra.uni 	$L__BB6_106;
$L__BB6_105:
	ld.global.u64 	%rd487, [%rd93+12288];
$L__BB6_106:
	add.s32 	%r41, %r1, 1792;
	setp.ge.s32 	%p47, %r41, %r34;
	@%p47 bra 	$L__BB6_126;
	setp.lt.s32 	%p48, %r41, %r32;
	@%p48 bra 	$L__BB6_109;
	ld.global.u64 	%rd486, [%rd94+14336];
	bra.uni 	$L__BB6_126;
$L__BB6_109:
	ld.global.u64 	%rd486, [%rd93+14336];
	bra.uni 	$L__BB6_126;
$L__BB6_110:
	add.s64 	%rd245, %rd90, %rd91;
	add.s64 	%rd118, %rd245, %rd92;
	add.s32 	%r42, %r33, %r32;
	setp.ge.s32 	%p49, %r1, %r42;
	@%p49 bra 	$L__BB6_112;
	setp.lt.s32 	%p50, %r1, %r32;
	sub.s32 	%r92, %r1, %r32;
	cvt.s64.s32 	%rd246, %r92;
	cvt.u64.u32 	%rd247, %r1;
	selp.b64 	%rd248, %rd89, %rd118, %p50;
	selp.b64 	%rd249, %rd247, %rd246, %p50;
	add.s64 	%rd250, %rd249, %rd248;
	shl.b64 	%rd251, %rd250, 3;
	add.s64 	%rd252, %rd1, %rd251;
	ld.global.u64 	%rd493, [%rd252];
$L__BB6_112:
	add.s32 	%r43, %r1, 256;
	setp.ge.s32 	%p51, %r43, %r42;
	@%p51 bra 	$L__BB6_114;
	setp.lt.s32 	%p52, %r43, %r32;
	sub.s32 	%r93, %r43, %r32;
	cvt.s64.s32 	%rd254, %r93;
	cvt.u64.u32 	%rd255, %r43;
	selp.b64 	%rd256, %rd89, %rd118, %p52;
	selp.b64 	%rd257, %rd255, %rd254, %p52;
	add.s64 	%rd258, %rd257, %rd256;
	shl.b64 	%rd259, %rd258, 3;
	add.s64 	%rd260, %rd1, %rd259;
	ld.global.u64 	%rd492, [%rd260];
$L__BB6_114:
	add.s32 	%r44, %r1, 512;
	setp.ge.s32 	%p53, %r44, %r42;
	@%p53 bra 	$L__BB6_116;
	setp.lt.s32 	%p54, %r44, %r32;
	sub.s32 	%r94, %r44, %r32;
	cvt.s64.s32 	%rd262, %r94;
	cvt.u64.u32 	%rd263, %r44;
	selp.b64 	%rd264, %rd89, %rd118, %p54;
	selp.b64 	%rd265, %rd263, %rd262, %p54;
	add.s64 	%rd266, %rd265, %rd264;
	shl.b64 	%rd267, %rd266, 3;
	add.s64 	%rd268, %rd1, %rd267;
	ld.global.u64 	%rd491, [%rd268];
$L__BB6_116:
	add.s32 	%r45, %r1, 768;
	setp.ge.s32 	%p55, %r45, %r42;
	@%p55 bra 	$L__BB6_118;
	setp.lt.s32 	%p56, %r45, %r32;
	sub.s32 	%r95, %r45, %r32;
	cvt.s64.s32 	%rd270, %r95;
	cvt.u64.u32 	%rd271, %r45;
	selp.b64 	%rd272, %rd89, %rd118, %p56;
	selp.b64 	%rd273, %rd271, %rd270, %p56;
	add.s64 	%rd274, %rd273, %rd272;
	shl.b64 	%rd275, %rd274, 3;
	add.s64 	%rd276, %rd1, %rd275;
	ld.global.u64 	%rd490, [%rd276];
$L__BB6_118:
	or.b32  	%r46, %r1, 1024;
	setp.ge.s32 	%p57, %r46, %r42;
	@%p57 bra 	$L__BB6_120;
	setp.lt.s32 	%p58, %r46, %r32;
	sub.s32 	%r96, %r46, %r32;
	cvt.s64.s32 	%rd278, %r96;
	cvt.u64.u32 	%rd279, %r46;
	selp.b64 	%rd280, %rd89, %rd118, %p58;
	selp.b64 	%rd281, %rd279, %rd278, %p58;
	add.s64 	%rd282, %rd281, %rd280;
	shl.b64 	%rd283, %rd282, 3;
	add.s64 	%rd284, %rd1, %rd283;
	ld.global.u64 	%rd489, [%rd284];
$L__BB6_120:
	add.s32 	%r47, %r1, 1280;
	setp.ge.s32 	%p59, %r47, %r42;
	@%p59 bra 	$L__BB6_122;
	setp.lt.s32 	%p60, %r47, %r32;
	sub.s32 	%r97, %r47, %r32;
	cvt.s64.s32 	%rd286, %r97;
	cvt.u64.u32 	%rd287, %r47;
	selp.b64 	%rd288, %rd89, %rd118, %p60;
	selp.b64 	%rd289, %rd287, %rd286, %p60;
	add.s64 	%rd290, %rd289, %rd288;
	shl.b64 	%rd291, %rd290, 3;
	add.s64 	%rd292, %rd1, %rd291;
	ld.global.u64 	%rd488, [%rd292];
$L__BB6_122:
	add.s32 	%r48, %r1, 1536;
	setp.ge.s32 	%p61, %r48, %r42;
	@%p61 bra 	$L__BB6_124;
	setp.lt.s32 	%p62, %r48, %r32;
	sub.s32 	%r98, %r48, %r32;
	cvt.s64.s32 	%rd294, %r98;
	cvt.u64.u32 	%rd295, %r48;
	selp.b64 	%rd296, %rd89, %rd118, %p62;
	selp.b64 	%rd297, %rd295, %rd294, %p62;
	add.s64 	%rd298, %rd297, %rd296;
	shl.b64 	%rd299, %rd298, 3;
	add.s64 	%rd300, %rd1, %rd299;
	ld.global.u64 	%rd487, [%rd300];
$L__BB6_124:
	add.s32 	%r49, %r1, 1792;
	setp.ge.s32 	%p63, %r49, %r42;
	@%p63 bra 	$L__BB6_126;
	setp.lt.s32 	%p64, %r49, %r32;
	sub.s32 	%r99, %r49, %r32;
	cvt.s64.s32 	%rd302, %r99;
	cvt.u64.u32 	%rd303, %r49;
	selp.b64 	%rd304, %rd89, %rd118, %p64;
	selp.b64 	%rd305, %rd303, %rd302, %p64;
	add.s64 	%rd306, %rd305, %rd304;
	shl.b64 	%rd307, %rd306, 3;
	add.s64 	%rd308, %rd1, %rd307;
	ld.global.u64 	%rd486, [%rd308];
$L__BB6_126:
	shl.b32 	%r51, %r1, 3;
	mov.u32 	%r100, _ZZN3cub18CUB_300001_SM_10006detail10merge_sort26DeviceMergeSortMergeKernelINS2_10policy_hubIN6thrust24THRUST_300001_SM_1000_NS10device_ptrIP9int_classEEE9Policy600ESA_PNS0_8NullTypeESA_SE_m13my_comparatorS9_SD_EEvbT2_T3_T4_PT6_PT7_T5_PSI_SI_NS1_7vsmem_tEE19static_temp_storage;
	add.s32 	%r101, %r100, %r51;
	st.shared.u64 	[%r101], %rd493;
	st.shared.u64 	[%r101+2048], %rd492;
	st.shared.u64 	[%r101+4096], %rd491;
	st.shared.u64 	[%r101+6144], %rd490;
	st.shared.u64 	[%r101+8192], %rd489;
	st.shared.u64 	[%r101+10240], %rd488;
	st.shared.u64 	[%r101+12288], %rd487;
	st.shared.u64 	[%r101+14336], %rd486;
	bar.sync 	0;
	// begin inline asm
	griddepcontrol.launch_dependents;
	// end inline asm
	add.s32 	%r50, %r33, %r32;
	min.s32 	%r52, %r51, %r50;
	shl.b32 	%r102, %r32, 3;
	add.s32 	%r53, %r100, %r102;
	setp.lt.s32 	%p65, %r52, %r33;
	sub.s32 	%r103, %r52, %r33;
	selp.b32 	%r525, 0, %r103, %p65;
	min.s32 	%r523, %r52, %r32;
	setp.ge.s32 	%p66, %r525, %r523;
	@%p66 bra 	$L__BB6_128;
$L__BB6_127:
	sub.s32 	%r104, %r523, %r525;
	shr.u32 	%r105, %r104, 31;
	add.s32 	%r106, %r104, %r105;
	shr.s32 	%r107, %r106, 1;
	add.s32 	%r108, %r107, %r525;
	shl.b32 	%r109, %r108, 3;
	add.s32 	%r111, %r100, %r109;
	ld.shared.u64 	%rd309, [%r111];
	not.b32 	%r112, %r108;
	add.s32 	%r113, %r52, %r112;
	shl.b32 	%r114, %r113, 3;
	add.s32 	%r115, %r53, %r114;
	ld.shared.u64 	%rd310, [%r115];
	ld.u32 	%r116, [%rd310];
	ld.u32 	%r117, [%rd309];
	setp.gt.s32 	%p67, %r116, %r117;
	add.s32 	%r118, %r108, 1;
	selp.b32 	%r525, %r118, %r525, %p67;
	selp.b32 	%r523, %r523, %r108, %p67;
	setp.lt.s32 	%p68, %r525, %r523;
	@%p68 bra 	$L__BB6_127;
$L__BB6_128:
	sub.s32 	%r119, %r52, %r525;
	add.s32 	%r61, %r119, %r32;
	shl.b32 	%r120, %r119, 3;
	add.s32 	%r62, %r53, %r120;
	ld.shared.u64 	%rd495, [%r62];
	shl.b32 	%r121, %r525, 3;
	add.s32 	%r63, %r100, %r121;
	ld.shared.u64 	%rd496, [%r63];
	setp.ge.s32 	%p70, %r61, %r50;
	mov.pred 	%p195, 0;
	@%p70 bra 	$L__BB6_131;
	setp.ge.s32 	%p72, %r525, %r32;
	mov.pred 	%p195, -1;
	@%p72 bra 	$L__BB6_131;
	ld.u32 	%r123, [%rd495];
	ld.u32 	%r124, [%rd496];
	setp.le.s32 	%p195, %r123, %r124;
$L__BB6_131:
	selp.b64 	%rd144, %rd495, %rd496, %p195;
	selp.u32 	%r125, 1, 0, %p195;
	add.s32 	%r64, %r61, %r125;
	not.pred 	%p73, %p195;
	selp.u32 	%r126, 1, 0, %p73;
	add.s32 	%r65, %r525, %r126;
	@%p73 bra 	$L__BB6_133;
	ld.shared.u64 	%rd495, [%r62+8];
	bra.uni 	$L__BB6_134;
$L__BB6_133:
	ld.shared.u64 	%rd496, [%r63+8];
$L__BB6_134:
	setp.ge.s32 	%p75, %r64, %r50;
	mov.pred 	%p196, 0;
	@%p75 bra 	$L__BB6_137;
	setp.ge.s32 	%p77, %r65, %r32;
	mov.pred 	%p196, -1;
	@%p77 bra 	$L__BB6_137;
	ld.u32 	%r127, [%rd495];
	ld.u32 	%r128, [%rd496];
	setp.le.s32 	%p196, %r127, %r128;
$L__BB6_137:
	selp.b64 	%rd149, %rd495, %rd496, %p196;
	selp.u32 	%r129, 1, 0, %p196;
	add.s32 	%r66, %r64, %r129;
	not.pred 	%p78, %p196;
	selp.u32 	%r130, 1, 0, %p78;
	add.s32 	%r67, %r65, %r130;
	@%p196 bra 	$L__BB6_139;
	shl.b32 	%r131, %r67, 3;
	add.s32 	%r133, %r100, %r131;
	ld.shared.u64 	%rd496, [%r133];
	bra.uni 	$L__BB6_140;
$L__BB6_139:
	shl.b32 	%r134, %r66, 3;
	add.s32 	%r136, %r100, %r134;
	ld.shared.u64 	%rd495, [%r136];
$L__BB6_140:
	setp.ge.s32 	%p80, %r66, %r50;
	mov.pred 	%p197, 0;
	@%p80 bra 	$L__BB6_143;
	setp.ge.s32 	%p82, %r67, %r32;
	mov.pred 	%p197, -1;
	@%p82 bra 	$L__BB6_143;
	ld.u32 	%r137, [%rd495];
	ld.u32 	%r138, [%rd496];
	setp.le.s32 	%p197, %r137, %r138;
$L__BB6_143:
	selp.b64 	%rd154, %rd495, %rd496, %p197;
	selp.u32 	%r139, 1, 0, %p197;
	add.s32 	%r68, %r66, %r139;
	not.pred 	%p83, %p197;
	selp.u32 	%r140, 1, 0, %p83;
	add.s32 	%r69, %r67, %r140;
	@%p197 bra 	$L__BB6_145;
	shl.b32 	%r141, %r69, 3;
	add.s32 	%r143, %r100, %r141;
	ld.shared.u64 	%rd496, [%r143];
	bra.uni 	$L__BB6_146;
$L__BB6_145:
	shl.b32 	%r144, %r68, 3;
	add.s32 	%r146, %r100, %r144;
	ld.shared.u64 	%rd495, [%r146];
$L__BB6_146:
	setp.ge.s32 	%p85, %r68, %r50;
	mov.pred 	%p198, 0;
	@%p85 bra 	$L__BB6_149;
	setp.ge.s32 	%p87, %r69, %r32;
	mov.pred 	%p198, -1;
	@%p87 bra 	$L__BB6_149;
	ld.u32 	%r147, [%rd495];
	ld.u32 	%r148, [%rd496];
	setp.le.s32 	%p198, %r147, %r148;
$L__BB6_149:
	selp.b64 	%rd159, %rd495, %rd496, %p198;
	selp.u32 	%r149, 1, 0, %p198;
	add.s32 	%r70, %r68, %r149;
	not.pred 	%p88, %p198;
	selp.u32 	%r150, 1, 0, %p88;
	add.s32 	%r71, %r69, %r150;
	@%p198 bra 	$L__BB6_151;
	shl.b32 	%r151, %r71, 3;
	add.s32 	%r153, %r100, %r151;
	ld.shared.u64 	%rd496, [%r153];
	bra.uni 	$L__BB6_152;
$L__BB6_151:
	shl.b32 	%r154, %r70, 3;
	add.s32 	%r156, %r100, %r154;
	ld.shared.u64 	%rd495, [%r156];
$L__BB6_152:
	setp.ge.s32 	%p90, %r70, %r50;
	mov.pred 	%p199, 0;
	@%p90 bra 	$L__BB6_155;
	setp.ge.s32 	%p92, %r71, %r32;
	mov.pred 	%p199, -1;
	@%p92 bra 	$L__BB6_155;
	ld.u32 	%r157, [%rd495];
	ld.u32 	%r158, [%rd496];
	setp.le.s32 	%p199, %r157, %r158;
$L__BB6_155:
	selp.b64 	%rd164, %rd495, %rd496, %p199;
	selp.u32 	%r159, 1, 0, %p199;
	add.s32 	%r72, %r70, %r159;
	not.pred 	%p93, %p199;
	selp.u32 	%r160, 1, 0, %p93;
	add.s32 	%r73, %r71, %r160;
	@%p199 bra 	$L__BB6_157;
	shl.b32 	%r161, %r73, 3;
	add.s32 	%r163, %r100, %r161;
	ld.shared.u64 	%rd496, [%r163];
	bra.uni 	$L__BB6_158;
$L__BB6_157:
	shl.b32 	%r164, %r72, 3;
	add.s32 	%r166, %r100, %r164;
	ld.shared.u64 	%rd495, [%r166];
$L__BB6_158:
	setp.ge.s32 	%p95, %r72, %r50;
	mov.pred 	%p200, 0;
	@%p95 bra 	$L__BB6_161;
	setp.ge.s32 	%p97, %r73, %r32;
	mov.pred 	%p200, -1;
	@%p97 bra 	$L__BB6_161;
	ld.u32 	%r167, [%rd495];
	ld.u32 	%r168, [%rd496];
	setp.le.s32 	%p200, %r167, %r168;
$L__BB6_161:
	selp.b64 	%rd169, %rd495, %rd496, %p200;
	selp.u32 	%r169, 1, 0, %p200;
	add.s32 	%r74, %r72, %r169;
	not.pred 	%p98, %p200;
	selp.u32 	%r170, 1, 0, %p98;
	add.s32 	%r75, %r73, %r170;
	@%p200 bra 	$L__BB6_163;
	shl.b32 	%r171, %r75, 3;
	add.s32 	%r173, %r100, %r171;
	ld.shared.u64 	%rd496, [%r173];
	bra.uni 	$L__BB6_164;
$L__BB6_163:
	shl.b32 	%r174, %r74, 3;
	add.s32 	%r176, %r100, %r174;
	ld.shared.u64 	%rd495, [%r176];
$L__BB6_164:
	setp.ge.s32 	%p100, %r74, %r50;
	mov.pred 	%p201, 0;
	@%p100 bra 	$L__BB6_167;
	setp.ge.s32 	%p102, %r75, %r32;
	mov.pred 	%p201, -1;
	@%p102 bra 	$L__BB6_167;
	ld.u32 	%r177, [%rd495];
	ld.u32 	%r178, [%rd496];
	setp.le.s32 	%p201, %r177, %r178;
$L__BB6_167:
	selp.b64 	%rd174, %rd495, %rd496, %p201;
	selp.u32 	%r179, 1, 0, %p201;
	add.s32 	%r76, %r74, %r179;
	not.pred 	%p103, %p201;
	selp.u32 	%r180, 1, 0, %p103;
	add.s32 	%r77, %r75, %r180;
	@%p201 bra 	$L__BB6_169;
	shl.b32 	%r181, %r77, 3;
	add.s32 	%r183, %r100, %r181;
	ld.shared.u64 	%rd496, [%r183];
	bra.uni 	$L__BB6_170;
$L__BB6_169:
	shl.b32 	%r184, %r76, 3;
	add.s32 	%r186, %r100, %r184;
	ld.shared.u64 	%rd495, [%r186];
$L__BB6_170:
	setp.ge.s32 	%p104, %r76, %r50;
	mov.u64 	%rd508, %rd496;
	@%p104 bra 	$L__BB6_173;
	setp.ge.s32 	%p105, %r77, %r32;
	mov.u64 	%rd508, %rd495;
	@%p105 bra 	$L__BB6_173;
	ld.u32 	%r187, [%rd495];
	ld.u32 	%r188, [%rd496];
	setp.gt.s32 	%p106, %r187, %r188;
	selp.b64 	%rd508, %rd496, %rd495, %p106;
$L__BB6_173:
	ld.param.s8 	%rs3, [_ZN3cub18CUB_300001_SM_10006detail10merge_sort26DeviceMergeSortMergeKernelINS2_10policy_hubIN6thrust24THRUST_300001_SM_1000_NS10device_ptrIP9int_classEEE9Policy600ESA_PNS0_8NullTypeESA_SE_m13my_comparatorS9_SD_EEvbT2_T3_T4_PT6_PT7_T5_PSI_SI_NS1_7vsmem_tE_param_0];
	mov.u32 	%r189, %ctaid.x;
	mul.wide.u32 	%rd181, %r189, 2048;
	setp.eq.s16 	%p107, %rs3, 0;
	bar.sync 	0;
	@%p107 bra 	$L__BB6_192;
	// begin inline asm
	mov.u32 %r190, %laneid;
	// end inline asm
	and.b32  	%r78, %r51, 7936;
	shl.b32 	%r191, %r190, 3;
	add.s32 	%r192, %r191, %r78;
	shr.s32 	%r193, %r192, 5;
	add.s32 	%r194, %r193, %r192;
	shl.b32 	%r195, %r194, 3;
	add.s32 	%r197, %r100, %r195;
	st.shared.u64 	[%r197], %rd144;
	st.shared.u64 	[%r197+8], %rd149;
	st.shared.u64 	[%r197+16], %rd154;
	st.shared.u64 	[%r197+24], %rd159;
	st.shared.u64 	[%r197+32], %rd164;
	st.shared.u64 	[%r197+40], %rd169;
	st.shared.u64 	[%r197+48], %rd174;
	st.shared.u64 	[%r197+56], %rd508;
	bar.warp.sync 	-1;
	mad.lo.s32 	%r198, %r190, -7, %r192;
	shr.s32 	%r199, %r198, 5;
	add.s32 	%r200, %r199, %r198;
	shl.b32 	%r201, %r200, 3;
	add.s32 	%r202, %r100, %r201;
	ld.shared.u64 	%rd182, [%r202];
	add.s32 	%r203, %r198, 32;
	shr.s32 	%r204, %r203, 5;
	add.s32 	%r205, %r204, %r198;
	shl.b32 	%r206, %r205, 3;
	add.s32 	%r207, %r100, %r206;
	ld.shared.u64 	%rd183, [%r207+256];
	add.s32 	%r208, %r198, 64;
	shr.s32 	%r209, %r208, 5;
	add.s32 	%r210, %r209, %r198;
	shl.b32 	%r211, %r210, 3;
	add.s32 	%r212, %r100, %r211;
	ld.shared.u64 	%rd184, [%r212+512];
	add.s32 	%r213, %r198, 96;
	shr.s32 	%r214, %r213, 5;
	add.s32 	%r215, %r214, %r198;
	shl.b32 	%r216, %r215, 3;
	add.s32 	%r217, %r100, %r216;
	ld.shared.u64 	%rd185, [%r217+768];
	add.s32 	%r218, %r198, 128;
	shr.s32 	%r219, %r218, 5;
	add.s32 	%r220, %r219, %r198;
	shl.b32 	%r221, %r220, 3;
	add.s32 	%r222, %r100, %r221;
	ld.shared.u64 	%rd186, [%r222+1024];
	add.s32 	%r223, %r198, 160;
	shr.s32 	%r224, %r223, 5;
	add.s32 	%r225, %r224, %r198;
	shl.b32 	%r226, %r225, 3;
	add.s32 	%r227, %r100, %r226;
	ld.shared.u64 	%rd187, [%r227+1280];
	add.s32 	%r228, %r198, 192;
	shr.s32 	%r229, %r228, 5;
	add.s32 	%r230, %r229, %r198;
	shl.b32 	%r231, %r230, 3;
	add.s32 	%r232, %r100, %r231;
	ld.shared.u64 	%rd188, [%r232+1536];
	add.s32 	%r233, %r198, 224;
	shr.s32 	%r234, %r233, 5;
	add.s32 	%r235, %r234, %r198;
	shl.b32 	%r236, %r235, 3;
	add.s32 	%r237, %r100, %r236;
	ld.shared.u64 	%rd189, [%r237+1792];
	setp.ne.s32 	%p108, %r1, 0;
	@%p108 bra 	$L__BB6_176;
	st.volatile.shared.u32 	[_ZZN3cub18CUB_300001_SM_10006detail10merge_sort26DeviceMergeSortMergeKernelINS2_10policy_hubIN6thrust24THRUST_300001_SM_1000_NS10device_ptrIP9int_classEEE9Policy600ESA_PNS0_8NullTypeESA_SE_m13my_comparatorS9_SD_EEvbT2_T3_T4_PT6_PT7_T5_PSI_SI_NS1_7vsmem_tEE19static_temp_storage+16896], %r50;
$L__BB6_176:
	bar.sync 	0;
	ld.volatile.shared.u32 	%r79, [_ZZN3cub18CUB_300001_SM_10006detail10merge_sort26DeviceMergeSortMergeKernelINS2_10policy_hubIN6thrust24THRUST_300001_SM_1000_NS10device_ptrIP9int_classEEE9Policy600ESA_PNS0_8NullTypeESA_SE_m13my_comparatorS9_SD_EEvbT2_T3_T4_PT6_PT7_T5_PSI_SI_NS1_7vsmem_tEE19static_temp_storage+16896];
	and.b32  	%r238, %r1, 31;
	add.s32 	%r80, %r78, %r238;
	setp.ge.s32 	%p109, %r80, %r79;
	cvt.u64.u32 	%rd311, %r80;
	add.s64 	%rd312, %rd181, %rd311;
	shl.b64 	%rd313, %rd312, 3;
	add.s64 	%rd190, %rd1, %rd313;
	@%p109 bra 	$L__BB6_178;
	st.global.u64 	[%rd190], %rd182;
$L__BB6_178:
	add.s32 	%r239, %r80, 32;
	setp.ge.s32 	%p110, %r239, %r79;
	@%p110 bra 	$L__BB6_180;
	st.global.u64 	[%rd190+256], %rd183;
$L__BB6_180:
	add.s32 	%r240, %r80, 64;
	setp.ge.s32 	%p111, %r240, %r79;
	@%p111 bra 	$L__BB6_182;
	st.global.u64 	[%rd190+512], %rd184;
$L__BB6_182:
	add.s32 	%r241, %r80, 96;
	setp.ge.s32 	%p112, %r241, %r79;
	@%p112 bra 	$L__BB6_184;
	st.global.u64 	[%rd190+768], %rd185;
$L__BB6_184:
	add.s32 	%r242, %r80, 128;
	setp.ge.s32 	%p113, %r242, %r79;
	@%p113 bra 	$L__BB6_186;
	st.global.u64 	[%rd190+1024], %rd186;
$L__BB6_186:
	add.s32 	%r243, %r80, 160;
	setp.ge.s32 	%p114, %r243, %r79;
	@%p114 bra 	$L__BB6_188;
	st.global.u64 	[%rd190+1280], %rd187;
$L__BB6_188:
	add.s32 	%r244, %r80, 192;
	setp.ge.s32 	%p115, %r244, %r79;
	@%p115 bra 	$L__BB6_190;
	st.global.u64 	[%rd190+1536], %rd188;
$L__BB6_190:
	add.s32 	%r245, %r80, 224;
	setp.ge.s32 	%p116, %r245, %r79;
	@%p116 bra 	$L__BB6_210;
	st.global.u64 	[%rd190+1792], %rd189;
	bra.uni 	$L__BB6_210;
$L__BB6_192:
	// begin inline asm
	mov.u32 %r246, %laneid;
	// end inline asm
	and.b32  	%r81, %r51, 7936;
	shl.b32 	%r247, %r246, 3;
	add.s32 	%r248, %r247, %r81;
	shr.s32 	%r249, %r248, 5;
	add.s32 	%r250, %r249, %r248;
	shl.b32 	%r251, %r250, 3;
	add.s32 	%r253, %r100, %r251;
	st.shared.u64 	[%r253], %rd144;
	st.shared.u64 	[%r253+8], %rd149;
	st.shared.u64 	[%r253+16], %rd154;
	st.shared.u64 	[%r253+24], %rd159;
	st.shared.u64 	[%r253+32], %rd164;
	st.shared.u64 	[%r253+40], %rd169;
	st.shared.u64 	[%r253+48], %rd174;
	st.shared.u64 	[%r253+56], %rd508;
	bar.warp.sync 	-1;
	mad.lo.s32 	%r254, %r246, -7, %r248;
	shr.s32 	%r255, %r254, 5;
	add.s32 	%r256, %r255, %r254;
	shl.b32 	%r257, %r256, 3;
	add.s32 	%r258, %r100, %r257;
	ld.shared.u64 	%rd191, [%r258];
	add.s32 	%r259, %r254, 32;
	shr.s32 	%r260, %r259, 5;
	add.s32 	%r261, %r260, %r254;
	shl.b32 	%r262, %r261, 3;
	add.s32 	%r263, %r100, %r262;
	ld.shared.u64 	%rd192, [%r263+256];
	add.s32 	%r264, %r254, 64;
	shr.s32 	%r265, %r264, 5;
	add.s32 	%r266, %r265, %r254;
	shl.b32 	%r267, %r266, 3;
	add.s32 	%r268, %r100, %r267;
	ld.shared.u64 	%rd193, [%r268+512];
	add.s32 	%r269, %r254, 96;
	shr.s32 	%r270, %r269, 5;
	add.s32 	%r271, %r270, %r254;
	shl.b32 	%r272, %r271, 3;
	add.s32 	%r273, %r100, %r272;
	ld.shared.u64 	%rd194, [%r273+768];
	add.s32 	%r274, %r254, 128;
	shr.s32 	%r275, %r274, 5;
	add.s32 	%r276, %r275, %r254;
	shl.b32 	%r277, %r276, 3;
	add.s32 	%r278, %r100, %r277;
	ld.shared.u64 	%rd195, [%r278+1024];
	add.s32 	%r279, %r254, 160;
	shr.s32 	%r280, %r279, 5;
	add.s32 	%r281, %r280, %r254;
	shl.b32 	%r282, %r281, 3;
	add.s32 	%r283, %r100, %r282;
	ld.shared.u64 	%rd196, [%r283+1280];
	add.s32 	%r284, %r254, 192;
	shr.s32 	%r285, %r284, 5;
	add.s32 	%r286, %r285, %r254;
	shl.b32 	%r287, %r286, 3;
	add.s32 	%r288, %r100, %r287;
	ld.shared.u64 	%rd197, [%r288+1536];
	add.s32 	%r289, %r254, 224;
	shr.s32 	%r290, %r289, 5;
	add.s32 	%r291, %r290, %r254;
	shl.b32 	%r292, %r291, 3;
	add.s32 	%r293, %r100, %r292;
	ld.shared.u64 	%rd198, [%r293+1792];
	setp.ne.s32 	%p117, %r1, 0;
	@%p117 bra 	$L__BB6_194;
	st.volatile.shared.u32 	[_ZZN3cub18CUB_300001_SM_10006detail10merge_sort26DeviceMergeSortMergeKernelINS2_10policy_hubIN6thrust24THRUST_300001_SM_1000_NS10device_ptrIP9int_classEEE9Policy600ESA_PNS0_8NullTypeESA_SE_m13my_comparatorS9_SD_EEvbT2_T3_T4_PT6_PT7_T5_PSI_SI_NS1_7vsmem_tEE19static_temp_storage+16896], %r50;
$L__BB6_194:
	bar.sync 	0;
	ld.volatile.shared.u32 	%r82, [_ZZN3cub18CUB_300001_SM_10006detail10merge_sort26DeviceMergeSortMergeKernelINS2_10policy_hubIN6thrust24THRUST_300001_SM_1000_NS10device_ptrIP9int_classEEE9Policy600ESA_PNS0_8NullTypeESA_SE_m13my_comparatorS9_SD_EEvbT2_T3_T4_PT6_PT7_T5_PSI_SI_NS1_7vsmem_tEE19static_temp_storage+16896];
	and.b32  	%r294, %r1, 31;
	cvt.u64.u32 	%rd314, %r81;
	cvt.u64.u32 	%rd315, %r294;
	add.s32 	%r83, %r81, %r294;
	add.s64 	%rd316, %rd181, %rd315;
	add.s64 	%rd317, %rd316, %rd314;
	setp.ge.s32 	%p118, %r83, %r82;
	shl.b64 	%rd318, %rd317, 3;
	add.s64 	%rd199, %rd2, %rd318;
	@%p118 bra 	$L__BB6_196;
	st.global.u64 	[%rd199], %rd191;
$L__BB6_196:
	add.s32 	%r295, %r83, 32;
	setp.ge.s32 	%p119, %r295, %r82;
	@%p119 bra 	$L__BB6_198;
	st.global.u64 	[%rd199+256], %rd192;
$L__BB6_198:
	add.s32 	%r296, %r83, 64;
	setp.ge.s32 	%p120, %r296, %r82;
	@%p120 bra 	$L__BB6_200;
	st.global.u64 	[%rd199+512], %rd193;
$L__BB6_200:
	add.s32 	%r297, %r83, 96;
	setp.ge.s32 	%p121, %r297, %r82;
	@%p121 bra 	$L__BB6_202;
	st.global.u64 	[%rd199+768], %rd194;
$L__BB6_202:
	add.s32 	%r298, %r83, 128;
	setp.ge.s32 	%p122, %r298, %r82;
	@%p122 bra 	$L__BB6_204;
	st.global.u64 	[%rd199+1024], %rd195;
$L__BB6_204:
	add.s32 	%r299, %r83, 160;
	setp.ge.s32 	%p123, %r299, %r82;
	@%p123 bra 	$L__BB6_206;
	st.global.u64 	[%rd199+1280], %rd196;
$L__BB6_206:
	add.s32 	%r300, %r83, 192;
	setp.ge.s32 	%p124, %r300, %r82;
	@%p124 bra 	$L__BB6_208;
	st.global.u64 	[%rd199+1536], %rd197;
$L__BB6_208:
	add.s32 	%r301, %r83, 224;
	setp.ge.s32 	%p125, %r301, %r82;
	@%p125 bra 	$L__BB6_210;
	st.global.u64 	[%rd199+1792], %rd198;
$L__BB6_210:
	ret;

}


// ===== COMPILED SASS (sm_100) =====

	.target	sm_100

	.elftype	@"ET_EXEC"


//--------------------- .note.nv.tkinfo           --------------------------
	.section	.note.nv.tkinfo,"",@"SHT_NOTE"
	.sectionflags	@"SHF_NOTE_NV_TKINFO"
	.tkinfo
        /*0018*/ 	.word	0x00000002
        /*0030*/ 	.string	""
        /*0030*/ 	.string	"ptxas"
        /*0030*/ 	.string	"Cuda compilation tools, release 13.0, V13.0.88"
        /*0030*/ 	.string	"Build cuda_13.0.r13.0/compiler.36424714_0"
        /*0030*/ 	.string	"-arch sm_100 -m 64 "



//--------------------- .note.nv.cuinfo           --------------------------
	.section	.note.nv.cuinfo,"",@"SHT_NOTE"
	.sectionflags	@"SHF_NOTE_NV_CUINFO"
        /*0018*/ 	.short	0x0002
        /*001a*/ 	.short	0x0064
        /*001c*/ 	.short	0x0082
	.zero		2


//--------------------- .nv.info                  --------------------------
	.section	.nv.info,"",@"SHT_CUDA_INFO"
	.align	4


	//----- nvinfo : EIATTR_REGCOUNT
	.align		4
        /*0000*/ 	.byte	0x04, 0x2f
        /*0002*/ 	.short	(.L_55 - .L_54)
	.align		4
.L_54:
        /*0004*/ 	.word	index@(_ZN3cub18CUB_300001_SM_10006detail11EmptyKernelIvEEvv)
        /*0008*/ 	.word	0x00000004


	//----- nvinfo : EIATTR_FRAME_SIZE
	.align		4
.L_55:
        /*000c*/ 	.byte	0x04, 0x11
        /*000e*/ 	.short	(.L_57 - .L_56)
	.align		4
.L_56:
        /*0010*/ 	.word	index@(_ZN3cub18CUB_300001_SM_10006detail11EmptyKernelIvEEvv)
        /*0014*/ 	.word	0x00000000


	//----- nvinfo : EIATTR_REGCOUNT
	.align		4
.L_57:
        /*0018*/ 	.byte	0x04, 0x2f
        /*001a*/ 	.short	(.L_59 - .L_58)
	.align		4
.L_58:
        /*001c*/ 	.word	index@(_ZN3cub18CUB_300001_SM_10006detail10merge_sort30DeviceMergeSortBlockSortKernelINS2_10policy_hubIN6thrust24THRUST_300001_SM_1000_NS10device_ptrIP9int_classEEE9Policy600ESA_PNS0_8NullTypeESA_SE_j13my_comparatorS9_SD_EEvbT0_T1_T2_T3_T4_PT6_PT7_T5_NS1_7vsmem_tE)
        /*0020*/ 	.word	0x00000028


	//----- nvinfo : EIATTR_FRAME_SIZE
	.align		4
.L_59:
        /*0024*/ 	.byte	0x04, 0x11
        /*0026*/ 	.short	(.L_61 - .L_60)
	.align		4
.L_60:
        /*0028*/ 	.word	index@(_ZN3cub18CUB_300001_SM_10006detail10merge_sort30DeviceMergeSortBlockSortKernelINS2_10policy_hubIN6thrust24THRUST_300001_SM_1000_NS10device_ptrIP9int_classEEE9Policy600ESA_PNS0_8NullTypeESA_SE_j13my_comparatorS9_SD_EEvbT0_T1_T2_T3_T4_PT6_PT7_T5_NS1_7vsmem_tE)
        /*002c*/ 	.word	0x00000000


	//----- nvinfo : EIATTR_REGCOUNT
	.align		4
.L_61:
        /*0030*/ 	.byte	0x04, 0x2f
        /*0032*/ 	.short	(.L_63 - .L_62)
	.align		4
.L_62:
        /*0034*/ 	.word	index@(_ZN3cub18CUB_300001_SM_10006detail10merge_sort30DeviceMergeSortPartitionKernelIN6thrust24THRUST_300001_SM_1000_NS10device_ptrIP9int_classEEj13my_comparatorS8_EEvbT_PT2_T0_SE_PSE_T1_SE_i)
        /*0038*/ 	.word	0x00000013


	//----- nvinfo : EIATTR_FRAME_SIZE
	.align		4
.L_63:
        /*003c*/ 	.byte	0x04, 0x11
        /*003e*/ 	.short	(.L_65 - .L_64)
	.align		4
.L_64:
        /*0040*/ 	.word	index@(_ZN3cub18CUB_300001_SM_10006detail10merge_sort30DeviceMergeSortPartitionKernelIN6thrust24THRUST_300001_SM_1000_NS10device_ptrIP9int_classEEj13my_comparatorS8_EEvbT_PT2_T0_SE_PSE_T1_SE_i)
        /*0044*/ 	.word	0x00000000


	//----- nvinfo : EIATTR_REGCOUNT
	.align		4
.L_65:
        /*0048*/ 	.byte	0x04, 0x2f
        /*004a*/ 	.short	(.L_67 - .L_66)
	.align		4
.L_66:
        /*004c*/ 	.word	index@(_ZN3cub18CUB_300001_SM_10006detail10merge_sort26DeviceMergeSortMergeKernelINS2_10policy_hubIN6thrust24THRUST_300001_SM_1000_NS10device_ptrIP9int_classEEE9Policy600ESA_PNS0_8NullTypeESA_SE_j13my_comparatorS9_SD_EEvbT2_T3_T4_PT6_PT7_T5_PSI_SI_NS1_7vsmem_tE)
        /*0050*/ 	.word	0x00000020


	//----- nvinfo : EIATTR_FRAME_SIZE
	.align		4
.L_67:
        /*0054*/ 	.byte	0x04, 0x11
        /*0056*/ 	.short	(.L_69 - .L_68)
	.align		4
.L_68:
        /*0058*/ 	.word	index@(_ZN3cub18CUB_300001_SM_10006detail10merge_sort26DeviceMergeSortMergeKernelINS2_10policy_hubIN6thrust24THRUST_300001_SM_1000_NS10device_ptrIP9int_classEEE9Policy600ESA_PNS0_8NullTypeESA_SE_j13my_comparatorS9_SD_EEvbT2_T3_T4_PT6_PT7_T5_PSI_SI_NS1_7vsmem_tE)
        /*005c*/ 	.word	0x00000000


	//----- nvinfo : EIATTR_REGCOUNT
	.align		4
.L_69:
        /*0060*/ 	.byte	0x04, 0x2f
        /*0062*/ 	.short	(.L_71 - .L_70)
	.align		4
.L_70:
        /*0064*/ 	.word	index@(_ZN3cub18CUB_300001_SM_10006detail10merge_sort30DeviceMergeSortBlockSortKernelINS2_10policy_hubIN6thrust24THRUST_300001_SM_1000_NS10device_ptrIP9int_classEEE9Policy600ESA_PNS0_8NullTypeESA_SE_m13my_comparatorS9_SD_EEvbT0_T1_T2_T3_T4_PT6_PT7_T5_NS1_7vsmem_tE)
        /*0068*/ 	.word	0x00000028


	//----- nvinfo : EIATTR_FRAME_SIZE
	.align		4
.L_71:
        /*006c*/ 	.byte	0x04, 0x11
        /*006e*/ 	.short	(.L_73 - .L_72)
	.align		4
.L_72:
        /*0070*/ 	.word	index@(_ZN3cub18CUB_300001_SM_10006detail10merge_sort30DeviceMergeSortBlockSortKernelINS2_10policy_hubIN6thrust24THRUST_300001_SM_1000_NS10device_ptrIP9int_classEEE9Policy600ESA_PNS0_8NullTypeESA_SE_m13my_comparatorS9_SD_EEvbT0_T1_T2_T3_T4_PT6_PT7_T5_NS1_7vsmem_tE)
        /*0074*/ 	.word	0x00000000


	//----- nvinfo : EIATTR_REGCOUNT
	.align		4
.L_73:
        /*0078*/ 	.byte	0x04, 0x2f
        /*007a*/ 	.short	(.L_75 - .L_74)
	.align		4
.L_74:
        /*007c*/ 	.word	index@(_ZN3cub18CUB_300001_SM_10006detail10merge_sort30DeviceMergeSortPartitionKernelIN6thrust24THRUST_300001_SM_1000_NS10device_ptrIP9int_classEEm13my_comparatorS8_EEvbT_PT2_T0_SE_PSE_T1_SE_i)
        /*0080*/ 	.word	0x00000017


	//----- nvinfo : EIATTR_FRAME_SIZE
	.align		4
.L_75:
        /*0084*/ 	.byte	0x04, 0x11
        /*0086*/ 	.short	(.L_77 - .L_76)
	.align		4
.L_76:
        /*0088*/ 	.word	index@(_ZN3cub18CUB_300001_SM_10006detail10merge_sort30DeviceMergeSortPartitionKernelIN6thrust24THRUST_300001_SM_1000_NS10device_ptrIP9int_classEEm13my_comparatorS8_EEvbT_PT2_T0_SE_PSE_T1_SE_i)
        /*008c*/ 	.word	0x00000000


	//----- nvinfo : EIATTR_REGCOUNT
	.align		4
.L_77:
        /*0090*/ 	.byte	0x04, 0x2f
        /*0092*/ 	.short	(.L_79 - .L_78)
	.align		4
.L_78:
        /*0094*/ 	.word	index@(_ZN3cub18CUB_300001_SM_10006detail10merge_sort26DeviceMergeSortMergeKernelINS2_10policy_hubIN6thrust24THRUST_300001_SM_1000_NS10device_ptrIP9int_classEEE9Policy600ESA_PNS0_8NullTypeESA_SE_m13my_comparatorS9_SD_EEvbT2_T3_T4_PT6_PT7_T5_PSI_SI_NS1_7vsmem_tE)
        /*0098*/ 	.word	0x00000020


	//----- nvinfo : EIATTR_FRAME_SIZE
	.align		4
.L_79:
        /*009c*/ 	.byte	0x04, 0x11
        /*009e*/ 	.short	(.L_81 - .L_80)
	.align		4
.L_80:
        /*00a0*/ 	.word	index@(_ZN3cub18CUB_300001_SM_10006detail10merge_sort26DeviceMergeSortMergeKernelINS2_10policy_hubIN6thrust24THRUST_300001_SM_1000_NS10device_ptrIP9int_classEEE9Policy600ESA_PNS0_8NullTypeESA_SE_m13my_comparatorS9_SD_EEvbT2_T3_T4_PT6_PT7_T5_PSI_SI_NS1_7vsmem_tE)
        /*00a4*/ 	.word	0x00000000


	//----- nvinfo : EIATTR_MIN_STACK_SIZE
	.align		4
.L_81:
        /*00a8*/ 	.byte	0x04, 0x12
        /*00aa*/ 	.short	(.L_83 - .L_82)
	.align		4
.L_82:
        /*00ac*/ 	.word	index@(_ZN3cub18CUB_300001_SM_10006detail10merge_sort26DeviceMergeSortMergeKernelINS2_10policy_hubIN6thrust24THRUST_300001_SM_1000_NS10device_ptrIP9int_classEEE9Policy600ESA_PNS0_8NullTypeESA_SE_m13my_comparatorS9_SD_EEvbT2_T3_T4_PT6_PT7_T5_PSI_SI_NS1_7vsmem_tE)
        /*00b0*/ 	.word	0x00000000


	//----- nvinfo : EIATTR_MIN_STACK_SIZE
	.align		4
.L_83:
        /*00b4*/ 	.byte	0x04, 0x12
        /*00b6*/ 	.short	(.L_85 - .L_84)
	.align		4
.L_84:
        /*00b8*/ 	.word	index@(_ZN3cub18CUB_300001_SM_10006detail10merge_sort30DeviceMergeSortPartitionKernelIN6thrust24THRUST_300001_SM_1000_NS10device_ptrIP9int_classEEm13my_comparatorS8_EEvbT_PT2_T0_SE_PSE_T1_SE_i)
        /*00bc*/ 	.word	0x00000000


	//----- nvinfo : EIATTR_MIN_STACK_SIZE
	.align		4
.L_85:
        /*00c0*/ 	.byte	0x04, 0x12
        /*00c2*/ 	.short	(.L_87 - .L_86)
	.align		4
.L_86:
        /*00c4*/ 	.word	index@(_ZN3cub18CUB_300001_SM_10006detail10merge_sort30DeviceMergeSortBlockSortKernelINS2_10policy_hubIN6thrust24THRUST_300001_SM_1000_NS10device_ptrIP9int_classEEE9Policy600ESA_PNS0_8NullTypeESA_SE_m13my_comparatorS9_SD_EEvbT0_T1_T2_T3_T4_PT6_PT7_T5_NS1_7vsmem_tE)
        /*00c8*/ 	.word	0x00000000


	//----- nvinfo : EIATTR_MIN_STACK_SIZE
	.align		4
.L_87:
        /*00cc*/ 	.byte	0x04, 0x12
        /*00ce*/ 	.short	(.L_89 - .L_88)
	.align		4
.L_88:
        /*00d0*/ 	.word	index@(_ZN3cub18CUB_300001_SM_10006detail10merge_sort26DeviceMergeSortMergeKernelINS2_10policy_hubIN6thrust24THRUST_300001_SM_1000_NS10device_ptrIP9int_classEEE9Policy600ESA_PNS0_8NullTypeESA_SE_j13my_comparatorS9_SD_EEvbT2_T3_T4_PT6_PT7_T5_PSI_SI_NS1_7vsmem_tE)
        /*00d4*/ 	.word	0x00000000


	//----- nvinfo : EIATTR_MIN_STACK_SIZE
	.align		4
.L_89:
        /*00d8*/ 	.byte	0x04, 0x12
        /*00da*/ 	.short	(.L_91 - .L_90)
	.align		4
.L_90:
        /*00dc*/ 	.word	index@(_ZN3cub18CUB_300001_SM_10006detail10merge_sort30DeviceMergeSortPartitionKernelIN6thrust24THRUST_300001_SM_1000_NS10device_ptrIP9int_classEEj13my_comparatorS8_EEvbT_PT2_T0_SE_PSE_T1_SE_i)
        /*00e0*/ 	.word	0x00000000


	//----- nvinfo : EIATTR_MIN_STACK_SIZE
	.align		4
.L_91:
        /*00e4*/ 	.byte	0x04, 0x12
        /*00e6*/ 	.short	(.L_93 - .L_92)
	.align		4
.L_92:
        /*00e8*/ 	.word	index@(_ZN3cub18CUB_300001_SM_10006detail10merge_sort30DeviceMergeSortBlockSortKernelINS2_10policy_hubIN6thrust24THRUST_300001_SM_1000_NS10device_ptrIP9int_classEEE9Policy600ESA_PNS0_8NullTypeESA_SE_j13my_comparatorS9_SD_EEvbT0_T1_T2_T3_T4_PT6_PT7_T5_NS1_7vsmem_tE)
        /*00ec*/ 	.word	0x00000000


	//----- nvinfo : EIATTR_MIN_STACK_SIZE
	.align		4
.L_93:
        /*00f0*/ 	.byte	0x04, 0x12
        /*00f2*/ 	.short	(.L_95 - .L_94)
	.align		4
.L_94:
        /*00f4*/ 	.word	index@(_ZN3cub18CUB_300001_SM_10006detail11EmptyKernelIvEEvv)
        /*00f8*/ 	.word	0x00000000
.L_95:


//--------------------- .nv.compat                --------------------------
	.section	.nv.compat,"",@"SHT_CUDA_COMPAT_INFO"
	.align	4
        /*0000*/ 	.byte	0x02, 0x09, 0x00, 0x00, 0x02, 0x02, 0x01, 0x00, 0x02, 0x05, 0x05, 0x00, 0x03, 0x07, 0x01, 0x01
        /*0010*/ 	.byte	0x02, 0x03, 0x00, 0x00, 0x02, 0x06, 0x01, 0x00, 0x04, 0x0b, 0x08, 0x00, 0x09, 0x00, 0x00, 0x00
        /*0020*/ 	.byte	0x00, 0x00, 0x00, 0x00


//--------------------- .nv.info._ZN3cub18CUB_300001_SM_10006detail10merge_sort26DeviceMergeSortMergeKernelINS2_10policy_hubIN6thrust24THRUST_300001_SM_1000_NS10device_ptrIP9int_classEEE9Policy600ESA_PNS0_8NullTypeESA_SE_m13my_comparatorS9_SD_EEvbT2_T3_T4_PT6_PT7_T5_PSI_SI_NS1_7vsmem_tE --------------------------
	.section	.nv.info._ZN3cub18CUB_300001_SM_10006detail10merge_sort26DeviceMergeSortMergeKernelINS2_10policy_hubIN6thrust24THRUST_300001_SM_1000_NS10device_ptrIP9int_classEEE9Policy600ESA_PNS0_8NullTypeESA_SE_m13my_comparatorS9_SD_EEvbT2_T3_T4_PT6_PT7_T5_PSI_SI_NS1_7vsmem_tE,"",@"SHT_CUDA_INFO"
	.sectionflags	@""
	.align	4


	//----- nvinfo : EIATTR_CUDA_API_VERSION
	.align		4
        /*0000*/ 	.byte	0x04, 0x37
        /*0002*/ 	.short	(.L_97 - .L_96)
.L_96:
        /*0004*/ 	.word	0x00000082


	//----- nvinfo : EIATTR_KPARAM_INFO
	.align		4
.L_97:
        /*0008*/ 	.byte	0x04, 0x17
        /*000a*/ 	.short	(.L_99 - .L_98)
.L_98:
        /*000c*/ 	.word	0x00000000
        /*0010*/ 	.short	0x0009
        /*0012*/ 	.short	0x0048
        /*0014*/ 	.byte	0x00, 0xf0, 0x21, 0x00


	//----- nvinfo : EIATTR_KPARAM_INFO
	.align		4
.L_99:
        /*0018*/ 	.byte	0x04, 0x17
        /*001a*/ 	.short	(.L_101 - .L_100)
.L_100:
        /*001c*/ 	.word	0x00000000
        /*0020*/ 	.short	0x0008
        /*0022*/ 	.short	0x0040
        /*0024*/ 	.byte	0x00, 0xf0, 0x21, 0x00


	//----- nvinfo : EIATTR_KPARAM_INFO
	.align		4
.L_101:
        /*0028*/ 	.byte	0x04, 0x17
        /*002a*/ 	.short	(.L_103 - .L_102)
.L_102:
        /*002c*/ 	.word	0x00000000
        /*0030*/ 	.short	0x0007
        /*0032*/ 	.short	0x0038
        /*0034*/ 	.byte	0x00, 0xf5, 0x21, 0x00


	//----- nvinfo : EIATTR_KPARAM_INFO
	.align		4
.L_103:
        /*0038*/ 	.byte	0x04, 0x17
        /*003a*/ 	.short	(.L_105 - .L_104)
.L_104:
        /*003c*/ 	.word	0x00000000
        /*0040*/ 	.short	0x0006
        /*0042*/ 	.short	0x0030
        /*0044*/ 	.byte	0x00, 0xf0, 0x05, 0x00


	//----- nvinfo : EIATTR_KPARAM_INFO
	.align		4
.L_105:
        /*0048*/ 	.byte	0x04, 0x17
        /*004a*/ 	.short	(.L_107 - .L_106)
.L_106:
        /*004c*/ 	.word	0x00000000
        /*0050*/ 	.short	0x0005
        /*0052*/ 	.short	0x0028
        /*0054*/ 	.byte	0x00, 0xf5, 0x21, 0x00


	//----- nvinfo : EIATTR_KPARAM_INFO
	.align		4
.L_107:
        /*0058*/ 	.byte	0x04, 0x17
        /*005a*/ 	.short	(.L_109 - .L_108)
.L_108:
        /*005c*/ 	.word	0x00000000
        /*0060*/ 	.short	0x0004
        /*0062*/ 	.short	0x0020
        /*0064*/ 	.byte	0x00, 0xf5, 0x21, 0x00


	//----- nvinfo : EIATTR_KPARAM_INFO
	.align		4
.L_109:
        /*0068*/ 	.byte	0x04, 0x17
        /*006a*/ 	.short	(.L_111 - .L_110)
.L_110:
        /*006c*/ 	.word	0x00000000
        /*0070*/ 	.short	0x0003
        /*0072*/ 	.short	0x0018
        /*0074*/ 	.byte	0x00, 0xf0, 0x21, 0x00


	//----- nvinfo : EIATTR_KPARAM_INFO
	.align		4
.L_111:
        /*0078*/ 	.byte	0x04, 0x17
        /*007a*/ 	.short	(.L_113 - .L_112)
.L_112:
        /*007c*/ 	.word	0x00000000
        /*0080*/ 	.short	0x0002
        /*0082*/ 	.short	0x0010
        /*0084*/ 	.byte	0x00, 0xf5, 0x21, 0x00


	//----- nvinfo : EIATTR_KPARAM_INFO
	.align		4
.L_113:
        /*0088*/ 	.byte	0x04, 0x17
        /*008a*/ 	.short	(.L_115 - .L_114)
.L_114:
        /*008c*/ 	.word	0x00000000
        /*0090*/ 	.short	0x0001
        /*0092*/ 	.short	0x0008
        /*0094*/ 	.byte	0x00, 0xf0, 0x21, 0x00


	//----- nvinfo : EIATTR_KPARAM_INFO
	.align		4
.L_115:
        /*0098*/ 	.byte	0x04, 0x17
        /*009a*/ 	.short	(.L_117 - .L_116)
.L_116:
        /*009c*/ 	.word	0x00000000
        /*00a0*/ 	.short	0x0000
        /*00a2*/ 	.short	0x0000
        /*00a4*/ 	.byte	0x00, 0xf0, 0x05, 0x00


	//----- nvinfo : EIATTR_SPARSE_MMA_MASK
	.align		4
.L_117:
        /*00a8*/ 	.byte	0x03, 0x50
        /*00aa*/ 	.short	0x0000


	//----- nvinfo : EIATTR_MAXREG_COUNT
	.align		4
        /*00ac*/ 	.byte	0x03, 0x1b
        /*00ae*/ 	.short	0x00ff


	//----- nvinfo : EIATTR_NUM_BARRIERS
	.align		4
        /*00b0*/ 	.byte	0x02, 0x4c
        /*00b2*/ 	.byte	0x01
	.zero		1


	//----- nvinfo : EIATTR_MERCURY_ISA_VERSION
	.align		4
        /*00b4*/ 	.byte	0x03, 0x5f
        /*00b6*/ 	.short	0x0101


	//----- nvinfo : EIATTR_COOP_GROUP_MASK_REGIDS
	.align		4
        /*00b8*/ 	.byte	0x04, 0x29
        /*00ba*/ 	.short	(.L_119 - .L_118)


	//   ....[0]....
.L_118:
        /*00bc*/ 	.word	0xffffffff


	//   ....[1]....
        /*00c0*/ 	.word	0xffffffff


	//   ....[2]....
        /*00c4*/ 	.word	0xffffffff


	//   ....[3]....
        /*00c8*/ 	.word	0xffffffff


	//----- nvinfo : EIATTR_COOP_GROUP_INSTR_OFFSETS
	.align		4
.L_119:
        /*00cc*/ 	.byte	0x04, 0x28
        /*00ce*/ 	.short	(.L_121 - .L_120)


	//   ....[0]....
.L_120:
        /*00d0*/ 	.word	0x00001e70


	//   ....[1]....
        /*00d4*/ 	.word	0x00002210


	//   ....[2]....
        /*00d8*/ 	.word	0x00004590


	//   ....[3]....
        /*00dc*/ 	.word	0x00004ab0


	//----- nvinfo : EIATTR_VRC_CTA_INIT_COUNT
	.align		4
.L_121:
        /*00e0*/ 	.byte	0x02, 0x4a
	.zero		1
	.zero		1


	//----- nvinfo : EIATTR_EXIT_INSTR_OFFSETS
	.align		4
        /*00e4*/ 	.byte	0x04, 0x1c
        /*00e6*/ 	.short	(.L_123 - .L_122)


	//   ....[0]....
.L_122:
        /*00e8*/ 	.word	0x00002040


	//   ....[1]....
        /*00ec*/ 	.word	0x00002440


	//   ....[2]....
        /*00f0*/ 	.word	0x00004820


	//   ....[3]....
        /*00f4*/ 	.word	0x00004840


	//   ....[4]....
        /*00f8*/ 	.word	0x00004d80


	//   ....[5]....
        /*00fc*/ 	.word	0x00004da0


	//----- nvinfo : EIATTR_MAX_THREADS
	.align		4
.L_123:
        /*0100*/ 	.byte	0x04, 0x05
        /*0102*/ 	.short	(.L_125 - .L_124)
.L_124:
        /*0104*/ 	.word	0x00000100
        /*0108*/ 	.word	0x00000001
        /*010c*/ 	.word	0x00000001


	//----- nvinfo : EIATTR_CRS_STACK_SIZE
	.align		4
.L_125:
        /*0110*/ 	.byte	0x04, 0x1e
        /*0112*/ 	.short	(.L_127 - .L_126)
.L_126:
        /*0114*/ 	.word	0x00000000


	//----- nvinfo : EIATTR_CBANK_PARAM_SIZE
	.align		4
.L_127:
        /*0118*/ 	.byte	0x03, 0x19
        /*011a*/ 	.short	0x0050


	//----- nvinfo : EIATTR_PARAM_CBANK
	.align		4
        /*011c*/ 	.byte	0x04, 0x0a
        /*011e*/ 	.short	(.L_129 - .L_128)
	.align		4
.L_128:
        /*0120*/ 	.word	index@(.nv.constant0._ZN3cub18CUB_300001_SM_10006detail10merge_sort26DeviceMergeSortMergeKernelINS2_10policy_hubIN6thrust24THRUST_300001_SM_1000_NS10device_ptrIP9int_classEEE9Policy600ESA_PNS0_8NullTypeESA_SE_m13my_comparatorS9_SD_EEvbT2_T3_T4_PT6_PT7_T5_PSI_SI_NS1_7vsmem_tE)
        /*0124*/ 	.short	0x0380
        /*0126*/ 	.short	0x0050


	//----- nvinfo : EIATTR_SW_WAR
	.align		4
.L_129:
        /*0128*/ 	.byte	0x04, 0x36
        /*012a*/ 	.short	(.L_131 - .L_130)
.L_130:
        /*012c*/ 	.word	0x00000008
.L_131:


//--------------------- .nv.info._ZN3cub18CUB_300001_SM_10006detail10merge_sort30DeviceMergeSortPartitionKernelIN6thrust24THRUST_300001_SM_1000_NS10device_ptrIP9int_classEEm13my_comparatorS8_EEvbT_PT2_T0_SE_PSE_T1_SE_i --------------------------
	.section	.nv.info._ZN3cub18CUB_300001_SM_10006detail10merge_sort30DeviceMergeSortPartitionKernelIN6thrust24THRUST_300001_SM_1000_NS10device_ptrIP9int_classEEm13my_comparatorS8_EEvbT_PT2_T0_SE_PSE_T1_SE_i,"",@"SHT_CUDA_INFO"
	.sectionflags	@""
	.align	4


	//----- nvinfo : EIATTR_CUDA_API_VERSION
	.align		4
        /*0000*/ 	.byte	0x04, 0x37
        /*0002*/ 	.short	(.L_133 - .L_132)
.L_132:
        /*0004*/ 	.word	0x00000082


	//----- nvinfo : EIATTR_KPARAM_INFO
	.align		4
.L_133:
        /*0008*/ 	.byte	0x04, 0x17
        /*000a*/ 	.short	(.L_135 - .L_134)
.L_134:
        /*000c*/ 	.word	0x00000000
        /*0010*/ 	.short	0x0008
        /*0012*/ 	.short	0x0040
        /*0014*/ 	.byte	0x00, 0xf0, 0x11, 0x00


	//----- nvinfo : EIATTR_KPARAM_INFO
	.align		4
.L_135:
        /*0018*/ 	.byte	0x04, 0x17
        /*001a*/ 	.short	(.L_137 - .L_136)
.L_136:
        /*001c*/ 	.word	0x00000000
        /*0020*/ 	.short	0x0007
        /*0022*/ 	.short	0x0038
        /*0024*/ 	.byte	0x00, 0xf0, 0x21, 0x00


	//----- nvinfo : EIATTR_KPARAM_INFO
	.align		4
.L_137:
        /*0028*/ 	.byte	0x04, 0x17
        /*002a*/ 	.short	(.L_139 - .L_138)
.L_138:
        /*002c*/ 	.word	0x00000000
        /*0030*/ 	.short	0x0006
        /*0032*/ 	.short	0x0030
        /*0034*/ 	.byte	0x00, 0xf0, 0x05, 0x00


	//----- nvinfo : EIATTR_KPARAM_INFO
	.align		4
.L_139:
        /*0038*/ 	.byte	0x04, 0x17
        /*003a*/ 	.short	(.L_141 - .L_140)
.L_140:
        /*003c*/ 	.word	0x00000000
        /*0040*/ 	.short	0x0005
        /*0042*/ 	.short	0x0028
        /*0044*/ 	.byte	0x00, 0xf5, 0x21, 0x00


	//----- nvinfo : EIATTR_KPARAM_INFO
	.align		4
.L_141:
        /*0048*/ 	.byte	0x04, 0x17
        /*004a*/ 	.short	(.L_143 - .L_142)
.L_142:
        /*004c*/ 	.word	0x00000000
        /*0050*/ 	.short	0x0004
        /*0052*/ 	.short	0x0020
        /*0054*/ 	.byte	0x00, 0xf0, 0x21, 0x00


	//----- nvinfo : EIATTR_KPARAM_INFO
	.align		4
.L_143:
        /*0058*/ 	.byte	0x04, 0x17
        /*005a*/ 	.short	(.L_145 - .L_144)
.L_144:
        /*005c*/ 	.word	0x00000000
        /*0060*/ 	.short	0x0003
        /*0062*/ 	.short	0x0018
        /*0064*/ 	.byte	0x00, 0xf0, 0x21, 0x00


	//----- nvinfo : EIATTR_KPARAM_INFO
	.align		4
.L_145:
        /*0068*/ 	.byte	0x04, 0x17
        /*006a*/ 	.short	(.L_147 - .L_146)
.L_146:
        /*006c*/ 	.word	0x00000000
        /*0070*/ 	.short	0x0002
        /*0072*/ 	.short	0x0010
        /*0074*/ 	.byte	0x00, 0xf5, 0x21, 0x00


	//----- nvinfo : EIATTR_KPARAM_INFO
	.align		4
.L_147:
        /*0078*/ 	.byte	0x04, 0x17
        /*007a*/ 	.short	(.L_149 - .L_148)
.L_148:
        /*007c*/ 	.word	0x00000000
        /*0080*/ 	.short	0x0001
        /*0082*/ 	.short	0x0008
        /*0084*/ 	.byte	0x00, 0xf0, 0x21, 0x00


	//----- nvinfo : EIATTR_KPARAM_INFO
	.align		4
.L_149:
        /*0088*/ 	.byte	0x04, 0x17
        /*008a*/ 	.short	(.L_151 - .L_150)
.L_150:
        /*008c*/ 	.word	0x00000000
        /*0090*/ 	.short	0x0000
        /*0092*/ 	.short	0x0000
        /*0094*/ 	.byte	0x00, 0xf0, 0x05, 0x00


	//----- nvinfo : EIATTR_SPARSE_MMA_MASK
	.align		4
.L_151:
        /*0098*/ 	.byte	0x03, 0x50
        /*009a*/ 	.short	0x0000


	//----- nvinfo : EIATTR_MAXREG_COUNT
	.align		4
        /*009c*/ 	.byte	0x03, 0x1b
        /*009e*/ 	.short	0x00ff


	//----- nvinfo : EIATTR_MERCURY_ISA_VERSION
	.align		4
        /*00a0*/ 	.byte	0x03, 0x5f
        /*00a2*/ 	.short	0x0101


	//----- nvinfo : EIATTR_VRC_CTA_INIT_COUNT
	.align		4
        /*00a4*/ 	.byte	0x02, 0x4a
	.zero		1
	.zero		1


	//----- nvinfo : EIATTR_EXIT_INSTR_OFFSETS
	.align		4
        /*00a8*/ 	.byte	0x04, 0x1c
        /*00aa*/ 	.short	(.L_153 - .L_152)


	//   ....[0]....
.L_152:
        /*00ac*/ 	.word	0x00000080


	//   ....[1]....
        /*00b0*/ 	.word	0x000003d0


	//   ....[2]....
        /*00b4*/ 	.word	0x00000bd0


	//----- nvinfo : EIATTR_CRS_STACK_SIZE
	.align		4
.L_153:
        /*00b8*/ 	.byte	0x04, 0x1e
        /*00ba*/ 	.short	(.L_155 - .L_154)
.L_154:
        /*00bc*/ 	.word	0x00000000


	//----- nvinfo : EIATTR_CBANK_PARAM_SIZE
	.align		4
.L_155:
        /*00c0*/ 	.byte	0x03, 0x19
        /*00c2*/ 	.short	0x0044


	//----- nvinfo : EIATTR_PARAM_CBANK
	.align		4
        /*00c4*/ 	.byte	0x04, 0x0a
        /*00c6*/ 	.short	(.L_157 - .L_156)
	.align		4
.L_156:
        /*00c8*/ 	.word	index@(.nv.constant0._ZN3cub18CUB_300001_SM_10006detail10merge_sort30DeviceMergeSortPartitionKernelIN6thrust24THRUST_300001_SM_1000_NS10device_ptrIP9int_classEEm13my_comparatorS8_EEvbT_PT2_T0_SE_PSE_T1_SE_i)
        /*00cc*/ 	.short	0x0380
        /*00ce*/ 	.short	0x0044


	//----- nvinfo : EIATTR_SW_WAR
	.align		4
.L_157:
        /*00d0*/ 	.byte	0x04, 0x36
        /*00d2*/ 	.short	(.L_159 - .L_158)
.L_158:
        /*00d4*/ 	.word	0x00000008
.L_159:


//--------------------- .nv.info._ZN3cub18CUB_300001_SM_10006detail10merge_sort30DeviceMergeSortBlockSortKernelINS2_10policy_hubIN6thrust24THRUST_300001_SM_1000_NS10device_ptrIP9int_classEEE9Policy600ESA_PNS0_8NullTypeESA_SE_m13my_comparatorS9_SD_EEvbT0_T1_T2_T3_T4_PT6_PT7_T5_NS1_7vsmem_tE --------------------------
	.section	.nv.info._ZN3cub18CUB_300001_SM_10006detail10merge_sort30DeviceMergeSortBlockSortKernelINS2_10policy_hubIN6thrust24THRUST_300001_SM_1000_NS10device_ptrIP9int_classEEE9Policy600ESA_PNS0_8NullTypeESA_SE_m13my_comparatorS9_SD_EEvbT0_T1_T2_T3_T4_PT6_PT7_T5_NS1_7vsmem_tE,"",@"SHT_CUDA_INFO"
	.sectionflags	@""
	.align	4


	//----- nvinfo : EIATTR_CUDA_API_VERSION
	.align		4
        /*0000*/ 	.byte	0x04, 0x37
        /*0002*/ 	.short	(.L_161 - .L_160)
.L_160:
        /*0004*/ 	.word	0x00000082


	//----- nvinfo : EIATTR_KPARAM_INFO
	.align		4
.L_161:
        /*0008*/ 	.byte	0x04, 0x17
        /*000a*/ 	.short	(.L_163 - .L_162)
.L_162:
        /*000c*/ 	.word	0x00000000
        /*0010*/ 	.short	0x0009
        /*0012*/ 	.short	0x0048
        /*0014*/ 	.byte	0x00, 0xf0, 0x21, 0x00


	//----- nvinfo : EIATTR_KPARAM_INFO
	.align		4
.L_163:
        /*0018*/ 	.byte	0x04, 0x17
        /*001a*/ 	.short	(.L_165 - .L_164)
.L_164:
        /*001c*/ 	.word	0x00000000
        /*0020*/ 	.short	0x0008
        /*0022*/ 	.short	0x0040
        /*0024*/ 	.byte	0x00, 0xf0, 0x05, 0x00


	//----- nvinfo : EIATTR_KPARAM_INFO
	.align		4
.L_165:
        /*0028*/ 	.byte	0x04, 0x17
        /*002a*/ 	.short	(.L_167 - .L_166)
.L_166:
        /*002c*/ 	.word	0x00000000
        /*0030*/ 	.short	0x0007
        /*0032*/ 	.short	0x0038
        /*0034*/ 	.byte	0x00, 0xf5, 0x21, 0x00


	//----- nvinfo : EIATTR_KPARAM_INFO
	.align		4
.L_167:
        /*0038*/ 	.byte	0x04, 0x17
        /*003a*/ 	.short	(.L_169 - .L_168)
.L_168:
        /*003c*/ 	.word	0x00000000
        /*0040*/ 	.short	0x0006
        /*0042*/ 	.short	0x0030
        /*0044*/ 	.byte	0x00, 0xf5, 0x21, 0x00


	//----- nvinfo : EIATTR_KPARAM_INFO
	.align		4
.L_169:
        /*0048*/ 	.byte	0x04, 0x17
        /*004a*/ 	.short	(.L_171 - .L_170)
.L_170:
        /*004c*/ 	.word	0x00000000
        /*0050*/ 	.short	0x0005
        /*0052*/ 	.short	0x0028
        /*0054*/ 	.byte	0x00, 0xf0, 0x21, 0x00


	//----- nvinfo : EIATTR_KPARAM_INFO
	.align		4
.L_171:
        /*0058*/ 	.byte	0x04, 0x17
        /*005a*/ 	.short	(.L_173 - .L_172)
.L_172:
        /*005c*/ 	.word	0x00000000
        /*0060*/ 	.short	0x0004
        /*0062*/ 	.short	0x0020
        /*0064*/ 	.byte	0x00, 0xf5, 0x21, 0x00


	//----- nvinfo : EIATTR_KPARAM_INFO
	.align		4
.L_173:
        /*0068*/ 	.byte	0x04, 0x17
        /*006a*/ 	.short	(.L_175 - .L_174)
.L_174:
        /*006c*/ 	.word	0x00000000
        /*0070*/ 	.short	0x0003
        /*0072*/ 	.short	0x0018
        /*0074*/ 	.byte	0x00, 0xf0, 0x21, 0x00


	//----- nvinfo : EIATTR_KPARAM_INFO
	.align		4
.L_175:
        /*0078*/ 	.byte	0x04, 0x17
        /*007a*/ 	.short	(.L_177 - .L_176)
.L_176:
        /*007c*/ 	.word	0x00000000
        /*0080*/ 	.short	0x0002
        /*0082*/ 	.short	0x0010
        /*0084*/ 	.byte	0x00, 0xf5, 0x21, 0x00


	//----- nvinfo : EIATTR_KPARAM_INFO
	.align		4
.L_177:
        /*0088*/ 	.byte	0x04, 0x17
        /*008a*/ 	.short	(.L_179 - .L_178)
.L_178:
        /*008c*/ 	.word	0x00000000
        /*0090*/ 	.short	0x0001
        /*0092*/ 	.short	0x0008
        /*0094*/ 	.byte	0x00, 0xf0, 0x21, 0x00


	//----- nvinfo : EIATTR_KPARAM_INFO
	.align		4
.L_179:
        /*0098*/ 	.byte	0x04, 0x17
        /*009a*/ 	.short	(.L_181 - .L_180)
.L_180:
        /*009c*/ 	.word	0x00000000
        /*00a0*/ 	.short	0x0000
        /*00a2*/ 	.short	0x0000
        /*00a4*/ 	.byte	0x00, 0xf0, 0x05, 0x00


	//----- nvinfo : EIATTR_SPARSE_MMA_MASK
	.align		4
.L_181:
        /*00a8*/ 	.byte	0x03, 0x50
        /*00aa*/ 	.short	0x0000


	//----- nvinfo : EIATTR_MAXREG_COUNT
	.align		4
        /*00ac*/ 	.byte	0x03, 0x1b
        /*00ae*/ 	.short	0x00ff


	//----- nvinfo : EIATTR_NUM_BARRIERS
	.align		4
        /*00b0*/ 	.byte	0x02, 0x4c
        /*00b2*/ 	.byte	0x01
	.zero		1


	//----- nvinfo : EIATTR_MERCURY_ISA_VERSION
	.align		4
        /*00b4*/ 	.byte	0x03, 0x5f
        /*00b6*/ 	.short	0x0101


	//----- nvinfo : EIATTR_COOP_GROUP_MASK_REGIDS
	.align		4
        /*00b8*/ 	.byte	0x04, 0x29
        /*00ba*/ 	.short	(.L_183 - .L_182)


	//   ....[0]....
.L_182:
        /*00bc*/ 	.word	0xffffffff


	//   ....[1]....
        /*00c0*/ 	.word	0xffffffff


	//   ....[2]....
        /*00c4*/ 	.word	0xffffffff


	//   ....[3]....
        /*00c8*/ 	.word	0xffffffff


	//   ....[4]....
        /*00cc*/ 	.word	0xffffffff


	//   ....[5]....
        /*00d0*/ 	.word	0xffffffff


	//----- nvinfo : EIATTR_COOP_GROUP_INSTR_OFFSETS
	.align		4
.L_183:
        /*00d4*/ 	.byte	0x04, 0x28
        /*00d6*/ 	.short	(.L_185 - .L_184)


	//   ....[0]....
.L_184:
        /*00d8*/ 	.word	0x00000540


	//   ....[1]....
        /*00dc*/ 	.word	0x000024f0


	//   ....[2]....
        /*00e0*/ 	.word	0x000027e0


	//   ....[3]....
        /*00e4*/ 	.word	0x00003050


	//   ....[4]....
        /*00e8*/ 	.word	0x00005580


	//   ....[5]....
        /*00ec*/ 	.word	0x00005b50


	//----- nvinfo : EIATTR_VRC_CTA_INIT_COUNT
	.align		4
.L_185:
        /*00f0*/ 	.byte	0x02, 0x4a
	.zero		1
	.zero		1


	//----- nvinfo : EIATTR_EXIT_INSTR_OFFSETS
	.align		4
        /*00f4*/ 	.byte	0x04, 0x1c
        /*00f6*/ 	.short	(.L_187 - .L_186)


	//   ....[0]....
.L_186:
        /*00f8*/ 	.word	0x00002660


	//   ....[1]....
        /*00fc*/ 	.word	0x00002960


	//   ....[2]....
        /*0100*/ 	.word	0x00005860


	//   ....[3]....
        /*0104*/ 	.word	0x00005880


	//   ....[4]....
        /*0108*/ 	.word	0x00005df0


	//   ....[5]....
        /*010c*/ 	.word	0x00005e10


	//----- nvinfo : EIATTR_MAX_THREADS
	.align		4
.L_187:
        /*0110*/ 	.byte	0x04, 0x05
        /*0112*/ 	.short	(.L_189 - .L_188)
.L_188:
        /*0114*/ 	.word	0x00000100
        /*0118*/ 	.word	0x00000001
        /*011c*/ 	.word	0x00000001


	//----- nvinfo : EIATTR_CRS_STACK_SIZE
	.align		4
.L_189:
        /*0120*/ 	.byte	0x04, 0x1e
        /*0122*/ 	.short	(.L_191 - .L_190)
.L_190:
        /*0124*/ 	.word	0x00000000


	//----- nvinfo : EIATTR_CBANK_PARAM_SIZE
	.align		4
.L_191:
        /*0128*/ 	.byte	0x03, 0x19
        /*012a*/ 	.short	0x0050


	//----- nvinfo : EIATTR_PARAM_CBANK
	.align		4
        /*012c*/ 	.byte	0x04, 0x0a
        /*012e*/ 	.short	(.L_193 - .L_192)
	.align		4
.L_192:
        /*0130*/ 	.word	index@(.nv.constant0._ZN3cub18CUB_300001_SM_10006detail10merge_sort30DeviceMergeSortBlockSortKernelINS2_10policy_hubIN6thrust24THRUST_300001_SM_1000_NS10device_ptrIP9int_classEEE9Policy600ESA_PNS0_8NullTypeESA_SE_m13my_comparatorS9_SD_EEvbT0_T1_T2_T3_T4_PT6_PT7_T5_NS1_7vsmem_tE)
        /*0134*/ 	.short	0x0380
        /*0136*/ 	.short	0x0050


	//----- nvinfo : EIATTR_SW_WAR
	.align		4
.L_193:
        /*0138*/ 	.byte	0x04, 0x36
        /*013a*/ 	.short	(.L_195 - .L_194)
.L_194:
        /*013c*/ 	.word	0x00000008
.L_195:


//--------------------- .nv.info._ZN3cub18CUB_300001_SM_10006detail10merge_sort26DeviceMergeSortMergeKernelINS2_10policy_hubIN6thrust24THRUST_300001_SM_1000_NS10device_ptrIP9int_classEEE9Policy600ESA_PNS0_8NullTypeESA_SE_j13my_comparatorS9_SD_EEvbT2_T3_T4_PT6_PT7_T5_PSI_SI_NS1_7vsmem_tE --------------------------
	.section	.nv.info._ZN3cub18CUB_300001_SM_10006detail10merge_sort26DeviceMergeSortMergeKernelINS2_10policy_hubIN6thrust24THRUST_300001_SM_1000_NS10device_ptrIP9int_classEEE9Policy600ESA_PNS0_8NullTypeESA_SE_j13my_comparatorS9_SD_EEvbT2_T3_T4_PT6_PT7_T5_PSI_SI_NS1_7vsmem_tE,"",@"SHT_CUDA_INFO"
	.sectionflags	@""
	.align	4


	//----- nvinfo : EIATTR_CUDA_API_VERSION
	.align		4
        /*0000*/ 	.byte	0x04, 0x37
        /*0002*/ 	.short	(.L_197 - .L_196)
.L_196:
        /*0004*/ 	.word	0x00000082


	//----- nvinfo : EIATTR_KPARAM_INFO
	.align		4
.L_197:
        /*0008*/ 	.byte	0x04, 0x17
        /*000a*/ 	.short	(.L_199 - .L_198)
.L_198:
        /*000c*/ 	.word	0x00000000
        /*0010*/ 	.short	0x0009
        /*0012*/ 	.short	0x0048
        /*0014*/ 	.byte	0x00, 0xf0, 0x21, 0x00


	//----- nvinfo : EIATTR_KPARAM_INFO
	.align		4
.L_199:
        /*0018*/ 	.byte	0x04, 0x17
        /*001a*/ 	.short	(.L_201 - .L_200)
.L_200:
        /*001c*/ 	.word	0x00000000
        /*0020*/ 	.short	0x0008
        /*0022*/ 	.short	0x0040
        /*0024*/ 	.byte	0x00, 0xf0, 0x11, 0x00


	//----- nvinfo : EIATTR_KPARAM_INFO
	.align		4
.L_201:
        /*0028*/ 	.byte	0x04, 0x17
        /*002a*/ 	.short	(.L_203 - .L_202)
.L_202:
        /*002c*/ 	.word	0x00000000
        /*0030*/ 	.short	0x0007
        /*0032*/ 	.short	0x0038
        /*0034*/ 	.byte	0x00, 0xf5, 0x21, 0x00


	//----- nvinfo : EIATTR_KPARAM_INFO
	.align		4
.L_203:
        /*0038*/ 	.byte	0x04, 0x17
        /*003a*/ 	.short	(.L_205 - .L_204)
.L_204:
        /*003c*/ 	.word	0x00000000
        /*0040*/ 	.short	0x0006
        /*0042*/ 	.short	0x0030
        /*0044*/ 	.byte	0x00, 0xf0, 0x05, 0x00


	//----- nvinfo : EIATTR_KPARAM_INFO
	.align		4
.L_205:
        /*0048*/ 	.byte	0x04, 0x17
        /*004a*/ 	.short	(.L_207 - .L_206)
.L_206:
        /*004c*/ 	.word	0x00000000
        /*0050*/ 	.short	0x0005
        /*0052*/ 	.short	0x0028
        /*0054*/ 	.byte	0x00, 0xf5, 0x21, 0x00


	//----- nvinfo : EIATTR_KPARAM_INFO
	.align		4
.L_207:
        /*0058*/ 	.byte	0x04, 0x17
        /*005a*/ 	.short	(.L_209 - .L_208)
.L_208:
        /*005c*/ 	.word	0x00000000
        /*0060*/ 	.short	0x0004
        /*0062*/ 	.short	0x0020
        /*0064*/ 	.byte	0x00, 0xf5, 0x21, 0x00


	//----- nvinfo : EIATTR_KPARAM_INFO
	.align		4
.L_209:
        /*0068*/ 	.byte	0x04, 0x17
        /*006a*/ 	.short	(.L_211 - .L_210)
.L_210:
        /*006c*/ 	.word	0x00000000
        /*0070*/ 	.short	0x0003
        /*0072*/ 	.short	0x0018
        /*0074*/ 	.byte	0x00, 0xf0, 0x11, 0x00


	//----- nvinfo : EIATTR_KPARAM_INFO
	.align		4
.L_211:
        /*0078*/ 	.byte	0x04, 0x17
        /*007a*/ 	.short	(.L_213 - .L_212)
.L_212:
        /*007c*/ 	.word	0x00000000
        /*0080*/ 	.short	0x0002
        /*0082*/ 	.short	0x0010
        /*0084*/ 	.byte	0x00, 0xf5, 0x21, 0x00


	//----- nvinfo : EIATTR_KPARAM_INFO
	.align		4
.L_213:
        /*0088*/ 	.byte	0x04, 0x17
        /*008a*/ 	.short	(.L_215 - .L_214)
.L_214:
        /*008c*/ 	.word	0x00000000
        /*0090*/ 	.short	0x0001
        /*0092*/ 	.short	0x0008
        /*0094*/ 	.byte	0x00, 0xf0, 0x21, 0x00


	//----- nvinfo : EIATTR_KPARAM_INFO
	.align		4
.L_215:
        /*0098*/ 	.byte	0x04, 0x17
        /*009a*/ 	.short	(.L_217 - .L_216)
.L_216:
        /*009c*/ 	.word	0x00000000
        /*00a0*/ 	.short	0x0000
        /*00a2*/ 	.short	0x0000
        /*00a4*/ 	.byte	0x00, 0xf0, 0x05, 0x00


	//----- nvinfo : EIATTR_SPARSE_MMA_MASK
	.align		4
.L_217:
        /*00a8*/ 	.byte	0x03, 0x50
        /*00aa*/ 	.short	0x0000


	//----- nvinfo : EIATTR_MAXREG_COUNT
	.align		4
        /*00ac*/ 	.byte	0x03, 0x1b
        /*00ae*/ 	.short	0x00ff


	//----- nvinfo : EIATTR_NUM_BARRIERS
	.align		4
        /*00b0*/ 	.byte	0x02, 0x4c
        /*00b2*/ 	.byte	0x01
	.zero		1


	//----- nvinfo : EIATTR_MERCURY_ISA_VERSION
	.align		4
        /*00b4*/ 	.byte	0x03, 0x5f
        /*00b6*/ 	.short	0x0101


	//----- nvinfo : EIATTR_COOP_GROUP_MASK_REGIDS
	.align		4
        /*00b8*/ 	.byte	0x04, 0x29
        /*00ba*/ 	.short	(.L_219 - .L_218)


	//   ....[0]....
.L_218:
        /*00bc*/ 	.word	0xffffffff


	//   ....[1]....
        /*00c0*/ 	.word	0xffffffff


	//   ....[2]....
        /*00c4*/ 	.word	0xffffffff


	//   ....[3]....
        /*00c8*/ 	.word	0xffffffff


	//----- nvinfo : EIATTR_COOP_GROUP_INSTR_OFFSETS
	.align		4
.L_219:
        /*00cc*/ 	.byte	0x04, 0x28
        /*00ce*/ 	.short	(.L_221 - .L_220)


	//   ....[0]....
.L_220:
        /*00d0*/ 	.word	0x00001c70


	//   ....[1]....
        /*00d4*/ 	.word	0x00002050


	//   ....[2]....
        /*00d8*/ 	.word	0x000041b0


	//   ....[3]....
        /*00dc*/ 	.word	0x000046c0


	//----- nvinfo : EIATTR_VRC_CTA_INIT_COUNT
	.align		4
.L_221:
        /*00e0*/ 	.byte	0x02, 0x4a
	.zero		1
	.zero		1


	//----- nvinfo : EIATTR_EXIT_INSTR_OFFSETS
	.align		4
        /*00e4*/ 	.byte	0x04, 0x1c
        /*00e6*/ 	.short	(.L_223 - .L_222)


	//   ....[0]....
.L_222:
        /*00e8*/ 	.word	0x00001de0


	//   ....[1]....
        /*00ec*/ 	.word	0x000021c0


	//   ....[2]....
        /*00f0*/ 	.word	0x00004460


	//   ....[3]....
        /*00f4*/ 	.word	0x00004480


	//   ....[4]....
        /*00f8*/ 	.word	0x000049a0


	//   ....[5]....
        /*00fc*/ 	.word	0x000049c0


	//----- nvinfo : EIATTR_MAX_THREADS
	.align		4
.L_223:
        /*0100*/ 	.byte	0x04, 0x05
        /*0102*/ 	.short	(.L_225 - .L_224)
.L_224:
        /*0104*/ 	.word	0x00000100
        /*0108*/ 	.word	0x00000001
        /*010c*/ 	.word	0x00000001


	//----- nvinfo : EIATTR_CRS_STACK_SIZE
	.align		4
.L_225:
        /*0110*/ 	.byte	0x04, 0x1e
        /*0112*/ 	.short	(.L_227 - .L_226)
.L_226:
        /*0114*/ 	.word	0x00000000


	//----- nvinfo : EIATTR_CBANK_PARAM_SIZE
	.align		4
.L_227:
        /*0118*/ 	.byte	0x03, 0x19
        /*011a*/ 	.short	0x0050


	//----- nvinfo : EIATTR_PARAM_CBANK
	.align		4
        /*011c*/ 	.byte	0x04, 0x0a
        /*011e*/ 	.short	(.L_229 - .L_228)
	.align		4
.L_228:
        /*0120*/ 	.word	index@(.nv.constant0._ZN3cub18CUB_300001_SM_10006detail10merge_sort26DeviceMergeSortMergeKernelINS2_10policy_hubIN6thrust24THRUST_300001_SM_1000_NS10device_ptrIP9int_classEEE9Policy600ESA_PNS0_8NullTypeESA_SE_j13my_comparatorS9_SD_EEvbT2_T3_T4_PT6_PT7_T5_PSI_SI_NS1_7vsmem_tE)
        /*0124*/ 	.short	0x0380
        /*0126*/ 	.short	0x0050


	//----- nvinfo : EIATTR_SW_WAR
	.align		4
.L_229:
        /*0128*/ 	.byte	0x04, 0x36
        /*012a*/ 	.short	(.L_231 - .L_230)
.L_230:
        /*012c*/ 	.word	0x00000008
.L_231:


//--------------------- .nv.info._ZN3cub18CUB_300001_SM_10006detail10merge_sort30DeviceMergeSortPartitionKernelIN6thrust24THRUST_300001_SM_1000_NS10device_ptrIP9int_classEEj13my_comparatorS8_EEvbT_PT2_T0_SE_PSE_T1_SE_i --------------------------
	.section	.nv.info._ZN3cub18CUB_300001_SM_10006detail10merge_sort30DeviceMergeSortPartitionKernelIN6thrust24THRUST_300001_SM_1000_NS10device_ptrIP9int_classEEj13my_comparatorS8_EEvbT_PT2_T0_SE_PSE_T1_SE_i,"",@"SHT_CUDA_INFO"
	.sectionflags	@""
	.align	4


	//----- nvinfo : EIATTR_CUDA_API_VERSION
	.align		4
        /*0000*/ 	.byte	0x04, 0x37
        /*0002*/ 	.short	(.L_233 - .L_232)
.L_232:
        /*0004*/ 	.word	0x00000082


	//----- nvinfo : EIATTR_KPARAM_INFO
	.align		4
.L_233:
        /*0008*/ 	.byte	0x04, 0x17
        /*000a*/ 	.short	(.L_235 - .L_234)
.L_234:
        /*000c*/ 	.word	0x00000000
        /*0010*/ 	.short	0x0008
        /*0012*/ 	.short	0x0030
        /*0014*/ 	.byte	0x00, 0xf0, 0x11, 0x00


	//----- nvinfo : EIATTR_KPARAM_INFO
	.align		4
.L_235:
        /*0018*/ 	.byte	0x04, 0x17
        /*001a*/ 	.short	(.L_237 - .L_236)
.L_236:
        /*001c*/ 	.word	0x00000000
        /*0020*/ 	.short	0x0007
        /*0022*/ 	.short	0x002c
        /*0024*/ 	.byte	0x00, 0xf0, 0x11, 0x00


	//----- nvinfo : EIATTR_KPARAM_INFO
	.align		4
.L_237:
        /*0028*/ 	.byte	0x04, 0x17
        /*002a*/ 	.short	(.L_239 - .L_238)
.L_238:
        /*002c*/ 	.word	0x00000000
        /*0030*/ 	.short	0x0006
        /*0032*/ 	.short	0x0028
        /*0034*/ 	.byte	0x00, 0xf0, 0x05, 0x00


	//----- nvinfo : EIATTR_KPARAM_INFO
	.align		4
.L_239:
        /*0038*/ 	.byte	0x04, 0x17
        /*003a*/ 	.short	(.L_241 - .L_240)
.L_240:
        /*003c*/ 	.word	0x00000000
        /*0040*/ 	.short	0x0005
        /*0042*/ 	.short	0x0020
        /*0044*/ 	.byte	0x00, 0xf5, 0x21, 0x00


	//----- nvinfo : EIATTR_KPARAM_INFO
	.align		4
.L_241:
        /*0048*/ 	.byte	0x04, 0x17
        /*004a*/ 	.short	(.L_243 - .L_242)
.L_242:
        /*004c*/ 	.word	0x00000000
        /*0050*/ 	.short	0x0004
        /*0052*/ 	.short	0x001c
        /*0054*/ 	.byte	0x00, 0xf0, 0x11, 0x00


	//----- nvinfo : EIATTR_KPARAM_INFO
	.align		4
.L_243:
        /*0058*/ 	.byte	0x04, 0x17
        /*005a*/ 	.short	(.L_245 - .L_244)
.L_244:
        /*005c*/ 	.word	0x00000000
        /*0060*/ 	.short	0x0003
        /*0062*/ 	.short	0x0018
        /*0064*/ 	.byte	0x00, 0xf0, 0x11, 0x00


	//----- nvinfo : EIATTR_KPARAM_INFO
	.align		4
.L_245:
        /*0068*/ 	.byte	0x04, 0x17
        /*006a*/ 	.short	(.L_247 - .L_246)
.L_246:
        /*006c*/ 	.word	0x00000000
        /*0070*/ 	.short	0x0002
        /*0072*/ 	.short	0x0010
        /*0074*/ 	.byte	0x00, 0xf5, 0x21, 0x00


	//----- nvinfo : EIATTR_KPARAM_INFO
	.align		4
.L_247:
        /*0078*/ 	.byte	0x04, 0x17
        /*007a*/ 	.short	(.L_249 - .L_248)
.L_248:
        /*007c*/ 	.word	0x00000000
        /*0080*/ 	.short	0x0001
        /*0082*/ 	.short	0x0008
        /*0084*/ 	.byte	0x00, 0xf0, 0x21, 0x00


	//----- nvinfo : EIATTR_KPARAM_INFO
	.align		4
.L_249:
        /*0088*/ 	.byte	0x04, 0x17
        /*008a*/ 	.short	(.L_251 - .L_250)
.L_250:
        /*008c*/ 	.word	0x00000000
        /*0090*/ 	.short	0x0000
        /*0092*/ 	.short	0x0000
        /*0094*/ 	.byte	0x00, 0xf0, 0x05, 0x00


	//----- nvinfo : EIATTR_SPARSE_MMA_MASK
	.align		4
.L_251:
        /*0098*/ 	.byte	0x03, 0x50
        /*009a*/ 	.short	0x0000


	//----- nvinfo : EIATTR_MAXREG_COUNT
	.align		4
        /*009c*/ 	.byte	0x03, 0x1b
        /*009e*/ 	.short	0x00ff


	//----- nvinfo : EIATTR_MERCURY_ISA_VERSION
	.align		4
        /*00a0*/ 	.byte	0x03, 0x5f
        /*00a2*/ 	.short	0x0101


	//----- nvinfo : EIATTR_VRC_CTA_INIT_COUNT
	.align		4
        /*00a4*/ 	.byte	0x02, 0x4a
	.zero		1
	.zero		1


	//----- nvinfo : EIATTR_EXIT_INSTR_OFFSETS
	.align		4
        /*00a8*/ 	.byte	0x04, 0x1c
        /*00aa*/ 	.short	(.L_253 - .L_252)


	//   ....[0]....
.L_252:
        /*00ac*/ 	.word	0x00000070


	//   ....[1]....
        /*00b0*/ 	.word	0x000001e0


	//   ....[2]....
        /*00b4*/ 	.word	0x00000690


	//----- nvinfo : EIATTR_CRS_STACK_SIZE
	.align		4
.L_253:
        /*00b8*/ 	.byte	0x04, 0x1e
        /*00ba*/ 	.short	(.L_255 - .L_254)
.L_254:
        /*00bc*/ 	.word	0x00000000


	//----- nvinfo : EIATTR_CBANK_PARAM_SIZE
	.align		4
.L_255:
        /*00c0*/ 	.byte	0x03, 0x19
        /*00c2*/ 	.short	0x0034


	//----- nvinfo : EIATTR_PARAM_CBANK
	.align		4
        /*00c4*/ 	.byte	0x04, 0x0a
        /*00c6*/ 	.short	(.L_257 - .L_256)
	.align		4
.L_256:
        /*00c8*/ 	.word	index@(.nv.constant0._ZN3cub18CUB_300001_SM_10006detail10merge_sort30DeviceMergeSortPartitionKernelIN6thrust24THRUST_300001_SM_1000_NS10device_ptrIP9int_classEEj13my_comparatorS8_EEvbT_PT2_T0_SE_PSE_T1_SE_i)
        /*00cc*/ 	.short	0x0380
        /*00ce*/ 	.short	0x0034


	//----- nvinfo : EIATTR_SW_WAR
	.align		4
.L_257:
        /*00d0*/ 	.byte	0x04, 0x36
        /*00d2*/ 	.short	(.L_259 - .L_258)
.L_258:
        /*00d4*/ 	.word	0x00000008
.L_259:


//--------------------- .nv.info._ZN3cub18CUB_300001_SM_10006detail10merge_sort30DeviceMergeSortBlockSortKernelINS2_10policy_hubIN6thrust24THRUST_300001_SM_1000_NS10device_ptrIP9int_classEEE9Policy600ESA_PNS0_8NullTypeESA_SE_j13my_comparatorS9_SD_EEvbT0_T1_T2_T3_T4_PT6_PT7_T5_NS1_7vsmem_tE --------------------------
	.section	.nv.info._ZN3cub18CUB_300001_SM_10006detail10merge_sort30DeviceMergeSortBlockSortKernelINS2_10policy_hubIN6thrust24THRUST_300001_SM_1000_NS10device_ptrIP9int_classEEE9Policy600ESA_PNS0_8NullTypeESA_SE_j13my_comparatorS9_SD_EEvbT0_T1_T2_T3_T4_PT6_PT7_T5_NS1_7vsmem_tE,"",@"SHT_CUDA_INFO"
	.sectionflags	@""
	.align	4


	//----- nvinfo : EIATTR_CUDA_API_VERSION
	.align		4
        /*0000*/ 	.byte	0x04, 0x37
        /*0002*/ 	.short	(.L_261 - .L_260)
.L_260:
        /*0004*/ 	.word	0x00000082


	//----- nvinfo : EIATTR_KPARAM_INFO
	.align		4
.L_261:
        /*0008*/ 	.byte	0x04, 0x17
        /*000a*/ 	.short	(.L_263 - .L_262)
.L_262:
        /*000c*/ 	.word	0x00000000
        /*0010*/ 	.short	0x0009
        /*0012*/ 	.short	0x0048
        /*0014*/ 	.byte	0x00, 0xf0, 0x21, 0x00


	//----- nvinfo : EIATTR_KPARAM_INFO
	.align		4
.L_263:
        /*0018*/ 	.byte	0x04, 0x17
        /*001a*/ 	.short	(.L_265 - .L_264)
.L_264:
        /*001c*/ 	.word	0x00000000
        /*0020*/ 	.short	0x0008
        /*0022*/ 	.short	0x0040
        /*0024*/ 	.byte	0x00, 0xf0, 0x05, 0x00


	//----- nvinfo : EIATTR_KPARAM_INFO
	.align		4
.L_265:
        /*0028*/ 	.byte	0x04, 0x17
        /*002a*/ 	.short	(.L_267 - .L_266)
.L_266:
        /*002c*/ 	.word	0x00000000
        /*0030*/ 	.short	0x0007
        /*0032*/ 	.short	0x0038
        /*0034*/ 	.byte	0x00, 0xf5, 0x21, 0x00


	//----- nvinfo : EIATTR_KPARAM_INFO
	.align		4
.L_267:
        /*0038*/ 	.byte	0x04, 0x17
        /*003a*/ 	.short	(.L_269 - .L_268)
.L_268:
        /*003c*/ 	.word	0x00000000
        /*0040*/ 	.short	0x0006
        /*0042*/ 	.short	0x0030
        /*0044*/ 	.byte	0x00, 0xf5, 0x21, 0x00


	//----- nvinfo : EIATTR_KPARAM_INFO
	.align		4
.L_269:
        /*0048*/ 	.byte	0x04, 0x17
        /*004a*/ 	.short	(.L_271 - .L_270)
.L_270:
        /*004c*/ 	.word	0x00000000
        /*0050*/ 	.short	0x0005
        /*0052*/ 	.short	0x0028
        /*0054*/ 	.byte	0x00, 0xf0, 0x11, 0x00


	//----- nvinfo : EIATTR_KPARAM_INFO
	.align		4
.L_271:
        /*0058*/ 	.byte	0x04, 0x17
        /*005a*/ 	.short	(.L_273 - .L_272)
.L_272:
        /*005c*/ 	.word	0x00000000
        /*0060*/ 	.short	0x0004
        /*0062*/ 	.short	0x0020
        /*0064*/ 	.byte	0x00, 0xf5, 0x21, 0x00


	//----- nvinfo : EIATTR_KPARAM_INFO
	.align		4
.L_273:
        /*0068*/ 	.byte	0x04, 0x17
        /*006a*/ 	.short	(.L_275 - .L_274)
.L_274:
        /*006c*/ 	.word	0x00000000
        /*0070*/ 	.short	0x0003
        /*0072*/ 	.short	0x0018
        /*0074*/ 	.byte	0x00, 0xf0, 0x21, 0x00


	//----- nvinfo : EIATTR_KPARAM_INFO
	.align		4
.L_275:
        /*0078*/ 	.byte	0x04, 0x17
        /*007a*/ 	.short	(.L_277 - .L_276)
.L_276:
        /*007c*/ 	.word	0x00000000
        /*0080*/ 	.short	0x0002
        /*0082*/ 	.short	0x0010
        /*0084*/ 	.byte	0x00, 0xf5, 0x21, 0x00


	//----- nvinfo : EIATTR_KPARAM_INFO
	.align		4
.L_277:
        /*0088*/ 	.byte	0x04, 0x17
        /*008a*/ 	.short	(.L_279 - .L_278)
.L_278:
        /*008c*/ 	.word	0x00000000
        /*0090*/ 	.short	0x0001
        /*0092*/ 	.short	0x0008
        /*0094*/ 	.byte	0x00, 0xf0, 0x21, 0x00


	//----- nvinfo : EIATTR_KPARAM_INFO
	.align		4
.L_279:
        /*0098*/ 	.byte	0x04, 0x17
        /*009a*/ 	.short	(.L_281 - .L_280)
.L_280:
        /*009c*/ 	.word	0x00000000
        /*00a0*/ 	.short	0x0000
        /*00a2*/ 	.short	0x0000
        /*00a4*/ 	.byte	0x00, 0xf0, 0x05, 0x00


	//----- nvinfo : EIATTR_SPARSE_MMA_MASK
	.align		4
.L_281:
        /*00a8*/ 	.byte	0x03, 0x50
        /*00aa*/ 	.short	0x0000


	//----- nvinfo : EIATTR_MAXREG_COUNT
	.align		4
        /*00ac*/ 	.byte	0x03, 0x1b
        /*00ae*/ 	.short	0x00ff


	//----- nvinfo : EIATTR_NUM_BARRIERS
	.align		4
        /*00b0*/ 	.byte	0x02, 0x4c
        /*00b2*/ 	.byte	0x01
	.zero		1


	//----- nvinfo : EIATTR_MERCURY_ISA_VERSION
	.align		4
        /*00b4*/ 	.byte	0x03, 0x5f
        /*00b6*/ 	.short	0x0101


	//----- nvinfo : EIATTR_COOP_GROUP_MASK_REGIDS
	.align		4
        /*00b8*/ 	.byte	0x04, 0x29
        /*00ba*/ 	.short	(.L_283 - .L_282)


	//   ....[0]....
.L_282:
        /*00bc*/ 	.word	0xffffffff


	//   ....[1]....
        /*00c0*/ 	.word	0xffffffff


	//   ....[2]....
        /*00c4*/ 	.word	0xffffffff


	//   ....[3]....
        /*00c8*/ 	.word	0xffffffff


	//   ....[4]....
        /*00cc*/ 	.word	0xffffffff


	//   ....[5]....
        /*00d0*/ 	.word	0xffffffff


	//----- nvinfo : EIATTR_COOP_GROUP_INSTR_OFFSETS
	.align		4
.L_283:
        /*00d4*/ 	.byte	0x04, 0x28
        /*00d6*/ 	.short	(.L_285 - .L_284)


	//   ....[0]....
.L_284:
        /*00d8*/ 	.word	0x00000520


	//   ....[1]....
        /*00dc*/ 	.word	0x000024b0


	//   ....[2]....
        /*00e0*/ 	.word	0x000027c0


	//   ....[3]....
        /*00e4*/ 	.word	0x00003030


	//   ....[4]....
        /*00e8*/ 	.word	0x00005520


	//   ....[5]....
        /*00ec*/ 	.word	0x00005b20


	//----- nvinfo : EIATTR_VRC_CTA_INIT_COUNT
	.align		4
.L_285:
        /*00f0*/ 	.byte	0x02, 0x4a
	.zero		1
	.zero		1


	//----- nvinfo : EIATTR_EXIT_INSTR_OFFSETS
	.align		4
        /*00f4*/ 	.byte	0x04, 0x1c
        /*00f6*/ 	.short	(.L_287 - .L_286)


	//   ....[0]....
.L_286:
        /*00f8*/ 	.word	0x00002640


	//   ....[1]....
        /*00fc*/ 	.word	0x00002940


	//   ....[2]....
        /*0100*/ 	.word	0x00005840


	//   ....[3]....
        /*0104*/ 	.word	0x00005860


	//   ....[4]....
        /*0108*/ 	.word	0x00005dc0


	//   ....[5]....
        /*010c*/ 	.word	0x00005de0


	//----- nvinfo : EIATTR_MAX_THREADS
	.align		4
.L_287:
        /*0110*/ 	.byte	0x04, 0x05
        /*0112*/ 	.short	(.L_289 - .L_288)
.L_288:
        /*0114*/ 	.word	0x00000100
        /*0118*/ 	.word	0x00000001
        /*011c*/ 	.word	0x00000001


	//----- nvinfo : EIATTR_CRS_STACK_SIZE
	.align		4
.L_289:
        /*0120*/ 	.byte	0x04, 0x1e
        /*0122*/ 	.short	(.L_291 - .L_290)
.L_290:
        /*0124*/ 	.word	0x00000000


	//----- nvinfo : EIATTR_CBANK_PARAM_SIZE
	.align		4
.L_291:
        /*0128*/ 	.byte	0x03, 0x19
        /*012a*/ 	.short	0x0050


	//----- nvinfo : EIATTR_PARAM_CBANK
	.align		4
        /*012c*/ 	.byte	0x04, 0x0a
        /*012e*/ 	.short	(.L_293 - .L_292)
	.align		4
.L_292:
        /*0130*/ 	.word	index@(.nv.constant0._ZN3cub18CUB_300001_SM_10006detail10merge_sort30DeviceMergeSortBlockSortKernelINS2_10policy_hubIN6thrust24THRUST_300001_SM_1000_NS10device_ptrIP9int_classEEE9Policy600ESA_PNS0_8NullTypeESA_SE_j13my_comparatorS9_SD_EEvbT0_T1_T2_T3_T4_PT6_PT7_T5_NS1_7vsmem_tE)
        /*0134*/ 	.short	0x0380
        /*0136*/ 	.short	0x0050


	//----- nvinfo : EIATTR_SW_WAR
	.align		4
.L_293:
        /*0138*/ 	.byte	0x04, 0x36
        /*013a*/ 	.short	(.L_295 - .L_294)
.L_294:
        /*013c*/ 	.word	0x00000008
.L_295:


//--------------------- .nv.info._ZN3cub18CUB_300001_SM_10006detail11EmptyKernelIvEEvv --------------------------
	.section	.nv.info._ZN3cub18CUB_300001_SM_10006detail11EmptyKernelIvEEvv,"",@"SHT_CUDA_INFO"
	.sectionflags	@""
	.align	4


	//----- nvinfo : EIATTR_CUDA_API_VERSION
	.align		4
        /*0000*/ 	.byte	0x04, 0x37
        /*0002*/ 	.short	(.L_297 - .L_296)
.L_296:
        /*0004*/ 	.word	0x00000082


	//----- nvinfo : EIATTR_SPARSE_MMA_MASK
	.align		4
.L_297:
        /*0008*/ 	.byte	0x03, 0x50
        /*000a*/ 	.short	0x0000


	//----- nvinfo : EIATTR_MAXREG_COUNT
	.align		4
        /*000c*/ 	.byte	0x03, 0x1b
        /*000e*/ 	.short	0x00ff


	//----- nvinfo : EIATTR_MERCURY_ISA_VERSION
	.align		4
        /*0010*/ 	.byte	0x03, 0x5f
        /*0012*/ 	.short	0x0101


	//----- nvinfo : EIATTR_VRC_CTA_INIT_COUNT
	.align		4
        /*0014*/ 	.byte	0x02, 0x4a
	.zero		1
	.zero		1


	//----- nvinfo : EIATTR_EXIT_INSTR_OFFSETS
	.align		4
        /*0018*/ 	.byte	0x04, 0x1c
        /*001a*/ 	.short	(.L_299 - .L_298)


	//   ....[0]....
.L_298:
        /*001c*/ 	.word	0x00000010


	//----- nvinfo : EIATTR_SW_WAR
	.align		4
.L_299:
        /*0020*/ 	.byte	0x04, 0x36
        /*0022*/ 	.short	(.L_301 - .L_300)
.L_300:
        /*0024*/ 	.word	0x00000008
.L_301:


//--------------------- .nv.callgraph             --------------------------
	.section	.nv.callgraph,"",@"SHT_CUDA_CALLGRAPH"
	.align	4
	.sectionentsize	8
	.align		4
        /*0000*/ 	.word	0x00000000
	.align		4
        /*0004*/ 	.word	0xffffffff
	.align		4
        /*0008*/ 	.word	0x00000000
	.align		4
        /*000c*/ 	.word	0xfffffffe
	.align		4
        /*0010*/ 	.word	0x00000000
	.align		4
        /*0014*/ 	.word	0xfffffffd
	.align		4
        /*0018*/ 	.word	0x00000000
	.align		4
        /*001c*/ 	.word	0xfffffffc


//--------------------- .nv.constant4             --------------------------
	.section	.nv.constant4,"a",@progbits
	.align	8
	.align		8
.nv.constant4:
        /*0000*/ 	.dword	precalc_xorwow_matrix
	.align		8
        /*0008*/ 	.dword	precalc_xorwow_offset_matrix
	.align		8
        /*0010*/ 	.dword	mrg32k3aM1
	.align		8
        /*0018*/ 	.dword	mrg32k3aM2
	.align		8
        /*0020*/ 	.dword	mrg32k3aM1SubSeq
	.align		8
        /*0028*/ 	.dword	mrg32k3aM2SubSeq
	.align		8
        /*0030*/ 	.dword	mrg32k3aM1Seq
	.align		8
        /*0038*/ 	.dword	mrg32k3aM2Seq
	.align		8
        /*0040*/ 	.dword	_ZN34_INTERNAL_1a3e59e9_4_k_cu_22d4dd574cuda3std3__45__cpo5beginE
	.align		8
        /*0048*/ 	.dword	_ZN34_INTERNAL_1a3e59e9_4_k_cu_22d4dd574cuda3std3__45__cpo3endE
	.align		8
        /*0050*/ 	.dword	_ZN34_INTERNAL_1a3e59e9_4_k_cu_22d4dd574cuda3std3__45__cpo6cbeginE
	.align		8
        /*0058*/ 	.dword	_ZN34_INTERNAL_1a3e59e9_4_k_cu_22d4dd574cuda3std3__45__cpo4cendE
	.align		8
        /*0060*/ 	.dword	_ZN34_INTERNAL_1a3e59e9_4_k_cu_22d4dd574cuda3std3__45__cpo6rbeginE
	.align		8
        /*0068*/ 	.dword	_ZN34_INTERNAL_1a3e59e9_4_k_cu_22d4dd574cuda3std3__45__cpo4rendE
	.align		8
        /*0070*/ 	.dword	_ZN34_INTERNAL_1a3e59e9_4_k_cu_22d4dd574cuda3std3__45__cpo7crbeginE
	.align		8
        /*0078*/ 	.dword	_ZN34_INTERNAL_1a3e59e9_4_k_cu_22d4dd574cuda3std3__45__cpo5crendE
	.align		8
        /*0080*/ 	.dword	_ZN34_INTERNAL_1a3e59e9_4_k_cu_22d4dd574cuda3std3__436_GLOBAL__N__1a3e59e9_4_k_cu_22d4dd576ignoreE
	.align		8
        /*0088*/ 	.dword	_ZN34_INTERNAL_1a3e59e9_4_k_cu_22d4dd574cuda3std3__419piecewise_constructE
	.align		8
        /*0090*/ 	.dword	_ZN34_INTERNAL_1a3e59e9_4_k_cu_22d4dd574cuda3std3__48in_placeE
	.align		8
        /*0098*/ 	.dword	_ZN34_INTERNAL_1a3e59e9_4_k_cu_22d4dd574cuda3std3__420unreachable_sentinelE
	.align		8
        /*00a0*/ 	.dword	_ZN34_INTERNAL_1a3e59e9_4_k_cu_22d4dd574cuda3std3__47nulloptE
	.align		8
        /*00a8*/ 	.dword	_ZN34_INTERNAL_1a3e59e9_4_k_cu_22d4dd574cuda3std3__48unexpectE
	.align		8
        /*00b0*/ 	.dword	_ZN34_INTERNAL_1a3e59e9_4_k_cu_22d4dd574cuda3std6ranges3__45__cpo4swapE
	.align		8
        /*00b8*/ 	.dword	_ZN34_INTERNAL_1a3e59e9_4_k_cu_22d4dd574cuda3std6ranges3__45__cpo9iter_moveE
	.align		8
        /*00c0*/ 	.dword	_ZN34_INTERNAL_1a3e59e9_4_k_cu_22d4dd574cuda3std6ranges3__45__cpo5beginE
	.align		8
        /*00c8*/ 	.dword	_ZN34_INTERNAL_1a3e59e9_4_k_cu_22d4dd574cuda3std6ranges3__45__cpo3endE
	.align		8
        /*00d0*/ 	.dword	_ZN34_INTERNAL_1a3e59e9_4_k_cu_22d4dd574cuda3std6ranges3__45__cpo6cbeginE
	.align		8
        /*00d8*/ 	.dword	_ZN34_INTERNAL_1a3e59e9_4_k_cu_22d4dd574cuda3std6ranges3__45__cpo4cendE
	.align		8
        /*00e0*/ 	.dword	_ZN34_INTERNAL_1a3e59e9_4_k_cu_22d4dd574cuda3std6ranges3__45__cpo7advanceE
	.align		8
        /*00e8*/ 	.dword	_ZN34_INTERNAL_1a3e59e9_4_k_cu_22d4dd574cuda3std6ranges3__45__cpo9iter_swapE
	.align		8
        /*00f0*/ 	.dword	_ZN34_INTERNAL_1a3e59e9_4_k_cu_22d4dd574cuda3std6ranges3__45__cpo4nextE
	.align		8
        /*00f8*/ 	.dword	_ZN34_INTERNAL_1a3e59e9_4_k_cu_22d4dd574cuda3std6ranges3__45__cpo4prevE
	.align		8
        /*0100*/ 	.dword	_ZN34_INTERNAL_1a3e59e9_4_k_cu_22d4dd574cuda3std6ranges3__45__cpo4dataE
	.align		8
        /*0108*/ 	.dword	_ZN34_INTERNAL_1a3e59e9_4_k_cu_22d4dd574cuda3std6ranges3__45__cpo5cdataE
	.align		8
        /*0110*/ 	.dword	_ZN34_INTERNAL_1a3e59e9_4_k_cu_22d4dd574cuda3std6ranges3__45__cpo4sizeE
	.align		8
        /*0118*/ 	.dword	_ZN34_INTERNAL_1a3e59e9_4_k_cu_22d4dd574cuda3std6ranges3__45__cpo5ssizeE
	.align		8
        /*0120*/ 	.dword	_ZN34_INTERNAL_1a3e59e9_4_k_cu_22d4dd574cuda3std6ranges3__45__cpo8distanceE
	.align		8
        /*0128*/ 	.dword	_ZN34_INTERNAL_1a3e59e9_4_k_cu_22d4dd576thrust24THRUST_300001_SM_1000_NS8cuda_cub3parE
	.align		8
        /*0130*/ 	.dword	_ZN34_INTERNAL_1a3e59e9_4_k_cu_22d4dd576thrust24THRUST_300001_SM_1000_NS8cuda_cub10par_nosyncE
	.align		8
        /*0138*/ 	.dword	_ZN34_INTERNAL_1a3e59e9_4_k_cu_22d4dd576thrust24THRUST_300001_SM_1000_NS6system6detail10sequential3seqE
	.align		8
        /*0140*/ 	.dword	_ZN34_INTERNAL_1a3e59e9_4_k_cu_22d4dd576thrust24THRUST_300001_SM_1000_NS6system3cpp3parE
	.align		8
        /*0148*/ 	.dword	_ZN34_INTERNAL_1a3e59e9_4_k_cu_22d4dd576thrust24THRUST_300001_SM_1000_NS12placeholders2_1E
	.align		8
        /*0150*/ 	.dword	_ZN34_INTERNAL_1a3e59e9_4_k_cu_22d4dd576thrust24THRUST_300001_SM_1000_NS12placeholders2_2E
	.align		8
        /*0158*/ 	.dword	_ZN34_INTERNAL_1a3e59e9_4_k_cu_22d4dd576thrust24THRUST_300001_SM_1000_NS12placeholders2_3E
	.align		8
        /*0160*/ 	.dword	_ZN34_INTERNAL_1a3e59e9_4_k_cu_22d4dd576thrust24THRUST_300001_SM_1000_NS12placeholders2_4E
	.align		8
        /*0168*/ 	.dword	_ZN34_INTERNAL_1a3e59e9_4_k_cu_22d4dd576thrust24THRUST_300001_SM_1000_NS12placeholders2_5E
	.align		8
        /*0170*/ 	.dword	_ZN34_INTERNAL_1a3e59e9_4_k_cu_22d4dd576thrust24THRUST_300001_SM_1000_NS12placeholders2_6E
	.align		8
        /*0178*/ 	.dword	_ZN34_INTERNAL_1a3e59e9_4_k_cu_22d4dd576thrust24THRUST_300001_SM_1000_NS12placeholders2_7E
	.align		8
        /*0180*/ 	.dword	_ZN34_INTERNAL_1a3e59e9_4_k_cu_22d4dd576thrust24THRUST_300001_SM_1000_NS12placeholders2_8E
	.align		8
        /*0188*/ 	.dword	_ZN34_INTERNAL_1a3e59e9_4_k_cu_22d4dd576thrust24THRUST_300001_SM_1000_NS12placeholders2_9E
	.align		8
        /*0190*/ 	.dword	_ZN34_INTERNAL_1a3e59e9_4_k_cu_22d4dd576thrust24THRUST_300001_SM_1000_NS12placeholders3_10E
	.align		8
        /*0198*/ 	.dword	_ZN34_INTERNAL_1a3e59e9_4_k_cu_22d4dd576thrust24THRUST_300001_SM_1000_NS3seqE
	.align		8
        /*01a0*/ 	.dword	_ZN34_INTERNAL_1a3e59e9_4_k_cu_22d4dd576thrust24THRUST_300001_SM_1000_NS6deviceE


//--------------------- .nv.constant3             --------------------------
	.section	.nv.constant3,"a",@progbits
	.align	8
.nv.constant3:
	.type		__cr_lgamma_table,@object
	.size		__cr_lgamma_table,(.L_8 - __cr_lgamma_table)
__cr_lgamma_table:
        /*0000*/ 	.byte	0x00, 0x00, 0x00, 0x00, 0x00, 0x00, 0x00, 0x00, 0x00, 0x00, 0x00, 0x00, 0x00, 0x00, 0x00, 0x00
        /*0010*/ 	.byte	0xef, 0x39, 0xfa, 0xfe, 0x42, 0x2e, 0xe6, 0x3f, 0x02, 0x20, 0x2a, 0xfa, 0x0b, 0xab, 0xfc, 0x3f
        /*0020*/ 	.byte	0xf9, 0x2c, 0x92, 0x7c, 0xa7, 0x6c, 0x09, 0x40, 0xc9, 0x79, 0x44, 0x3c, 0x64, 0x26, 0x13, 0x40
        /*0030*/ 	.byte	0xca, 0x01, 0xcf, 0x3a, 0x27, 0x51, 0x1a, 0x40, 0x30, 0xcc, 0x2d, 0xf3, 0xe1, 0x0c, 0x21, 0x40
        /*0040*/ 	.byte	0x0d, 0xb7, 0xfc, 0x82, 0x8e, 0x35, 0x25, 0x40
.L_8:


//--------------------- .text._ZN3cub18CUB_300001_SM_10006detail10merge_sort26DeviceMergeSortMergeKernelINS2_10policy_hubIN6thrust24THRUST_300001_SM_1000_NS10device_ptrIP9int_classEEE9Policy600ESA_PNS0_8NullTypeESA_SE_m13my_comparatorS9_SD_EEvbT2_T3_T4_PT6_PT7_T5_PSI_SI_NS1_7vsmem_tE --------------------------
	.section	.text._ZN3cub18CUB_300001_SM_10006detail10merge_sort26DeviceMergeSortMergeKernelINS2_10policy_hubIN6thrust24THRUST_300001_SM_1000_NS10device_ptrIP9int_classEEE9Policy600ESA_PNS0_8NullTypeESA_SE_m13my_comparatorS9_SD_EEvbT2_T3_T4_PT6_PT7_T5_PSI_SI_NS1_7vsmem_tE,"ax",@progbits
	.align	128
        .global         _ZN3cub18CUB_300001_SM_10006detail10merge_sort26DeviceMergeSortMergeKernelINS2_10policy_hubIN6thrust24THRUST_300001_SM_1000_NS10device_ptrIP9int_classEEE9Policy600ESA_PNS0_8NullTypeESA_SE_m13my_comparatorS9_SD_EEvbT2_T3_T4_PT6_PT7_T5_PSI_SI_NS1_7vsmem_tE
        .type           _ZN3cub18CUB_300001_SM_10006detail10merge_sort26DeviceMergeSortMergeKernelINS2_10policy_hubIN6thrust24THRUST_300001_SM_1000_NS10device_ptrIP9int_classEEE9Policy600ESA_PNS0_8NullTypeESA_SE_m13my_comparatorS9_SD_EEvbT2_T3_T4_PT6_PT7_T5_PSI_SI_NS1_7vsmem_tE,@function
        .size           _ZN3cub18CUB_300001_SM_10006detail10merge_sort26DeviceMergeSortMergeKernelINS2_10policy_hubIN6thrust24THRUST_300001_SM_1000_NS10device_ptrIP9int_classEEE9Policy600ESA_PNS0_8NullTypeESA_SE_m13my_comparatorS9_SD_EEvbT2_T3_T4_PT6_PT7_T5_PSI_SI_NS1_7vsmem_tE,(.L_x_231 - _ZN3cub18CUB_300001_SM_10006detail10merge_sort26DeviceMergeSortMergeKernelINS2_10policy_hubIN6thrust24THRUST_300001_SM_1000_NS10device_ptrIP9int_classEEE9Policy600ESA_PNS0_8NullTypeESA_SE_m13my_comparatorS9_SD_EEvbT2_T3_T4_PT6_PT7_T5_PSI_SI_NS1_7vsmem_tE)
        .other          _ZN3cub18CUB_300001_SM_10006detail10merge_sort26DeviceMergeSortMergeKernelINS2_10policy_hubIN6thrust24THRUST_300001_SM_1000_NS10device_ptrIP9int_classEEE9Policy600ESA_PNS0_8NullTypeESA_SE_m13my_comparatorS9_SD_EEvbT2_T3_T4_PT6_PT7_T5_PSI_SI_NS1_7vsmem_tE,@"STO_CUDA_ENTRY STV_DEFAULT"
_ZN3cub18CUB_300001_SM_10006detail10merge_sort26DeviceMergeSortMergeKernelINS2_10policy_hubIN6thrust24THRUST_300001_SM_1000_NS10device_ptrIP9int_classEEE9Policy600ESA_PNS0_8NullTypeESA_SE_m13my_comparatorS9_SD_EEvbT2_T3_T4_PT6_PT7_T5_PSI_SI_NS1_7vsmem_tE:
.text._ZN3cub18CUB_300001_SM_10006detail10merge_sort26DeviceMergeSortMergeKernelINS2_10policy_hubIN6thrust24THRUST_300001_SM_1000_NS10device_ptrIP9int_classEEE9Policy600ESA_PNS0_8NullTypeESA_SE_m13my_comparatorS9_SD_EEvbT2_T3_T4_PT6_PT7_T5_PSI_SI_NS1_7vsmem_tE:
[----:B------:R-:W-:Y:S08]  /*0000*/  LDC R1, c[0x0][0x37c] ;  /* 0x0000df00ff017b82 */ /* 0x000ff00000000800 */
[----:B------:R-:W0:Y:S01]  /*0010*/  S2UR UR24, SR_CTAID.X ;  /* 0x00000000001879c3 */ /* 0x000e220000002500 */
[----:B------:R-:W1:Y:S01]  /*0020*/  LDCU UR4, c[0x0][0x370] ;  /* 0x00006e00ff0477ac */ /* 0x000e620008000800 */
[----:B------:R-:W2:Y:S01]  /*0030*/  S2R R0, SR_TID.X ;  /* 0x0000000000007919 */ /* 0x000ea20000002100 */
[----:B------:R-:W3:Y:S01]  /*0040*/  LDCU.64 UR14, c[0x0][0x358] ;  /* 0x00006b00ff0e77ac */ /* 0x000ee20008000a00 */
[----:B------:R-:W4:Y:S01]  /*0050*/  LDCU.64 UR8, c[0x0][0x3c0] ;  /* 0x00007800ff0877ac */ /* 0x000f220008000a00 */
[----:B-1----:R-:W-:-:S04]  /*0060*/  UIADD3 UR4, UPT, UPT, UR4, -0x1, URZ ;  /* 0xffffffff04047890 */ /* 0x002fc8000fffe0ff */
[----:B0-----:R-:W-:-:S09]  /*0070*/  UISETP.GE.U32.AND UP0, UPT, UR24, UR4, UPT ;  /* 0x000000041800728c */ /* 0x001fd2000bf06070 */
[----:B---34-:R-:W-:Y:S05]  /*0080*/  BRA.U UP0, `(.L_x_0) ;  /* 0x0000002100f07547 */ /* 0x018fea000b800000 */
[----:B------:R-:W0:Y:S01]  /*0090*/  LDCU.64 UR4, c[0x0][0x3b8] ;  /* 0x00007700ff0477ac */ /* 0x000e220008000a00 */
[----:B------:R-:W1:Y:S01]  /*00a0*/  LDCU.64 UR12, c[0x0][0x398] ;  /* 0x00007300ff0c77ac */ /* 0x000e620008000a00 */
[----:B------:R-:W3:Y:S01]  /*00b0*/  LDCU.U8 UR10, c[0x0][0x380] ;  /* 0x00007000ff0a77ac */ /* 0x000ee20008000000 */
[----:B0-----:R-:W-:-:S04]  /*00c0*/  ULEA UR4, UP0, UR24, UR4, 0x3 ;  /* 0x0000000418047291 */ /* 0x001fc8000f8018ff */
[----:B------:R-:W-:Y:S02]  /*00d0*/  ULEA.HI.X UR5, UR24, UR5, URZ, 0x3, UP0 ;  /* 0x0000000518057291 */ /* 0x000fe400080f1cff */
[----:B------:R-:W-:-:S04]  /*00e0*/  IMAD.U32 R2, RZ, RZ, UR4 ;  /* 0x00000004ff027e24 */ /* 0x000fc8000f8e00ff */
[----:B------:R-:W-:-:S05]  /*00f0*/  IMAD.U32 R3, RZ, RZ, UR5 ;  /* 0x00000005ff037e24 */ /* 0x000fca000f8e00ff */
[----:B------:R-:W4:Y:S04]  /*0100*/  LDG.E.64 R6, desc[UR14][R2.64] ;  /* 0x0000000e02067981 */ /* 0x000f28000c1e1b00 */
[----:B------:R-:W5:Y:S01]  /*0110*/  LDG.E.64 R4, desc[UR14][R2.64+0x8] ;  /* 0x0000080e02047981 */ /* 0x000f62000c1e1b00 */
[----:B------:R-:W-:Y:S01]  /*0120*/  UIADD3 UR6, UP0, UPT, URZ, -UR8, URZ ;  /* 0x80000008ff067290 */ /* 0x000fe2000ff1e0ff */
[----:B------:R-:W-:Y:S01]  /*0130*/  ACQBULK ;  /* 0x000000000000782e */ /* 0x000fe20000000000 */
[----:B------:R-:W-:Y:S02]  /*0140*/  UIMAD.WIDE.U32 UR4, UR8, 0x400, URZ ;  /* 0x00000400080478a5 */ /* 0x000fe4000f8e00ff */
[----:B------:R-:W-:Y:S02]  /*0150*/  ULOP3.LUT UR19, UR6, UR24, URZ, 0xc0, !UPT ;  /* 0x0000001806137292 */ /* 0x000fe4000f8ec0ff */
[----:B------:R-:W-:-:S02]  /*0160*/  USHF.L.U32 UR21, UR9, 0xa, URZ ;  /* 0x0000000a09157899 */ /* 0x000fc400080006ff */
[----:B------:R-:W-:Y:S02]  /*0170*/  USHF.L.U32 UR22, UR19, 0xb, URZ ;  /* 0x0000000b13167899 */ /* 0x000fe400080006ff */
[----:B------:R-:W-:Y:S02]  /*0180*/  UIADD3 UR21, UPT, UPT, UR5, UR21, URZ ;  /* 0x0000001505157290 */ /* 0x000fe4000fffe0ff */
[----:B------:R-:W-:Y:S02]  /*0190*/  USHF.L.U64.HI UR23, UR19, 0xb, URZ ;  /* 0x0000000b13177899 */ /* 0x000fe400080102ff */
[----:B-1----:R-:W-:Y:S02]  /*01a0*/  UIADD3 UR12, UP1, UPT, -UR22, UR12, URZ ;  /* 0x0000000c160c7290 */ /* 0x002fe4000ff3e1ff */
[----:B------:R-:W-:Y:S02]  /*01b0*/  ULOP3.LUT UR5, UR6, UR24, URZ, 0xfc, !UPT ;  /* 0x0000001806057292 */ /* 0x000fe4000f8efcff */
[----:B------:R-:W-:-:S02]  /*01c0*/  ULOP3.LUT UR20, UR4, 0xfffff800, URZ, 0xc0, !UPT ;  /* 0xfffff80004147892 */ /* 0x000fc4000f8ec0ff */
[----:B------:R-:W-:Y:S02]  /*01d0*/  UIADD3.X UR13, UPT, UPT, ~UR23, UR13, URZ, UP1, !UPT ;  /* 0x0000000d170d7290 */ /* 0x000fe40008ffe5ff */
[----:B------:R-:W-:Y:S02]  /*01e0*/  UIADD3.X UR7, UPT, UPT, URZ, ~UR9, URZ, UP0, !UPT ;  /* 0x80000009ff077290 */ /* 0x000fe400087fe4ff */
[----:B------:R-:W-:Y:S02]  /*01f0*/  UIADD3 UR19, UP1, UPT, UR24, -UR19, URZ ;  /* 0x8000001318137290 */ /* 0x000fe4000ff3e0ff */
[----:B---3--:R-:W-:Y:S02]  /*0200*/  UPRMT UR10, UR10, 0x8880, URZ ;  /* 0x000088800a0a7896 */ /* 0x008fe400080000ff */
[----:B------:R-:W-:Y:S02]  /*0210*/  UISETP.NE.U32.AND UP0, UPT, UR5, -0x1, UPT ;  /* 0xffffffff0500788c */ /* 0x000fe4000bf05070 */
[----:B------:R-:W-:-:S02]  /*0220*/  UISETP.GT.U32.AND UP3, UPT, UR12, UR20, UPT ;  /* 0x000000140c00728c */ /* 0x000fc4000bf64070 */
[----:B------:R-:W-:Y:S02]  /*0230*/  UIADD3.X UR9, UPT, UPT, URZ, -0x1, URZ, UP1, !UPT ;  /* 0xffffffffff097890 */ /* 0x000fe40008ffe4ff */
[----:B------:R-:W-:Y:S02]  /*0240*/  UISETP.NE.U32.AND UP2, UPT, UR19, -0x1, UPT ;  /* 0xffffffff1300788c */ /* 0x000fe4000bf45070 */
[----:B------:R-:W-:Y:S01]  /*0250*/  UISETP.GT.U32.AND.EX UP3, UPT, UR13, UR21, UPT, UP3 ;  /* 0x000000150d00728c */ /* 0x000fe2000bf64130 */
[----:B------:R-:W-:Y:S01]  /*0260*/  UMOV UR6, UR10 ;  /* 0x0000000a00067c82 */ /* 0x000fe20008000000 */
[----:B------:R-:W-:Y:S02]  /*0270*/  UISETP.NE.AND.EX UP2, UPT, UR9, -0x1, UPT, UP2 ;  /* 0xffffffff0900788c */ /* 0x000fe4000bf45320 */
[----:B------:R-:W-:Y:S02]  /*0280*/  USEL UR10, UR12, UR20, UP3 ;  /* 0x000000140c0a7287 */ /* 0x000fe40009800000 */
[----:B------:R-:W-:Y:S01]  /*0290*/  USEL UR11, UR13, UR21, UP3 ;  /* 0x000000150d0b7287 */ /* 0x000fe20009800000 */
[----:B------:R-:W-:Y:S01]  /*02a0*/  UMOV UR8, 0x7ff ;  /* 0x000007ff00087882 */ /* 0x000fe20000000000 */
[----:B------:R-:W-:-:S02]  /*02b0*/  USHF.L.U32 UR18, UR19, 0xb, URZ ;  /* 0x0000000b13127899 */ /* 0x000fc400080006ff */
[----:B------:R-:W-:Y:S02]  /*02c0*/  UISETP.NE.AND.EX UP0, UPT, UR7, -0x1, UPT, UP0 ;  /* 0xffffffff0700788c */ /* 0x000fe4000bf05300 */
[----:B------:R-:W-:Y:S02]  /*02d0*/  USEL UR7, UR8, 0x800, !UP2 ;  /* 0x0000080008077887 */ /* 0x000fe4000d000000 */
[----:B------:R-:W-:Y:S02]  /*02e0*/  USHF.L.U64.HI UR19, UR19, 0xb, UR9 ;  /* 0x0000000b13137899 */ /* 0x000fe40008010209 */
[----:B------:R-:W-:Y:S02]  /*02f0*/  UISETP.LT.U32.AND UP1, UPT, UR20, UR12, UPT ;  /* 0x0000000c1400728c */ /* 0x000fe4000bf21070 */
[----:B------:R-:W-:-:S04]  /*0300*/  UIADD3 UR10, UP2, UPT, UR10, -UR20, URZ ;  /* 0x800000140a0a7290 */ /* 0x000fc8000ff5e0ff */
[----:B------:R-:W-:Y:S01]  /*0310*/  UIADD3.X UR11, UPT, UPT, UR11, ~UR21, URZ, UP2, !UPT ;  /* 0x800000150b0b7290 */ /* 0x000fe200097fe4ff */
[----:B----4-:R-:W-:Y:S02]  /*0320*/  R2UR UR26, R6 ;  /* 0x00000000061a72ca */ /* 0x010fe400000e0000 */
[----:B------:R-:W-:Y:S02]  /*0330*/  R2UR UR27, R7 ;  /* 0x00000000071b72ca */ /* 0x000fe400000e0000 */
[----:B-----5:R-:W-:Y:S02]  /*0340*/  R2UR UR4, R4 ;  /* 0x00000000040472ca */ /* 0x020fe400000e0000 */
[----:B------:R-:W-:-:S07]  /*0350*/  R2UR UR5, R5 ;  /* 0x00000000050572ca */ /* 0x000fce00000e0000 */
[----:B------:R-:W-:-:S04]  /*0360*/  UIADD3 UR17, UP3, UPT, UR26, -UR22, URZ ;  /* 0x800000161a117290 */ /* 0x000fc8000ff7e0ff */
[----:B------:R-:W-:Y:S02]  /*0370*/  UIADD3 UR16, UP4, UPT, UR4, -UR22, URZ ;  /* 0x8000001604107290 */ /* 0x000fe4000ff9e0ff */
[----:B------:R-:W-:Y:S02]  /*0380*/  UIADD3.X UR9, UPT, UPT, UR27, ~UR23, URZ, UP3, !UPT ;  /* 0x800000171b097290 */ /* 0x000fe40009ffe4ff */
[----:B------:R-:W-:Y:S02]  /*0390*/  UIADD3 UR8, UP3, UPT, -UR17, UR18, URZ ;  /* 0x0000001211087290 */ /* 0x000fe4000ff7e1ff */
[----:B------:R-:W-:Y:S02]  /*03a0*/  UIADD3.X UR4, UPT, UPT, UR5, ~UR23, URZ, UP4, !UPT ;  /* 0x8000001705047290 */ /* 0x000fe4000a7fe4ff */
[----:B------:R-:W-:Y:S02]  /*03b0*/  UIADD3 UR5, UP4, UP5, -UR16, UR7, UR18 ;  /* 0x0000000710057290 */ /* 0x000fe4000fd9e112 */
[----:B------:R-:W-:-:S02]  /*03c0*/  UIADD3.X UR9, UPT, UPT, ~UR9, UR19, URZ, UP3, !UPT ;  /* 0x0000001309097290 */ /* 0x000fc40009ffe5ff */
[----:B------:R-:W-:Y:S02]  /*03d0*/  UIADD3.X UR4, UPT, UPT, ~UR4, URZ, UR19, UP4, UP5 ;  /* 0x000000ff04047290 */ /* 0x000fe4000a7ea513 */
[----:B------:R-:W-:Y:S02]  /*03e0*/  UISETP.LT.U32.AND.EX UP3, UPT, UR21, UR13, UPT, UP1 ;  /* 0x0000000d1500728c */ /* 0x000fe4000bf61110 */
[----:B------:R-:W-:Y:S02]  /*03f0*/  USEL UR5, UR20, UR5, !UP0 ;  /* 0x0000000514057287 */ /* 0x000fe4000c000000 */
[----:B------:R-:W-:Y:S02]  /*0400*/  USEL UR4, UR21, UR4, !UP0 ;  /* 0x0000000415047287 */ /* 0x000fe4000c000000 */
[----:B------:R-:W-:Y:S02]  /*0410*/  @!UP0 USEL UR16, UR20, UR12, UP3 ;  /* 0x0000000c14108287 */ /* 0x000fe40009800000 */
[----:B------:R-:W-:-:S02]  /*0420*/  UISETP.NE.AND UP0, UPT, UR6, URZ, UPT ;  /* 0x000000ff0600728c */ /* 0x000fc4000bf05270 */
[----:B------:R-:W-:Y:S02]  /*0430*/  UISETP.LT.U32.AND UP2, UPT, UR8, UR10, UPT ;  /* 0x0000000a0800728c */ /* 0x000fe4000bf41070 */
[----:B------:R-:W-:Y:S02]  /*0440*/  UISETP.LT.U32.AND UP4, UPT, UR5, UR10, UPT ;  /* 0x0000000a0500728c */ /* 0x000fe4000bf81070 */
[----:B------:R-:W-:Y:S02]  /*0450*/  UISETP.LT.U32.AND.EX UP1, UPT, UR9, UR11, UPT, UP2 ;  /* 0x0000000b0900728c */ /* 0x000fe4000bf21120 */
[----:B------:R-:W-:Y:S02]  /*0460*/  UISETP.LT.U32.AND.EX UP2, UPT, UR4, UR11, UPT, UP4 ;  /* 0x0000000b0400728c */ /* 0x000fe4000bf41140 */
[----:B------:R-:W-:Y:S02]  /*0470*/  USEL UR7, UR8, UR10, UP1 ;  /* 0x0000000a08077287 */ /* 0x000fe40008800000 */
[----:B------:R-:W-:-:S02]  /*0480*/  USEL UR5, UR5, UR10, UP2 ;  /* 0x0000000a05057287 */ /* 0x000fc40009000000 */
[----:B------:R-:W-:Y:S02]  /*0490*/  UIADD3 UR4, UPT, UPT, UR16, -UR17, URZ ;  /* 0x8000001110047290 */ /* 0x000fe4000fffe0ff */
[----:B------:R-:W-:Y:S02]  /*04a0*/  USEL UR8, UR9, UR11, UP1 ;  /* 0x0000000b09087287 */ /* 0x000fe40008800000 */
[----:B------:R-:W-:Y:S01]  /*04b0*/  UIADD3 UR5, UPT, UPT, UR5, -UR7, URZ ;  /* 0x8000000705057290 */ /* 0x000fe2000fffe0ff */
[----:B------:R-:W-:Y:S11]  /*04c0*/  BRA.U !UP0, `(.L_x_1) ;  /* 0x0000000108b07547 */ /* 0x000ff6000b800000 */
[----:B------:R-:W0:Y:S01]  /*04d0*/  LDCU.64 UR10, c[0x0][0x388] ;  /* 0x00007100ff0a77ac */ /* 0x000e220008000a00 */
[C---:B--2---:R-:W-:Y:S02]  /*04e0*/  IADD3 R3, P0, PT, R0.reuse, UR26, RZ ;  /* 0x0000001a00037c10 */ /* 0x044fe4000ff1e0ff */
[----:B------:R-:W-:-:S03]  /*04f0*/  ISETP.GE.AND P6, PT, R0, UR4, PT ;  /* 0x0000000400007c0c */ /* 0x000fc6000bfc6270 */
[----:B------:R-:W-:Y:S01]  /*0500*/  IMAD.X R4, RZ, RZ, UR27, P0 ;  /* 0x0000001bff047e24 */ /* 0x000fe200080e06ff */
[----:B0-----:R-:W-:-:S04]  /*0510*/  LEA R2, P0, R3, UR10, 0x3 ;  /* 0x0000000a03027c11 */ /* 0x001fc8000f8018ff */
[----:B------:R-:W-:-:S05]  /*0520*/  LEA.HI.X R3, R3, UR11, R4, 0x3, P0 ;  /* 0x0000000b03037c11 */ /* 0x000fca00080f1c04 */
[----:B------:R0:W5:Y:S01]  /*0530*/  @!P6 LDG.E.64 R18, desc[UR14][R2.64] ;  /* 0x0000000e0212e981 */ /* 0x000162000c1e1b00 */
[C---:B------:R-:W-:Y:S01]  /*0540*/  VIADD R5, R0.reuse, 0x100 ;  /* 0x0000010000057836 */ /* 0x040fe20000000000 */
[----:B------:R-:W-:Y:S01]  /*0550*/  UIADD3 UR6, UP1, UP2, UR7, UR22, UR20 ;  /* 0x0000001607067290 */ /* 0x000fe2000fa3e014 */
[C---:B------:R-:W-:Y:S02]  /*0560*/  VIADD R4, R0.reuse, -UR4 ;  /* 0x8000000400047c36 */ /* 0x040fe40008000000 */
[C---:B------:R-:W-:Y:S01]  /*0570*/  VIADD R6, R0.reuse, 0x200 ;  /* 0x0000020000067836 */ /* 0x040fe20000000000 */
[----:B------:R-:W-:Y:S01]  /*0580*/  UIADD3.X UR7, UPT, UPT, UR8, UR23, UR21, UP1, UP2 ;  /* 0x0000001708077290 */ /* 0x000fe20008fe4415 */
[----:B------:R-:W-:Y:S01]  /*0590*/  ISETP.GE.AND P5, PT, R5, UR4, PT ;  /* 0x0000000405007c0c */ /* 0x000fe2000bfa6270 */
[----:B------:R-:W-:Y:S01]  /*05a0*/  VIADD R5, R0, 0x300 ;  /* 0x0000030000057836 */ /* 0x000fe20000000000 */
[----:B------:R-:W-:Y:S02]  /*05b0*/  IADD3 R7, P0, PT, R4, UR6, RZ ;  /* 0x0000000604077c10 */ /* 0x000fe4000ff1e0ff */
[----:B------:R-:W-:Y:S01]  /*05c0*/  ISETP.GE.AND P4, PT, R6, UR4, PT ;  /* 0x0000000406007c0c */ /* 0x000fe2000bf86270 */
[----:B------:R-:W-:Y:S01]  /*05d0*/  VIADD R6, R0, 0x500 ;  /* 0x0000050000067836 */ /* 0x000fe20000000000 */
[----:B------:R-:W-:-:S02]  /*05e0*/  LEA.HI.X.SX32 R4, R4, UR7, 0x1, P0 ;  /* 0x0000000704047c11 */ /* 0x000fc400080f0eff */
[----:B------:R-:W-:Y:S02]  /*05f0*/  ISETP.GE.AND P3, PT, R5, UR4, PT ;  /* 0x0000000405007c0c */ /* 0x000fe4000bf66270 */
[C---:B------:R-:W-:Y:S02]  /*0600*/  LEA R12, P0, R7.reuse, UR10, 0x3 ;  /* 0x0000000a070c7c11 */ /* 0x040fe4000f8018ff */
[C---:B------:R-:W-:Y:S02]  /*0610*/  LOP3.LUT R5, R0.reuse, 0x400, RZ, 0xfc, !PT ;  /* 0x0000040000057812 */ /* 0x040fe400078efcff */
[----:B------:R-:W-:Y:S01]  /*0620*/  LEA.HI.X R13, R7, UR11, R4, 0x3, P0 ;  /* 0x0000000b070d7c11 */ /* 0x000fe200080f1c04 */
[C---:B------:R-:W-:Y:S01]  /*0630*/  VIADD R4, R0.reuse, 0x600 ;  /* 0x0000060000047836 */ /* 0x040fe20000000000 */
[----:B------:R-:W-:Y:S01]  /*0640*/  ISETP.GE.AND P2, PT, R5, UR4, PT ;  /* 0x0000000405007c0c */ /* 0x000fe2000bf46270 */
[----:B------:R-:W-:Y:S01]  /*0650*/  VIADD R5, R0, 0x700 ;  /* 0x0000070000057836 */ /* 0x000fe20000000000 */
[----:B------:R-:W-:-:S02]  /*0660*/  ISETP.GE.AND P1, PT, R6, UR4, PT ;  /* 0x0000000406007c0c */ /* 0x000fc4000bf26270 */
[----:B------:R-:W-:Y:S01]  /*0670*/  ISETP.GE.AND P0, PT, R4, UR4, PT ;  /* 0x0000000404007c0c */ /* 0x000fe2000bf06270 */
[----:B------:R0:W5:Y:S04]  /*0680*/  @P4 LDG.E.64 R6, desc[UR14][R12.64+0x1000] ;  /* 0x0010000e0c064981 */ /* 0x000168000c1e1b00 */
[----:B------:R0:W5:Y:S04]  /*0690*/  @P3 LDG.E.64 R8, desc[UR14][R12.64+0x1800] ;  /* 0x0018000e0c083981 */ /* 0x000168000c1e1b00 */
[----:B------:R0:W5:Y:S04]  /*06a0*/  @P2 LDG.E.64 R10, desc[UR14][R12.64+0x2000] ;  /* 0x0020000e0c0a2981 */ /* 0x000168000c1e1b00 */
[----:B------:R0:W5:Y:S04]  /*06b0*/  @P1 LDG.E.64 R20, desc[UR14][R12.64+0x2800] ;  /* 0x0028000e0c141981 */ /* 0x000168000c1e1b00 */
[----:B------:R0:W5:Y:S04]  /*06c0*/  @P0 LDG.E.64 R14, desc[UR14][R12.64+0x3000] ;  /* 0x0030000e0c0e0981 */ /* 0x000168000c1e1b00 */
[----:B------:R0:W5:Y:S01]  /*06d0*/  @P6 LDG.E.64 R18, desc[UR14][R12.64] ;  /* 0x0000000e0c126981 */ /* 0x000162000c1e1b00 */
[----:B------:R-:W-:-:S03]  /*06e0*/  ISETP.GE.AND P6, PT, R5, UR4, PT ;  /* 0x0000000405007c0c */ /* 0x000fc6000bfc6270 */
[----:B------:R0:W5:Y:S10]  /*06f0*/  @P5 LDG.E.64 R4, desc[UR14][R12.64+0x800] ;  /* 0x0008000e0c045981 */ /* 0x000174000c1e1b00 */
[----:B------:R0:W5:Y:S04]  /*0700*/  @P6 LDG.E.64 R16, desc[UR14][R12.64+0x3800] ;  /* 0x0038000e0c106981 */ /* 0x000168000c1e1b00 */
[----:B------:R0:W5:Y:S04]  /*0710*/  @!P4 LDG.E.64 R6, desc[UR14][R2.64+0x1000] ;  /* 0x0010000e0206c981 */ /* 0x000168000c1e1b00 */
[----:B------:R0:W5:Y:S04]  /*0720*/  @!P3 LDG.E.64 R8, desc[UR14][R2.64+0x1800] ;  /* 0x0018000e0208b981 */ /* 0x000168000c1e1b00 */
[----:B------:R0:W5:Y:S04]  /*0730*/  @!P2 LDG.E.64 R10, desc[UR14][R2.64+0x2000] ;  /* 0x0020000e020aa981 */ /* 0x000168000c1e1b00 */
[----:B------:R0:W5:Y:S04]  /*0740*/  @!P1 LDG.E.64 R20, desc[UR14][R2.64+0x2800] ;  /* 0x0028000e02149981 */ /* 0x000168000c1e1b00 */
[----:B------:R0:W5:Y:S04]  /*0750*/  @!P0 LDG.E.64 R14, desc[UR14][R2.64+0x3000] ;  /* 0x0030000e020e8981 */ /* 0x000168000c1e1b00 */
[----:B------:R0:W5:Y:S04]  /*0760*/  @!P5 LDG.E.64 R4, desc[UR14][R2.64+0x800] ;  /* 0x0008000e0204d981 */ /* 0x000168000c1e1b00 */
[----:B------:R0:W5:Y:S01]  /*0770*/  @!P6 LDG.E.64 R16, desc[UR14][R2.64+0x3800] ;  /* 0x0038000e0210e981 */ /* 0x000162000c1e1b00 */
[----:B------:R-:W-:Y:S05]  /*0780*/  BRA `(.L_x_2) ;  /* 0x0000000400e87947 */ /* 0x000fea0003800000 */
.L_x_1:
[----:B------:R-:W-:Y:S01]  /*0790*/  UIADD3 UR7, UP1, UP2, UR7, UR22, UR20 ;  /* 0x0000001607077290 */ /* 0x000fe2000fa3e014 */
[----:B------:R-:W-:Y:S01]  /*07a0*/  IMAD.U32 R2, RZ, RZ, UR26 ;  /* 0x0000001aff027e24 */ /* 0x000fe2000f8e00ff */
[C---:B--2---:R-:W-:Y:S01]  /*07b0*/  ISETP.GE.AND P0, PT, R0.reuse, UR4, PT ;  /* 0x0000000400007c0c */ /* 0x044fe2000bf06270 */
[C---:B------:R-:W-:Y:S01]  /*07c0*/  VIADD R5, R0.reuse, -UR4 ;  /* 0x8000000400057c36 */ /* 0x040fe20008000000 */
[----:B------:R-:W-:Y:S01]  /*07d0*/  UIADD3.X UR8, UPT, UPT, UR8, UR23, UR21, UP1, UP2 ;  /* 0x0000001708087290 */ /* 0x000fe20008fe4415 */
[----:B------:R-:W-:Y:S01]  /*07e0*/  VIADD R7, R0, 0x100 ;  /* 0x0000010000077836 */ /* 0x000fe20000000000 */
[----:B------:R-:W-:Y:S01]  /*07f0*/  SEL R2, R2, UR7, !P0 ;  /* 0x0000000702027c07 */ /* 0x000fe2000c000000 */
[C---:B------:R-:W-:Y:S01]  /*0800*/  VIADD R11, R0.reuse, 0x200 ;  /* 0x00000200000b7836 */ /* 0x040fe20000000000 */
[----:B------:R-:W-:Y:S01]  /*0810*/  SEL R3, R0, R5, !P0 ;  /* 0x0000000500037207 */ /* 0x000fe20004000000 */
[----:B------:R-:W-:Y:S01]  /*0820*/  IMAD.U32 R9, RZ, RZ, UR27 ;  /* 0x0000001bff097e24 */ /* 0x000fe2000f8e00ff */
[----:B------:R-:W-:Y:S01]  /*0830*/  ISETP.GE.AND P2, PT, R7, UR4, PT ;  /* 0x0000000407007c0c */ /* 0x000fe2000bf46270 */
[----:B------:R-:W-:Y:S01]  /*0840*/  VIADD R6, R11, -UR4 ;  /* 0x800000040b067c36 */ /* 0x000fe20008000000 */
[----:B------:R-:W-:Y:S01]  /*0850*/  IADD3 R3, P1, PT, R3, R2, RZ ;  /* 0x0000000203037210 */ /* 0x000fe20007f3e0ff */
[----:B------:R-:W-:Y:S01]  /*0860*/  VIADD R2, R7, -UR4 ;  /* 0x8000000407027c36 */ /* 0x000fe20008000000 */
[----:B------:R-:W-:Y:S01]  /*0870*/  ISETP.GE.AND P3, PT, R11, UR4, PT ;  /* 0x000000040b007c0c */ /* 0x000fe2000bf66270 */
[----:B------:R-:W-:Y:S01]  /*0880*/  IMAD.U32 R4, RZ, RZ, UR26 ;  /* 0x0000001aff047e24 */ /* 0x000fe2000f8e00ff */
[----:B------:R-:W-:Y:S01]  /*0890*/  SHF.R.S32.HI R10, RZ, 0x1f, R5 ;  /* 0x0000001fff0a7819 */ /* 0x000fe20000011405 */
[----:B------:R-:W-:Y:S01]  /*08a0*/  IMAD.U32 R8, RZ, RZ, UR26 ;  /* 0x0000001aff087e24 */ /* 0x000fe2000f8e00ff */
[----:B------:R-:W-:Y:S01]  /*08b0*/  SEL R5, R7, R2, !P2 ;  /* 0x0000000207057207 */ /* 0x000fe20005000000 */
[----:B------:R-:W-:Y:S01]  /*08c0*/  IMAD.U32 R15, RZ, RZ, UR27 ;  /* 0x0000001bff0f7e24 */ /* 0x000fe2000f8e00ff */
[----:B------:R-:W-:Y:S01]  /*08d0*/  SEL R7, R11, R6, !P3 ;  /* 0x000000060b077207 */ /* 0x000fe20005800000 */
[----:B------:R-:W-:Y:S01]  /*08e0*/  IMAD.U32 R12, RZ, RZ, UR26 ;  /* 0x0000001aff0c7e24 */ /* 0x000fe2000f8e00ff */
[----:B------:R-:W-:Y:S01]  /*08f0*/  SEL R9, R9, UR8, !P0 ;  /* 0x0000000809097c07 */ /* 0x000fe2000c000000 */
[----:B------:R-:W-:Y:S01]  /*0900*/  IMAD.U32 R13, RZ, RZ, UR27 ;  /* 0x0000001bff0d7e24 */ /* 0x000fe2000f8e00ff */
[----:B------:R-:W-:Y:S01]  /*0910*/  SEL R10, R10, RZ, P0 ;  /* 0x000000ff0a0a7207 */ /* 0x000fe20000000000 */
[----:B------:R-:W-:Y:S01]  /*0920*/  IMAD.U32 R14, RZ, RZ, UR26 ;  /* 0x0000001aff0e7e24 */ /* 0x000fe2000f8e00ff */
[----:B------:R-:W-:Y:S01]  /*0930*/  SEL R4, R4, UR7, !P3 ;  /* 0x0000000704047c07 */ /* 0x000fe2000d800000 */
[----:B------:R-:W-:Y:S01]  /*0940*/  IMAD.U32 R17, RZ, RZ, UR27 ;  /* 0x0000001bff117e24 */ /* 0x000fe2000f8e00ff */
[----:B------:R-:W-:Y:S01]  /*0950*/  LOP3.LUT R11, R0, 0x400, RZ, 0xfc, !PT ;  /* 0x00000400000b7812 */ /* 0x000fe200078efcff */
[----:B------:R-:W-:Y:S01]  /*0960*/  IMAD.X R10, R10, 0x1, R9, P1 ;  /* 0x000000010a0a7824 */ /* 0x000fe200008e0609 */
[----:B------:R-:W-:Y:S01]  /*0970*/  IADD3 R7, P5, PT, R7, R4, RZ ;  /* 0x0000000407077210 */ /* 0x000fe20007fbe0ff */
[----:B------:R-:W-:Y:S01]  /*0980*/  VIADD R9, R0, 0x300 ;  /* 0x0000030000097836 */ /* 0x000fe20000000000 */
[----:B------:R-:W-:Y:S01]  /*0990*/  SEL R8, R8, UR7, !P2 ;  /* 0x0000000708087c07 */ /* 0x000fe2000d000000 */
[C---:B------:R-:W-:Y:S01]  /*09a0*/  VIADD R4, R11.reuse, -UR4 ;  /* 0x800000040b047c36 */ /* 0x040fe20008000000 */
[----:B------:R-:W-:Y:S01]  /*09b0*/  ISETP.GE.AND P1, PT, R11, UR4, PT ;  /* 0x000000040b007c0c */ /* 0x000fe2000bf26270 */
[----:B------:R-:W-:Y:S01]  /*09c0*/  IMAD.U32 R16, RZ, RZ, UR26 ;  /* 0x0000001aff107e24 */ /* 0x000fe2000f8e00ff */
[----:B------:R-:W-:Y:S01]  /*09d0*/  SHF.R.S32.HI R2, RZ, 0x1f, R2 ;  /* 0x0000001fff027819 */ /* 0x000fe20000011402 */
[----:B------:R-:W-:Y:S01]  /*09e0*/  VIADD R21, R0, 0x700 ;  /* 0x0000070000157836 */ /* 0x000fe20000000000 */
[----:B------:R-:W-:Y:S01]  /*09f0*/  IADD3 R5, P4, PT, R5, R8, RZ ;  /* 0x0000000805057210 */ /* 0x000fe20007f9e0ff */
[----:B------:R-:W-:Y:S01]  /*0a00*/  VIADD R8, R9, -UR4 ;  /* 0x8000000409087c36 */ /* 0x000fe20008000000 */
[----:B------:R-:W-:Y:S01]  /*0a10*/  SHF.R.S32.HI R6, RZ, 0x1f, R6 ;  /* 0x0000001fff067819 */ /* 0x000fe20000011406 */
[----:B------:R-:W-:Y:S01]  /*0a20*/  IMAD.U32 R18, RZ, RZ, UR26 ;  /* 0x0000001aff127e24 */ /* 0x000fe2000f8e00ff */
[----:B------:R-:W-:Y:S01]  /*0a30*/  SEL R15, R15, UR8, !P2 ;  /* 0x000000080f0f7c07 */ /* 0x000fe2000d000000 */
[----:B------:R-:W-:Y:S01]  /*0a40*/  IMAD.U32 R20, RZ, RZ, UR26 ;  /* 0x0000001aff147e24 */ /* 0x000fe2000f8e00ff */
[----:B------:R-:W-:Y:S01]  /*0a50*/  SEL R11, R11, R4, !P1 ;  /* 0x000000040b0b7207 */ /* 0x000fe20004800000 */
[----:B------:R-:W-:Y:S01]  /*0a60*/  IMAD.U32 R25, RZ, RZ, UR27 ;  /* 0x0000001bff197e24 */ /* 0x000fe2000f8e00ff */
[----:B------:R-:W-:Y:S01]  /*0a70*/  SEL R12, R12, UR7, !P1 ;  /* 0x000000070c0c7c07 */ /* 0x000fe2000c800000 */
[----:B------:R-:W-:Y:S01]  /*0a80*/  IMAD.U32 R23, RZ, RZ, UR27 ;  /* 0x0000001bff177e24 */ /* 0x000fe2000f8e00ff */
[----:B------:R-:W-:-:S02]  /*0a90*/  SEL R2, R2, RZ, P2 ;  /* 0x000000ff02027207 */ /* 0x000fc40001000000 */
[----:B------:R-:W-:Y:S02]  /*0aa0*/  ISETP.GE.AND P0, PT, R9, UR4, PT ;  /* 0x0000000409007c0c */ /* 0x000fe4000bf06270 */
[----:B------:R-:W-:Y:S02]  /*0ab0*/  SEL R13, R13, UR8, !P3 ;  /* 0x000000080d0d7c07 */ /* 0x000fe4000d800000 */
[----:B------:R-:W-:Y:S02]  /*0ac0*/  SEL R6, R6, RZ, P3 ;  /* 0x000000ff06067207 */ /* 0x000fe40001800000 */
[----:B------:R-:W-:Y:S01]  /*0ad0*/  IADD3 R11, P3, PT, R11, R12, RZ ;  /* 0x0000000c0b0b7210 */ /* 0x000fe20007f7e0ff */
[----:B------:R-:W-:Y:S01]  /*0ae0*/  IMAD.X R12, R2, 0x1, R15, P4 ;  /* 0x00000001020c7824 */ /* 0x000fe200020e060f */
[----:B------:R-:W-:Y:S01]  /*0af0*/  SEL R9, R9, R8, !P0 ;  /* 0x0000000809097207 */ /* 0x000fe20004000000 */
[----:B------:R-:W-:Y:S01]  /*0b00*/  VIADD R15, R0, 0x600 ;  /* 0x00000600000f7836 */ /* 0x000fe20000000000 */
[----:B------:R-:W-:-:S02]  /*0b10*/  SEL R14, R14, UR7, !P0 ;  /* 0x000000070e0e7c07 */ /* 0x000fc4000c000000 */
[----:B------:R-:W-:Y:S01]  /*0b20*/  SHF.R.S32.HI R8, RZ, 0x1f, R8 ;  /* 0x0000001fff087819 */ /* 0x000fe20000011408 */
[----:B------:R-:W-:Y:S01]  /*0b30*/  VIADD R2, R15, -UR4 ;  /* 0x800000040f027c36 */ /* 0x000fe20008000000 */
[----:B------:R-:W-:Y:S01]  /*0b40*/  IADD3 R9, P2, PT, R9, R14, RZ ;  /* 0x0000000e09097210 */ /* 0x000fe20007f5e0ff */
[----:B------:R-:W-:Y:S01]  /*0b50*/  IMAD.X R14, R6, 0x1, R13, P5 ;  /* 0x00000001060e7824 */ /* 0x000fe200028e060d */
[----:B------:R-:W-:Y:S01]  /*0b60*/  ISETP.GE.AND P5, PT, R15, UR4, PT ;  /* 0x000000040f007c0c */ /* 0x000fe2000bfa6270 */
[----:B------:R-:W-:Y:S01]  /*0b70*/  VIADD R13, R0, 0x500 ;  /* 0x00000500000d7836 */ /* 0x000fe20000000000 */
[----:B------:R-:W-:Y:S02]  /*0b80*/  SEL R17, R17, UR8, !P0 ;  /* 0x0000000811117c07 */ /* 0x000fe4000c000000 */
[----:B------:R-:W-:Y:S01]  /*0b90*/  SEL R15, R15, R2, !P5 ;  /* 0x000000020f0f7207 */ /* 0x000fe20006800000 */
[----:B------:R-:W-:Y:S01]  /*0ba0*/  VIADD R6, R13, -UR4 ;  /* 0x800000040d067c36 */ /* 0x000fe20008000000 */
[----:B------:R-:W-:-:S02]  /*0bb0*/  SEL R16, R16, UR7, !P5 ;  /* 0x0000000710107c07 */ /* 0x000fc4000e800000 */
[----:B------:R-:W-:Y:S02]  /*0bc0*/  SEL R8, R8, RZ, P0 ;  /* 0x000000ff08087207 */ /* 0x000fe40000000000 */
[----:B------:R-:W-:Y:S02]  /*0bd0*/  IADD3 R15, P0, PT, R15, R16, RZ ;  /* 0x000000100f0f7210 */ /* 0x000fe40007f1e0ff */
[----:B------:R-:W-:Y:S01]  /*0be0*/  ISETP.GE.AND P4, PT, R13, UR4, PT ;  /* 0x000000040d007c0c */ /* 0x000fe2000bf86270 */
[----:B------:R-:W-:Y:S01]  /*0bf0*/  IMAD.X R16, R8, 0x1, R17, P2 ;  /* 0x0000000108107824 */ /* 0x000fe200010e0611 */
[C---:B------:R-:W-:Y:S01]  /*0c00*/  ISETP.GE.AND P2, PT, R21.reuse, UR4, PT ;  /* 0x0000000415007c0c */ /* 0x040fe2000bf46270 */
[----:B------:R-:W-:Y:S01]  /*0c10*/  VIADD R8, R21, -UR4 ;  /* 0x8000000415087c36 */ /* 0x000fe20008000000 */
[----:B------:R-:W-:Y:S02]  /*0c20*/  SHF.R.S32.HI R19, RZ, 0x1f, R4 ;  /* 0x0000001fff137819 */ /* 0x000fe40000011404 */
[----:B------:R-:W-:-:S02]  /*0c30*/  SEL R18, R18, UR7, !P4 ;  /* 0x0000000712127c07 */ /* 0x000fc4000e000000 */
[----:B------:R-:W-:Y:S01]  /*0c40*/  SEL R4, R20, UR7, !P2 ;  /* 0x0000000714047c07 */ /* 0x000fe2000d000000 */
[----:B------:R-:W0:Y:S01]  /*0c50*/  LDCU.64 UR6, c[0x0][0x3a0] ;  /* 0x00007400ff0677ac */ /* 0x000e220008000a00 */
[----:B------:R-:W-:Y:S02]  /*0c60*/  SEL R13, R13, R6, !P4 ;  /* 0x000000060d0d7207 */ /* 0x000fe40006000000 */
[----:B------:R-:W-:Y:S01]  /*0c70*/  SEL R17, R21, R8, !P2 ;  /* 0x0000000815117207 */ /* 0x000fe20005000000 */
[----:B------:R-:W-:Y:S01]  /*0c80*/  IMAD.U32 R21, RZ, RZ, UR27 ;  /* 0x0000001bff157e24 */ /* 0x000fe2000f8e00ff */
[----:B------:R-:W-:Y:S01]  /*0c90*/  IADD3 R13, P6, PT, R13, R18, RZ ;  /* 0x000000120d0d7210 */ /* 0x000fe20007fde0ff */
[----:B------:R-:W-:Y:S01]  /*0ca0*/  IMAD.U32 R18, RZ, RZ, UR27 ;  /* 0x0000001bff127e24 */ /* 0x000fe2000f8e00ff */
[----:B------:R-:W-:Y:S02]  /*0cb0*/  SHF.R.S32.HI R6, RZ, 0x1f, R6 ;  /* 0x0000001fff067819 */ /* 0x000fe40000011406 */
[----:B------:R-:W-:-:S02]  /*0cc0*/  SHF.R.S32.HI R2, RZ, 0x1f, R2 ;  /* 0x0000001fff027819 */ /* 0x000fc40000011402 */
[----:B------:R-:W-:Y:S02]  /*0cd0*/  SHF.R.S32.HI R8, RZ, 0x1f, R8 ;  /* 0x0000001fff087819 */ /* 0x000fe40000011408 */
[----:B------:R-:W-:Y:S02]  /*0ce0*/  SEL R18, R18, UR8, !P1 ;  /* 0x0000000812127c07 */ /* 0x000fe4000c800000 */
[----:B------:R-:W-:Y:S02]  /*0cf0*/  SEL R19, R19, RZ, P1 ;  /* 0x000000ff13137207 */ /* 0x000fe40000800000 */
[----:B------:R-:W-:Y:S02]  /*0d00*/  IADD3 R17, P1, PT, R17, R4, RZ ;  /* 0x0000000411117210 */ /* 0x000fe40007f3e0ff */
[----:B------:R-:W-:Y:S01]  /*0d10*/  SEL R25, R25, UR8, !P4 ;  /* 0x0000000819197c07 */ /* 0x000fe2000e000000 */
[----:B------:R-:W-:Y:S01]  /*0d20*/  IMAD.X R18, R19, 0x1, R18, P3 ;  /* 0x0000000113127824 */ /* 0x000fe200018e0612 */
[----:B------:R-:W-:-:S02]  /*0d30*/  SEL R23, R23, UR8, !P5 ;  /* 0x0000000817177c07 */ /* 0x000fc4000e800000 */
[----:B------:R-:W-:Y:S02]  /*0d40*/  SEL R21, R21, UR8, !P2 ;  /* 0x0000000815157c07 */ /* 0x000fe4000d000000 */
[----:B------:R-:W-:Y:S02]  /*0d50*/  SEL R6, R6, RZ, P4 ;  /* 0x000000ff06067207 */ /* 0x000fe40002000000 */
[----:B------:R-:W-:Y:S02]  /*0d60*/  SEL R2, R2, RZ, P5 ;  /* 0x000000ff02027207 */ /* 0x000fe40002800000 */
[----:B------:R-:W-:Y:S01]  /*0d70*/  SEL R8, R8, RZ, P2 ;  /* 0x000000ff08087207 */ /* 0x000fe20001000000 */
[----:B------:R-:W-:Y:S01]  /*0d80*/  IMAD.X R20, R6, 0x1, R25, P6 ;  /* 0x0000000106147824 */ /* 0x000fe200030e0619 */
[----:B0-----:R-:W-:Y:S01]  /*0d90*/  LEA R6, P2, R7, UR6, 0x3 ;  /* 0x0000000607067c11 */ /* 0x001fe2000f8418ff */
[----:B------:R-:W-:Y:S01]  /*0da0*/  IMAD.X R22, R2, 0x1, R23, P0 ;  /* 0x0000000102167824 */ /* 0x000fe200000e0617 */
[----:B------:R-:W-:Y:S01]  /*0db0*/  LEA R2, P0, R3, UR6, 0x3 ;  /* 0x0000000603027c11 */ /* 0x000fe2000f8018ff */
[----:B------:R-:W-:Y:S01]  /*0dc0*/  IMAD.X R24, R8, 0x1, R21, P1 ;  /* 0x0000000108187824 */ /* 0x000fe200008e0615 */
[----:B------:R-:W-:-:S02]  /*0dd0*/  LEA R8, P3, R9, UR6, 0x3 ;  /* 0x0000000609087c11 */ /* 0x000fc4000f8618ff */
[----:B------:R-:W-:Y:S02]  /*0de0*/  LEA R4, P1, R5, UR6, 0x3 ;  /* 0x0000000605047c11 */ /* 0x000fe4000f8218ff */
[----:B------:R-:W-:Y:S02]  /*0df0*/  LEA.HI.X R3, R3, UR7, R10, 0x3, P0 ;  /* 0x0000000703037c11 */ /* 0x000fe400080f1c0a */
[----:B------:R-:W-:Y:S02]  /*0e00*/  LEA.HI.X R7, R7, UR7, R14, 0x3, P2 ;  /* 0x0000000707077c11 */ /* 0x000fe400090f1c0e */
[----:B------:R-:W-:Y:S02]  /*0e10*/  LEA.HI.X R9, R9, UR7, R16, 0x3, P3 ;  /* 0x0000000709097c11 */ /* 0x000fe400098f1c10 */
[----:B------:R-:W-:Y:S02]  /*0e20*/  LEA.HI.X R5, R5, UR7, R12, 0x3, P1 ;  /* 0x0000000705057c11 */ /* 0x000fe400088f1c0c */
[----:B------:R-:W-:Y:S01]  /*0e30*/  LEA R10, P0, R11, UR6, 0x3 ;  /* 0x000000060b0a7c11 */ /* 0x000fe2000f8018ff */
[----:B------:R-:W5:Y:S01]  /*0e40*/  LDG.E.64 R6, desc[UR14][R6.64] ;  /* 0x0000000e06067981 */ /* 0x000f62000c1e1b00 */
[----:B------:R-:W-:-:S02]  /*0e50*/  LEA R14, P2, R15, UR6, 0x3 ;  /* 0x000000060f0e7c11 */ /* 0x000fc4000f8418ff */
[----:B------:R-:W-:Y:S01]  /*0e60*/  LEA R16, P3, R17, UR6, 0x3 ;  /* 0x0000000611107c11 */ /* 0x000fe2000f8618ff */
[----:B------:R-:W5:Y:S01]  /*0e70*/  LDG.E.64 R4, desc[UR14][R4.64] ;  /* 0x0000000e04047981 */ /* 0x000f62000c1e1b00 */
[----:B------:R-:W-:Y:S02]  /*0e80*/  LEA R12, P1, R13, UR6, 0x3 ;  /* 0x000000060d0c7c11 */ /* 0x000fe4000f8218ff */
[----:B------:R-:W-:Y:S01]  /*0e90*/  LEA.HI.X R11, R11, UR7, R18, 0x3, P0 ;  /* 0x000000070b0b7c11 */ /* 0x000fe200080f1c12 */
[----:B------:R-:W5:Y:S01]  /*0ea0*/  LDG.E.64 R8, desc[UR14][R8.64] ;  /* 0x0000000e08087981 */ /* 0x000f62000c1e1b00 */
[----:B------:R-:W-:Y:S02]  /*0eb0*/  LEA.HI.X R15, R15, UR7, R22, 0x3, P2 ;  /* 0x000000070f0f7c11 */ /* 0x000fe400090f1c16 */
[----:B------:R-:W-:Y:S01]  /*0ec0*/  LEA.HI.X R17, R17, UR7, R24, 0x3, P3 ;  /* 0x0000000711117c11 */ /* 0x000fe200098f1c18 */
[----:B------:R1:W5:Y:S01]  /*0ed0*/  LDG.E.64 R18, desc[UR14][R2.64] ;  /* 0x0000000e02127981 */ /* 0x000362000c1e1b00 */
[----:B------:R-:W-:-:S03]  /*0ee0*/  LEA.HI.X R13, R13, UR7, R20, 0x3, P1 ;  /* 0x000000070d0d7c11 */ /* 0x000fc600088f1c14 */
[----:B------:R-:W5:Y:S04]  /*0ef0*/  LDG.E.64 R10, desc[UR14][R10.64] ;  /* 0x0000000e0a0a7981 */ /* 0x000f68000c1e1b00 */
[----:B------:R1:W5:Y:S04]  /*0f00*/  LDG.E.64 R20, desc[UR14][R12.64] ;  /* 0x0000000e0c147981 */ /* 0x000368000c1e1b00 */
[----:B------:R-:W5:Y:S04]  /*0f10*/  LDG.E.64 R14, desc[UR14][R14.64] ;  /* 0x0000000e0e0e7981 */ /* 0x000f68000c1e1b00 */
[----:B------:R-:W5:Y:S02]  /*0f20*/  LDG.E.64 R16, desc[UR14][R16.64] ;  /* 0x0000000e10107981 */ /* 0x000f64000c1e1b00 */
.L_x_2:
[----:B------:R-:W2:Y:S01]  /*0f30*/  S2UR UR7, SR_CgaCtaId ;  /* 0x00000000000779c3 */ /* 0x000ea20000008800 */
[----:B------:R-:W-:Y:S01]  /*0f40*/  UMOV UR6, 0x400 ;  /* 0x0000040000067882 */ /* 0x000fe20000000000 */
[----:B01----:R-:W-:Y:S01]  /*0f50*/  IMAD.SHL.U32 R2, R0, 0x8, RZ ;  /* 0x0000000800027824 */ /* 0x003fe200078e00ff */
[----:B--2---:R-:W-:-:S09]  /*0f60*/  ULEA UR6, UR7, UR6, 0x18 ;  /* 0x0000000607067291 */ /* 0x004fd2000f8ec0ff */
[----:B-----5:R-:W-:Y:S04]  /*0f70*/  STS.64 [R2+UR6], R18 ;  /* 0x0000001202007988 */ /* 0x020fe80008000a06 */
[----:B------:R-:W-:Y:S04]  /*0f80*/  STS.64 [R2+UR6+0x800], R4 ;  /* 0x0008000402007988 */ /* 0x000fe80008000a06 */
[----:B------:R-:W-:Y:S04]  /*0f90*/  STS.64 [R2+UR6+0x1000], R6 ;  /* 0x0010000602007988 */ /* 0x000fe80008000a06 */
[----:B------:R0:W-:Y:S04]  /*0fa0*/  STS.64 [R2+UR6+0x1800], R8 ;  /* 0x0018000802007988 */ /* 0x0001e80008000a06 */
[----:B------:R1:W-:Y:S04]  /*0fb0*/  STS.64 [R2+UR6+0x2000], R10 ;  /* 0x0020000a02007988 */ /* 0x0003e80008000a06 */
[----:B------:R1:W-:Y:S04]  /*0fc0*/  STS.64 [R2+UR6+0x2800], R20 ;  /* 0x0028001402007988 */ /* 0x0003e80008000a06 */
[----:B------:R1:W-:Y:S04]  /*0fd0*/  STS.64 [R2+UR6+0x3000], R14 ;  /* 0x0030000e02007988 */ /* 0x0003e80008000a06 */
[----:B------:R1:W-:Y:S01]  /*0fe0*/  STS.64 [R2+UR6+0x3800], R16 ;  /* 0x0038001002007988 */ /* 0x0003e20008000a06 */
[----:B------:R-:W-:Y:S01]  /*0ff0*/  BAR.SYNC.DEFER_BLOCKING 0x0 ;  /* 0x0000000000007b1d */ /* 0x000fe20000010000 */
[----:B------:R-:W-:-:S07]  /*1000*/  UIADD3 UR7, UPT, UPT, UR4, UR5, URZ ;  /* 0x0000000504077290 */ /* 0x000fce000fffe0ff */
[----:B------:R-:W-:Y:S01]  /*1010*/  PREEXIT ;  /* 0x000000000000782d */ /* 0x000fe20000000000 */
[----:B------:R-:W-:Y:S01]  /*1020*/  BSSY.RECONVERGENT B0, `(.L_x_3) ;  /* 0x000001a000007945 */ /* 0x000fe20003800200 */
[----:B0-----:R-:W-:-:S04]  /*1030*/  VIMNMX R8, PT, PT, R2, UR7, PT ;  /* 0x0000000702087c48 */ /* 0x001fc8000bfe0100 */
[C---:B------:R-:W-:Y:S01]  /*1040*/  ISETP.GE.AND P0, PT, R8.reuse, UR5, PT ;  /* 0x0000000508007c0c */ /* 0x040fe2000bf06270 */
[C---:B------:R-:W-:Y:S01]  /*1050*/  VIADD R3, R8.reuse, -UR5 ;  /* 0x8000000508037c36 */ /* 0x040fe20008000000 */
[----:B------:R-:W-:Y:S01]  /*1060*/  VIMNMX R4, PT, PT, R8, UR4, PT ;  /* 0x0000000408047c48 */ /* 0x000fe2000bfe0100 */
[----:B------:R-:W-:-:S03]  /*1070*/  ULEA UR5, UR4, UR6, 0x3 ;  /* 0x0000000604057291 */ /* 0x000fc6000f8e18ff */
[----:B------:R-:W-:-:S04]  /*1080*/  SEL R3, R3, RZ, P0 ;  /* 0x000000ff03037207 */ /* 0x000fc80000000000 */
[----:B------:R-:W-:-:S13]  /*1090*/  ISETP.GE.AND P0, PT, R3, R4, PT ;  /* 0x000000040300720c */ /* 0x000fda0003f06270 */
[----:B-1----:R-:W-:Y:S05]  /*10a0*/  @P0 BRA `(.L_x_4) ;  /* 0x0000000000440947 */ /* 0x002fea0003800000 */
[----:B------:R-:W-:-:S07]  /*10b0*/  IMAD.MOV.U32 R10, RZ, RZ, R4 ;  /* 0x000000ffff0a7224 */ /* 0x000fce00078e0004 */
.L_x_5:
[----:B------:R-:W-:-:S05]  /*10c0*/  IMAD.IADD R4, R10, 0x1, -R3 ;  /* 0x000000010a047824 */ /* 0x000fca00078e0a03 */
[----:B------:R-:W-:-:S04]  /*10d0*/  LEA.HI R4, R4, R4, RZ, 0x1 ;  /* 0x0000000404047211 */ /* 0x000fc800078f08ff */
[----:B------:R-:W-:-:S04]  /*10e0*/  LEA.HI.SX32 R9, R4, R3, 0x1f ;  /* 0x0000000304097211 */ /* 0x000fc800078ffaff */
[----:B------:R-:W-:Y:S02]  /*10f0*/  LOP3.LUT R5, RZ, R9, RZ, 0x33, !PT ;  /* 0x00000009ff057212 */ /* 0x000fe400078e33ff */
[----:B------:R-:W-:-:S03]  /*1100*/  LEA R4, R9, UR6, 0x3 ;  /* 0x0000000609047c11 */ /* 0x000fc6000f8e18ff */
[----:B------:R-:W-:-:S05]  /*1110*/  IMAD.IADD R5, R8, 0x1, R5 ;  /* 0x0000000108057824 */ /* 0x000fca00078e0205 */
[----:B------:R-:W-:Y:S02]  /*1120*/  LEA R6, R5, UR5, 0x3 ;  /* 0x0000000505067c11 */ /* 0x000fe4000f8e18ff */
[----:B------:R-:W0:Y:S04]  /*1130*/  LDS.64 R4, [R4] ;  /* 0x0000000004047984 */ /* 0x000e280000000a00 */
[----:B------:R-:W1:Y:S04]  /*1140*/  LDS.64 R6, [R6] ;  /* 0x0000000006067984 */ /* 0x000e680000000a00 */
[----:B0-----:R-:W2:Y:S04]  /*1150*/  LD.E R12, desc[UR14][R4.64] ;  /* 0x0000000e040c7980 */ /* 0x001ea8000c101900 */
[----:B-1----:R-:W2:Y:S02]  /*1160*/  LD.E R7, desc[UR14][R6.64] ;  /* 0x0000000e06077980 */ /* 0x002ea4000c101900 */
[----:B--2---:R-:W-:-:S04]  /*1170*/  ISETP.GT.AND P0, PT, R7, R12, PT ;  /* 0x0000000c0700720c */ /* 0x004fc80003f04270 */
[----:B------:R-:W-:-:S09]  /*1180*/  SEL R10, R10, R9, P0 ;  /* 0x000000090a0a7207 */ /* 0x000fd20000000000 */
[----:B------:R-:W-:-:S05]  /*1190*/  @P0 VIADD R3, R9, 0x1 ;  /* 0x0000000109030836 */ /* 0x000fca0000000000 */
[----:B------:R-:W-:-:S13]  /*11a0*/  ISETP.GE.AND P0, PT, R3, R10, PT ;  /* 0x0000000a0300720c */ /* 0x000fda0003f06270 */
[----:B------:R-:W-:Y:S05]  /*11b0*/  @!P0 BRA `(.L_x_5) ;  /* 0xfffffffc00c08947 */ /* 0x000fea000383ffff */
.L_x_4:
[----:B------:R-:W-:Y:S05]  /*11c0*/  BSYNC.RECONVERGENT B0 ;  /* 0x0000000000007941 */ /* 0x000fea0003800200 */
.L_x_3:
[----:B------:R-:W-:Y:S01]  /*11d0*/  IMAD.IADD R8, R8, 0x1, -R3 ;  /* 0x0000000108087824 */ /* 0x000fe200078e0a03 */
[----:B------:R-:W-:Y:S01]  /*11e0*/  LEA R10, R3, UR6, 0x3 ;  /* 0x00000006030a7c11 */ /* 0x000fe2000f8e18ff */
[----:B------:R-:W-:Y:S01]  /*11f0*/  BSSY.RECONVERGENT B0, `(.L_x_6) ;  /* 0x000000e000007945 */ /* 0x000fe20003800200 */
[----:B------:R-:W-:Y:S02]  /*1200*/  PLOP3.LUT P0, PT, PT, PT, PT, 0x8, 0x80 ;  /* 0x000000000080781c */ /* 0x000fe40003f0e170 */
[C---:B------:R-:W-:Y:S01]  /*1210*/  LEA R9, R8.reuse, UR5, 0x3 ;  /* 0x0000000508097c11 */ /* 0x040fe2000f8e18ff */
[----:B------:R0:W1:Y:S01]  /*1220*/  LDS.64 R18, [R10] ;  /* 0x000000000a127984 */ /* 0x0000620000000a00 */
[----:B------:R-:W-:-:S03]  /*1230*/  VIADD R8, R8, UR4 ;  /* 0x0000000408087c36 */ /* 0x000fc60008000000 */
[----:B------:R0:W2:Y:S02]  /*1240*/  LDS.64 R20, [R9] ;  /* 0x0000000009147984 */ /* 0x0000a40000000a00 */
[----:B------:R-:W-:-:S13]  /*1250*/  ISETP.GE.AND P1, PT, R8, UR7, PT ;  /* 0x0000000708007c0c */ /* 0x000fda000bf26270 */
[----:B0-----:R-:W-:Y:S05]  /*1260*/  @P1 BRA `(.L_x_7) ;  /* 0x0000000000181947 */ /* 0x001fea0003800000 */
[----:B------:R-:W-:Y:S02]  /*1270*/  ISETP.GE.AND P1, PT, R3, UR4, PT ;  /* 0x0000000403007c0c */ /* 0x000fe4000bf26270 */
[----:B------:R-:W-:-:S11]  /*1280*/  PLOP3.LUT P0, PT, PT, PT, PT, 0x80, 0x8 ;  /* 0x000000000008781c */ /* 0x000fd60003f0f070 */
[----:B------:R-:W-:Y:S05]  /*1290*/  @P1 BRA `(.L_x_7) ;  /* 0x00000000000c1947 */ /* 0x000fea0003800000 */
[----:B--2---:R-:W2:Y:S04]  /*12a0*/  LD.E R4, desc[UR14][R20.64] ;  /* 0x0000000e14047980 */ /* 0x004ea8000c101900 */
[----:B-1----:R-:W2:Y:S02]  /*12b0*/  LD.E R5, desc[UR14][R18.64] ;  /* 0x0000000e12057980 */ /* 0x002ea4000c101900 */
[----:B--2---:R-:W-:-:S13]  /*12c0*/  ISETP.LE.AND P0, PT, R4, R5, PT ;  /* 0x000000050400720c */ /* 0x004fda0003f03270 */
.L_x_7:
[----:B------:R-:W-:Y:S05]  /*12d0*/  BSYNC.RECONVERGENT B0 ;  /* 0x0000000000007941 */ /* 0x000fea0003800200 */
.L_x_6:
[----:B------:R-:W-:Y:S01]  /*12e0*/  VIADD R6, R8, 0x1 ;  /* 0x0000000108067836 */ /* 0x000fe20000000000 */
[----:B------:R-:W-:Y:S01]  /*12f0*/  BSSY.RECONVERGENT B0, `(.L_x_8) ;  /* 0x0000013000007945 */ /* 0x000fe20003800200 */
[----:B------:R-:W-:Y:S01]  /*1300*/  @!P0 IMAD.MOV R6, RZ, RZ, R8 ;  /* 0x000000ffff068224 */ /* 0x000fe200078e0208 */
[----:B-12---:R-:W-:Y:S01]  /*1310*/  SEL R4, R20, R18, P0 ;  /* 0x0000001214047207 */ /* 0x006fe20000000000 */
[----:B------:R-:W-:Y:S01]  /*1320*/  VIADD R7, R3, 0x1 ;  /* 0x0000000103077836 */ /* 0x000fe20000000000 */
[----:B------:R-:W-:Y:S01]  /*1330*/  SEL R5, R21, R19, P0 ;  /* 0x0000001315057207 */ /* 0x000fe20000000000 */
[----:B------:R-:W-:Y:S01]  /*1340*/  @P0 IMAD.MOV R7, RZ, RZ, R3 ;  /* 0x000000ffff070224 */ /* 0x000fe200078e0203 */
[C---:B------:R-:W-:Y:S01]  /*1350*/  ISETP.GE.AND P1, PT, R6.reuse, UR7, PT ;  /* 0x0000000706007c0c */ /* 0x040fe2000bf26270 */
[----:B------:R0:W1:Y:S01]  /*1360*/  @P0 LDS.64 R20, [R9+0x8] ;  /* 0x0000080009140984 */ /* 0x0000620000000a00 */
[----:B------:R-:W-:Y:S02]  /*1370*/  VIADD R3, R6, 0x1 ;  /* 0x0000000106037836 */ /* 0x000fe40000000000 */
[----:B------:R-:W-:Y:S01]  /*1380*/  VIADD R8, R7, 0x1 ;  /* 0x0000000107087836 */ /* 0x000fe20000000000 */
[----:B------:R0:W2:Y:S01]  /*1390*/  @!P0 LDS.64 R18, [R10+0x8] ;  /* 0x000008000a128984 */ /* 0x0000a20000000a00 */
[----:B------:R-:W-:-:S07]  /*13a0*/  PLOP3.LUT P0, PT, PT, PT, PT, 0x8, 0x80 ;  /* 0x000000000080781c */ /* 0x000fce0003f0e170 */
[----:B0-----:R-:W-:Y:S06]  /*13b0*/  @P1 BRA `(.L_x_9) ;  /* 0x0000000000181947 */ /* 0x001fec0003800000 */
[----:B------:R-:W-:Y:S02]  /*13c0*/  ISETP.GE.AND P1, PT, R7, UR4, PT ;  /* 0x0000000407007c0c */ /* 0x000fe4000bf26270 */
[----:B------:R-:W-:-:S11]  /*13d0*/  PLOP3.LUT P0, PT, PT, PT, PT, 0x80, 0x8 ;  /* 0x000000000008781c */ /* 0x000fd60003f0f070 */
[----:B------:R-:W-:Y:S05]  /*13e0*/  @P1 BRA `(.L_x_9) ;  /* 0x00000000000c1947 */ /* 0x000fea0003800000 */
[----:B-1----:R-:W3:Y:S04]  /*13f0*/  LD.E R9, desc[UR14][R20.64] ;  /* 0x0000000e14097980 */ /* 0x002ee8000c101900 */
[----:B--2---:R-:W3:Y:S02]  /*1400*/  LD.E R10, desc[UR14][R18.64] ;  /* 0x0000000e120a7980 */ /* 0x004ee4000c101900 */
[----:B---3--:R-:W-:-:S13]  /*1410*/  ISETP.LE.AND P0, PT, R9, R10, PT ;  /* 0x0000000a0900720c */ /* 0x008fda0003f03270 */
.L_x_9:
[----:B------:R-:W-:Y:S05]  /*1420*/  BSYNC.RECONVERGENT B0 ;  /* 0x0000000000007941 */ /* 0x000fea0003800200 */
.L_x_8:
[----:B------:R-:W-:Y:S01]  /*1430*/  @!P0 IMAD.MOV R3, RZ, RZ, R6 ;  /* 0x000000ffff038224 */ /* 0x000fe200078e0206 */
[----:B------:R-:W-:Y:S01]  /*1440*/  BSSY.RECONVERGENT B0, `(.L_x_10) ;  /* 0x0000013000007945 */ /* 0x000fe20003800200 */
[----:B------:R-:W-:Y:S01]  /*1450*/  @P0 IMAD.MOV R8, RZ, RZ, R7 ;  /* 0x000000ffff080224 */ /* 0x000fe200078e0207 */
[----:B-12---:R-:W-:Y:S01]  /*1460*/  SEL R16, R20, R18, P0 ;  /* 0x0000001214107207 */ /* 0x006fe20000000000 */
[C---:B------:R-:W-:Y:S01]  /*1470*/  VIADD R9, R3.reuse, 0x1 ;  /* 0x0000000103097836 */ /* 0x040fe20000000000 */
[C---:B------:R-:W-:Y:S01]  /*1480*/  ISETP.GE.AND P1, PT, R3.reuse, UR7, PT ;  /* 0x0000000703007c0c */ /* 0x040fe2000bf26270 */
[C---:B------:R-:W-:Y:S01]  /*1490*/  VIADD R10, R8.reuse, 0x1 ;  /* 0x00000001080a7836 */ /* 0x040fe20000000000 */
[----:B------:R-:W-:Y:S02]  /*14a0*/  @!P0 LEA R6, R8, UR6, 0x3 ;  /* 0x0000000608068c11 */ /* 0x000fe4000f8e18ff */
[----:B------:R-:W-:Y:S02]  /*14b0*/  @P0 LEA R7, R3, UR6, 0x3 ;  /* 0x0000000603070c11 */ /* 0x000fe4000f8e18ff */
[----:B------:R-:W-:-:S02]  /*14c0*/  SEL R17, R21, R19, P0 ;  /* 0x0000001315117207 */ /* 0x000fc40000000000 */
[----:B------:R0:W1:Y:S04]  /*14d0*/  @!P0 LDS.64 R18, [R6] ;  /* 0x0000000006128984 */ /* 0x0000680000000a00 */
[----:B------:R0:W2:Y:S01]  /*14e0*/  @P0 LDS.64 R20, [R7] ;  /* 0x0000000007140984 */ /* 0x0000a20000000a00 */
[----:B------:R-:W-:Y:S01]  /*14f0*/  PLOP3.LUT P0, PT, PT, PT, PT, 0x8, 0x80 ;  /* 0x000000000080781c */ /* 0x000fe20003f0e170 */
[----:B------:R-:W-:-:S12]  /*1500*/  @P1 BRA `(.L_x_11) ;  /* 0x0000000000181947 */ /* 0x000fd80003800000 */
[----:B------:R-:W-:Y:S02]  /*1510*/  ISETP.GE.AND P1, PT, R8, UR4, PT ;  /* 0x0000000408007c0c */ /* 0x000fe4000bf26270 */
[----:B------:R-:W-:-:S11]  /*1520*/  PLOP3.LUT P0, PT, PT, PT, PT, 0x80, 0x8 ;  /* 0x000000000008781c */ /* 0x000fd60003f0f070 */
[----:B------:R-:W-:Y:S05]  /*1530*/  @P1 BRA `(.L_x_11) ;  /* 0x00000000000c1947 */ /* 0x000fea0003800000 */
[----:B0-2---:R-:W2:Y:S04]  /*1540*/  LD.E R6, desc[UR14][R20.64] ;  /* 0x0000000e14067980 */ /* 0x005ea8000c101900 */
[----:B-1----:R-:W2:Y:S02]  /*1550*/  LD.E R7, desc[UR14][R18.64] ;  /* 0x0000000e12077980 */ /* 0x002ea4000c101900 */
[----:B--2---:R-:W-:-:S13]  /*1560*/  ISETP.LE.AND P0, PT, R6, R7, PT ;  /* 0x000000070600720c */ /* 0x004fda0003f03270 */
.L_x_11:
[----:B------:R-:W-:Y:S05]  /*1570*/  BSYNC.RECONVERGENT B0 ;  /* 0x0000000000007941 */ /* 0x000fea0003800200 */
.L_x_10:
[----:B------:R-:W-:Y:S01]  /*1580*/  @!P0 IMAD.MOV R9, RZ, RZ, R3 ;  /* 0x000000ffff098224 */ /* 0x000fe200078e0203 */
[----:B------:R-:W-:Y:S01]  /*1590*/  BSSY.RECONVERGENT B0, `(.L_x_12) ;  /* 0x0000013000007945 */ /* 0x000fe20003800200 */
[----:B------:R-:W-:Y:S01]  /*15a0*/  @P0 IMAD.MOV R10, RZ, RZ, R8 ;  /* 0x000000ffff0a0224 */ /* 0x000fe200078e0208 */
[----:B-12---:R-:W-:Y:S01]  /*15b0*/  SEL R14, R20, R18, P0 ;  /* 0x00000012140e7207 */ /* 0x006fe20000000000 */
[C---:B0-----:R-:W-:Y:S01]  /*15c0*/  VIADD R7, R9.reuse, 0x1 ;  /* 0x0000000109077836 */ /* 0x041fe20000000000 */
        /* <DEDUP_REMOVED lines=15> */
.L_x_13:
[----:B------:R-:W-:Y:S05]  /*16c0*/  BSYNC.RECONVERGENT B0 ;  /* 0x0000000000007941 */ /* 0x000fea0003800200 */
.L_x_12:
[----:B------:R-:W-:Y:S01]  /*16d0*/  @!P0 IMAD.MOV R7, RZ, RZ, R9 ;  /* 0x000000ffff078224 */ /* 0x000fe200078e0209 */
[----:B------:R-:W-:Y:S01]  /*16e0*/  BSSY.RECONVERGENT B0, `(.L_x_14) ;  /* 0x0000013000007945 */ /* 0x000fe20003800200 */
[----:B------:R-:W-:Y:S01]  /*16f0*/  @P0 IMAD.MOV R8, RZ, RZ, R10 ;  /* 0x000000ffff080224 */ /* 0x000fe200078e020a */
[----:B-12---:R-:W-:Y:S01]  /*1700*/  SEL R12, R20, R18, P0 ;  /* 0x00000012140c7207 */ /* 0x006fe20000000000 */
[C---:B------:R-:W-:Y:S01]  /*1710*/  VIADD R9, R7.reuse, 0x1 ;  /* 0x0000000107097836 */ /* 0x040fe20000000000 */
[C---:B------:R-:W-:Y:S01]  /*1720*/  ISETP.GE.AND P1, PT, R7.reuse, UR7, PT ;  /* 0x0000000707007c0c */ /* 0x040fe2000bf26270 */
[C---:B------:R-:W-:Y:S01]  /*1730*/  VIADD R22, R8.reuse, 0x1 ;  /* 0x0000000108167836 */ /* 0x040fe20000000000 */
[----:B0-----:R-:W-:Y:S02]  /*1740*/  @!P0 LEA R3, R8, UR6, 0x3 ;  /* 0x0000000608038c11 */ /* 0x001fe4000f8e18ff */
        /* <DEDUP_REMOVED lines=12> */
.L_x_15:
[----:B------:R-:W-:Y:S05]  /*1810*/  BSYNC.RECONVERGENT B0 ;  /* 0x0000000000007941 */ /* 0x000fea0003800200 */
.L_x_14:
        /* <DEDUP_REMOVED lines=20> */
.L_x_17:
[----:B------:R-:W-:Y:S05]  /*1960*/  BSYNC.RECONVERGENT B0 ;  /* 0x0000000000007941 */ /* 0x000fea0003800200 */
.L_x_16:
[----:B------:R-:W-:Y:S01]  /*1970*/  @!P0 IMAD.MOV R3, RZ, RZ, R9 ;  /* 0x000000ffff038224 */ /* 0x000fe200078e0209 */
[----:B------:R-:W-:Y:S01]  /*1980*/  BSSY.RECONVERGENT B0, `(.L_x_18) ;  /* 0x0000012000007945 */ /* 0x000fe20003800200 */
[----:B------:R-:W-:Y:S01]  /*1990*/  @P0 IMAD.MOV R23, RZ, RZ, R22 ;  /* 0x000000ffff170224 */ /* 0x000fe200078e0216 */
[----:B-12---:R-:W-:Y:S02]  /*19a0*/  SEL R8, R20, R18, P0 ;  /* 0x0000001214087207 */ /* 0x006fe40000000000 */
[----:B------:R-:W-:Y:S01]  /*19b0*/  ISETP.GE.AND P1, PT, R3, UR7, PT ;  /* 0x0000000703007c0c */ /* 0x000fe2000bf26270 */
        /* <DEDUP_REMOVED lines=14> */
.L_x_19:
[----:B------:R-:W-:Y:S05]  /*1aa0*/  BSYNC.RECONVERGENT B0 ;  /* 0x0000000000007941 */ /* 0x000fea0003800200 */
.L_x_18:
[----:B------:R-:W-:Y:S01]  /*1ab0*/  @P0 IMAD.MOV R22, RZ, RZ, R23 ;  /* 0x000000ffff160224 */ /* 0x000fe200078e0217 */
[----:B012---:R-:W-:Y:S01]  /*1ac0*/  SEL R6, R20, R18, P0 ;  /* 0x0000001214067207 */ /* 0x007fe20000000000 */
[----:B------:R-:W-:Y:S01]  /*1ad0*/  VIADD R23, R3, 0x1 ;  /* 0x0000000103177836 */ /* 0x000fe20000000000 */
[----:B------:R-:W-:Y:S01]  /*1ae0*/  SEL R7, R21, R19, P0 ;  /* 0x0000001315077207 */ /* 0x000fe20000000000 */
[----:B------:R-:W-:Y:S01]  /*1af0*/  @!P0 IMAD.MOV R23, RZ, RZ, R3 ;  /* 0x000000ffff178224 */ /* 0x000fe200078e0203 */
[----:B------:R-:W-:Y:S01]  /*1b00*/  @!P0 LEA R24, R22, UR6, 0x3 ;  /* 0x0000000616188c11 */ /* 0x000fe2000f8e18ff */
[----:B------:R-:W-:Y:S03]  /*1b10*/  BSSY.RECONVERGENT B0, `(.L_x_20) ;  /* 0x0000011000007945 */ /* 0x000fe60003800200 */
[C---:B------:R-:W-:Y:S01]  /*1b20*/  @P0 LEA R3, R23.reuse, UR6, 0x3 ;  /* 0x0000000617030c11 */ /* 0x040fe2000f8e18ff */
[----:B------:R-:W0:Y:S01]  /*1b30*/  @!P0 LDS.64 R18, [R24] ;  /* 0x0000000018128984 */ /* 0x000e220000000a00 */
[----:B------:R-:W-:-:S03]  /*1b40*/  ISETP.GE.AND P1, PT, R23, UR7, PT ;  /* 0x0000000717007c0c */ /* 0x000fc6000bf26270 */
[----:B------:R1:W2:Y:S01]  /*1b50*/  @P0 LDS.64 R20, [R3] ;  /* 0x0000000003140984 */ /* 0x0002a20000000a00 */
[----:B0-----:R-:W-:Y:S02]  /*1b60*/  IMAD.MOV.U32 R23, RZ, RZ, R18 ;  /* 0x000000ffff177224 */ /* 0x001fe400078e0012 */
[----:B------:R-:W-:-:S07]  /*1b70*/  IMAD.MOV.U32 R26, RZ, RZ, R19 ;  /* 0x000000ffff1a7224 */ /* 0x000fce00078e0013 */
[----:B-1----:R-:W-:Y:S05]  /*1b80*/  @P1 BRA `(.L_x_21) ;  /* 0x0000000000241947 */ /* 0x002fea0003800000 */
[----:B------:R-:W-:Y:S01]  /*1b90*/  ISETP.GE.AND P0, PT, R22, UR4, PT ;  /* 0x0000000416007c0c */ /* 0x000fe2000bf06270 */
[----:B--2---:R-:W-:Y:S02]  /*1ba0*/  IMAD.MOV.U32 R23, RZ, RZ, R20 ;  /* 0x000000ffff177224 */ /* 0x004fe400078e0014 */
[----:B------:R-:W-:-:S10]  /*1bb0*/  IMAD.MOV.U32 R26, RZ, RZ, R21 ;  /* 0x000000ffff1a7224 */ /* 0x000fd400078e0015 */
[----:B------:R-:W-:Y:S05]  /*1bc0*/  @P0 BRA `(.L_x_21) ;  /* 0x0000000000140947 */ /* 0x000fea0003800000 */
[----:B------:R-:W2:Y:S04]  /*1bd0*/  LD.E R3, desc[UR14][R20.64] ;  /* 0x0000000e14037980 */ /* 0x000ea8000c101900 */
[----:B------:R-:W2:Y:S02]  /*1be0*/  LD.E R22, desc[UR14][R18.64] ;  /* 0x0000000e12167980 */ /* 0x000ea4000c101900 */
[----:B--2---:R-:W-:-:S04]  /*1bf0*/  ISETP.GT.AND P0, PT, R3, R22, PT ;  /* 0x000000160300720c */ /* 0x004fc80003f04270 */
[----:B------:R-:W-:Y:S02]  /*1c00*/  SEL R23, R18, R20, P0 ;  /* 0x0000001412177207 */ /* 0x000fe40000000000 */
[----:B------:R-:W-:-:S07]  /*1c10*/  SEL R26, R19, R21, P0 ;  /* 0x00000015131a7207 */ /* 0x000fce0000000000 */
.L_x_21:
[----:B------:R-:W-:Y:S05]  /*1c20*/  BSYNC.RECONVERGENT B0 ;  /* 0x0000000000007941 */ /* 0x000fea0003800200 */
.L_x_20:
[----:B------:R-:W-:Y:S01]  /*1c30*/  BAR.SYNC.DEFER_BLOCKING 0x0 ;  /* 0x0000000000007b1d */ /* 0x000fe20000010000 */
[----:B------:R-:W-:Y:S02]  /*1c40*/  IMAD.MOV.U32 R18, RZ, RZ, R23 ;  /* 0x000000ffff127224 */ /* 0x000fe400078e0017 */
[----:B------:R-:W-:-:S03]  /*1c50*/  IMAD.MOV.U32 R19, RZ, RZ, R26 ;  /* 0x000000ffff137224 */ /* 0x000fc600078e001a */
[----:B------:R-:W-:Y:S05]  /*1c60*/  BRA.U !UP0, `(.L_x_22) ;  /* 0x0000000108f87547 */ /* 0x000fea000b800000 */
[----:B------:R-:W0:Y:S01]  /*1c70*/  S2R R22, SR_LANEID ;  /* 0x0000000000167919 */ /* 0x000e220000000000 */
[----:B------:R-:W-:Y:S01]  /*1c80*/  LOP3.LUT R3, R2, 0x1f00, RZ, 0xc0, !PT ;  /* 0x00001f0002037812 */ /* 0x000fe200078ec0ff */
[----:B------:R-:W1:Y:S04]  /*1c90*/  LDCU.64 UR4, c[0x0][0x3a0] ;  /* 0x00007400ff0477ac */ /* 0x000e680008000a00 */
[----:B0-----:R-:W-:-:S05]  /*1ca0*/  IMAD R2, R22, 0x8, R3 ;  /* 0x0000000816027824 */ /* 0x001fca00078e0203 */
[----:B--2---:R-:W-:Y:S01]  /*1cb0*/  LEA.HI.SX32 R20, R2, R2, 0x1b ;  /* 0x0000000202147211 */ /* 0x004fe200078fdaff */
[----:B------:R-:W-:-:S03]  /*1cc0*/  IMAD R2, R22, -0x7, R2 ;  /* 0xfffffff916027824 */ /* 0x000fc600078e0202 */
[----:B------:R-:W-:Y:S01]  /*1cd0*/  LEA R21, R20, UR6, 0x3 ;  /* 0x0000000614157c11 */ /* 0x000fe2000f8e18ff */
[C---:B------:R-:W-:Y:S01]  /*1ce0*/  VIADD R23, R2.reuse, 0x20 ;  /* 0x0000002002177836 */ /* 0x040fe20000000000 */
[CC--:B------:R-:W-:Y:S01]  /*1cf0*/  LEA.HI.SX32 R20, R2.reuse, R2.reuse, 0x1b ;  /* 0x0000000202147211 */ /* 0x0c0fe200078fdaff */
[C---:B------:R-:W-:Y:S02]  /*1d00*/  VIADD R25, R2.reuse, 0x40 ;  /* 0x0000004002197836 */ /* 0x040fe40000000000 */
[----:B------:R0:W-:Y:S01]  /*1d10*/  STS.64 [R21], R4 ;  /* 0x0000000415007388 */ /* 0x0001e20000000a00 */
[-C--:B------:R-:W-:Y:S02]  /*1d20*/  LEA.HI.SX32 R23, R23, R2.reuse, 0x1b ;  /* 0x0000000217177211 */ /* 0x080fe400078fdaff */
[----:B------:R-:W-:Y:S01]  /*1d30*/  LEA.HI.SX32 R25, R25, R2, 0x1b ;  /* 0x0000000219197211 */ /* 0x000fe200078fdaff */
[----:B------:R2:W-:Y:S04]  /*1d40*/  STS.64 [R21+0x8], R16 ;  /* 0x0000081015007388 */ /* 0x0005e80000000a00 */
[----:B------:R3:W-:Y:S04]  /*1d50*/  STS.64 [R21+0x10], R14 ;  /* 0x0000100e15007388 */ /* 0x0007e80000000a00 */
[----:B------:R4:W-:Y:S01]  /*1d60*/  STS.64 [R21+0x18], R12 ;  /* 0x0000180c15007388 */ /* 0x0009e20000000a00 */
[----:B0-----:R-:W-:Y:S01]  /*1d70*/  VIADD R5, R2, 0x60 ;  /* 0x0000006002057836 */ /* 0x001fe20000000000 */
[----:B------:R-:W-:-:S02]  /*1d80*/  LEA R4, R20, UR6, 0x3 ;  /* 0x0000000614047c11 */ /* 0x000fc4000f8e18ff */
[----:B------:R0:W-:Y:S01]  /*1d90*/  STS.64 [R21+0x20], R10 ;  /* 0x0000200a15007388 */ /* 0x0001e20000000a00 */
[C---:B--2---:R-:W-:Y:S01]  /*1da0*/  VIADD R17, R2.reuse, 0x80 ;  /* 0x0000008002117836 */ /* 0x044fe20000000000 */
[-C--:B------:R-:W-:Y:S01]  /*1db0*/  LEA.HI.SX32 R5, R5, R2.reuse, 0x1b ;  /* 0x0000000205057211 */ /* 0x080fe200078fdaff */
[C---:B---3--:R-:W-:Y:S01]  /*1dc0*/  VIADD R15, R2.reuse, 0xa0 ;  /* 0x000000a0020f7836 */ /* 0x048fe20000000000 */
[----:B------:R-:W-:Y:S02]  /*1dd0*/  STS.64 [R21+0x28], R8 ;  /* 0x0000280815007388 */ /* 0x000fe40000000a00 */
[-C--:B------:R-:W-:Y:S01]  /*1de0*/  LEA.HI.SX32 R17, R17, R2.reuse, 0x1b ;  /* 0x0000000211117211 */ /* 0x080fe200078fdaff */
[C---:B----4-:R-:W-:Y:S01]  /*1df0*/  VIADD R13, R2.reuse, 0xc0 ;  /* 0x000000c0020d7836 */ /* 0x050fe20000000000 */
[-C--:B------:R-:W-:Y:S01]  /*1e00*/  LEA.HI.SX32 R15, R15, R2.reuse, 0x1b ;  /* 0x000000020f0f7211 */ /* 0x080fe200078fdaff */
[----:B------:R2:W-:Y:S01]  /*1e10*/  STS.64 [R21+0x30], R6 ;  /* 0x0000300615007388 */ /* 0x0005e20000000a00 */
[----:B------:R-:W-:Y:S01]  /*1e20*/  LEA R12, R17, UR6, 0x3 ;  /* 0x00000006110c7c11 */ /* 0x000fe2000f8e18ff */
[----:B0-----:R-:W-:Y:S01]  /*1e30*/  VIADD R11, R2, 0xe0 ;  /* 0x000000e0020b7836 */ /* 0x001fe20000000000 */
[-C--:B------:R-:W-:Y:S01]  /*1e40*/  LEA.HI.SX32 R13, R13, R2.reuse, 0x1b ;  /* 0x000000020d0d7211 */ /* 0x080fe200078fdaff */
[----:B------:R0:W-:Y:S01]  /*1e50*/  STS.64 [R21+0x38], R18 ;  /* 0x0000381215007388 */ /* 0x0001e20000000a00 */
[----:B------:R-:W-:Y:S01]  /*1e60*/  LEA R10, R5, UR6, 0x3 ;  /* 0x00000006050a7c11 */ /* 0x000fe2000f8e18ff */
[----:B------:R-:W-:Y:S01]  /*1e70*/  NOP ;  /* 0x0000000000007918 */ /* 0x000fe20000000000 */
[----:B------:R-:W-:Y:S01]  /*1e80*/  LEA.HI.SX32 R11, R11, R2, 0x1b ;  /* 0x000000020b0b7211 */ /* 0x000fe200078fdaff */
[----:B------:R-:W3:Y:S01]  /*1e90*/  LDS.64 R4, [R4] ;  /* 0x0000000004047984 */ /* 0x000ee20000000a00 */
[----:B--2---:R-:W-:-:S02]  /*1ea0*/  LEA R6, R23, UR6, 0x3 ;  /* 0x0000000617067c11 */ /* 0x004fc4000f8e18ff */
[----:B------:R-:W-:Y:S01]  /*1eb0*/  LEA R8, R25, UR6, 0x3 ;  /* 0x0000000619087c11 */ /* 0x000fe2000f8e18ff */
[----:B0-----:R-:W-:Y:S01]  /*1ec0*/  IMAD.U32 R21, RZ, RZ, UR24 ;  /* 0x00000018ff157e24 */ /* 0x001fe2000f8e00ff */
[----:B------:R-:W-:Y:S02]  /*1ed0*/  LEA R15, R15, UR6, 0x3 ;  /* 0x000000060f0f7c11 */ /* 0x000fe4000f8e18ff */
[----:B------:R-:W-:Y:S01]  /*1ee0*/  LEA R16, R13, UR6, 0x3 ;  /* 0x000000060d107c11 */ /* 0x000fe2000f8e18ff */
[----:B------:R-:W0:Y:S01]  /*1ef0*/  LDS.64 R6, [R6+0x100] ;  /* 0x0001000006067984 */ /* 0x000e220000000a00 */
[----:B------:R-:W-:Y:S02]  /*1f00*/  LEA R18, R11, UR6, 0x3 ;  /* 0x000000060b127c11 */ /* 0x000fe4000f8e18ff */
[----:B------:R-:W-:Y:S01]  /*1f10*/  LOP3.LUT R2, R3, 0x1f, R0, 0xf8, !PT ;  /* 0x0000001f03027812 */ /* 0x000fe200078ef800 */
[----:B------:R-:W2:Y:S01]  /*1f20*/  LDS.64 R8, [R8+0x200] ;  /* 0x0002000008087984 */ /* 0x000ea20000000a00 */
[----:B------:R-:W-:-:S03]  /*1f30*/  IMAD.MOV.U32 R3, RZ, RZ, RZ ;  /* 0x000000ffff037224 */ /* 0x000fc600078e00ff */
[----:B------:R-:W4:Y:S01]  /*1f40*/  LDS.64 R10, [R10+0x300] ;  /* 0x000300000a0a7984 */ /* 0x000f220000000a00 */
[----:B------:R-:W-:-:S03]  /*1f50*/  IMAD.WIDE.U32 R2, R21, 0x800, R2 ;  /* 0x0000080015027825 */ /* 0x000fc600078e0002 */
[----:B------:R-:W5:Y:S01]  /*1f60*/  LDS.64 R12, [R12+0x400] ;  /* 0x000400000c0c7984 */ /* 0x000f620000000a00 */
[----:B-1----:R-:W-:-:S03]  /*1f70*/  LEA R20, P0, R2, UR4, 0x3 ;  /* 0x0000000402147c11 */ /* 0x002fc6000f8018ff */
[----:B------:R-:W1:Y:S01]  /*1f80*/  LDS.64 R14, [R15+0x500] ;  /* 0x000500000f0e7984 */ /* 0x000e620000000a00 */
[----:B------:R-:W-:-:S03]  /*1f90*/  LEA.HI.X R21, R2, UR5, R3, 0x3, P0 ;  /* 0x0000000502157c11 */ /* 0x000fc600080f1c03 */
[----:B------:R-:W1:Y:S04]  /*1fa0*/  LDS.64 R16, [R16+0x600] ;  /* 0x0006000010107984 */ /* 0x000e680000000a00 */
[----:B------:R-:W1:Y:S04]  /*1fb0*/  LDS.64 R18, [R18+0x700] ;  /* 0x0007000012127984 */ /* 0x000e680000000a00 */
[----:B---3--:R-:W-:Y:S04]  /*1fc0*/  STG.E.64 desc[UR14][R20.64], R4 ;  /* 0x0000000414007986 */ /* 0x008fe8000c101b0e */
[----:B0-----:R-:W-:Y:S04]  /*1fd0*/  STG.E.64 desc[UR14][R20.64+0x100], R6 ;  /* 0x0001000614007986 */ /* 0x001fe8000c101b0e */
[----:B--2---:R-:W-:Y:S04]  /*1fe0*/  STG.E.64 desc[UR14][R20.64+0x200], R8 ;  /* 0x0002000814007986 */ /* 0x004fe8000c101b0e */
[----:B----4-:R-:W-:Y:S04]  /*1ff0*/  STG.E.64 desc[UR14][R20.64+0x300], R10 ;  /* 0x0003000a14007986 */ /* 0x010fe8000c101b0e */
[----:B-----5:R-:W-:Y:S04]  /*2000*/  STG.E.64 desc[UR14][R20.64+0x400], R12 ;  /* 0x0004000c14007986 */ /* 0x020fe8000c101b0e */
[----:B-1----:R-:W-:Y:S04]  /*2010*/  STG.E.64 desc[UR14][R20.64+0x500], R14 ;  /* 0x0005000e14007986 */ /* 0x002fe8000c101b0e */
[----:B------:R-:W-:Y:S04]  /*2020*/  STG.E.64 desc[UR14][R20.64+0x600], R16 ;  /* 0x0006001014007986 */ /* 0x000fe8000c101b0e */
[----:B------:R-:W-:Y:S01]  /*2030*/  STG.E.64 desc[UR14][R20.64+0x700], R18 ;  /* 0x0007001214007986 */ /* 0x000fe2000c101b0e */
[----:B------:R-:W-:Y:S05]  /*2040*/  EXIT ;  /* 0x000000000000794d */ /* 0x000fea0003800000 */
.L_x_22:
[----:B------:R-:W2:Y:S01]  /*2050*/  S2R R3, SR_LANEID ;  /* 0x0000000000037919 */ /* 0x000ea20000000000 */
[----:B------:R-:W-:Y:S01]  /*2060*/  LOP3.LUT R2, R2, 0x1f00, RZ, 0xc0, !PT ;  /* 0x00001f0002027812 */ /* 0x000fe200078ec0ff */
[----:B------:R-:W0:Y:S04]  /*2070*/  LDCU.64 UR4, c[0x0][0x388] ;  /* 0x00007100ff0477ac */ /* 0x000e280008000a00 */
[----:B--2---:R-:W-:-:S04]  /*2080*/  IMAD R20, R3, 0x8, R2 ;  /* 0x0000000803147824 */ /* 0x004fc800078e0202 */
[----:B------:R-:W-:Y:S01]  /*2090*/  IMAD R3, R3, -0x7, R20 ;  /* 0xfffffff903037824 */ /* 0x000fe200078e0214 */
[----:B------:R-:W-:-:S03]  /*20a0*/  LEA.HI.SX32 R21, R20, R20, 0x1b ;  /* 0x0000001414157211 */ /* 0x000fc600078fdaff */
[----:B------:R-:W-:Y:S01]  /*20b0*/  VIADD R22, R3, 0x20 ;  /* 0x0000002003167836 */ /* 0x000fe20000000000 */
[----:B------:R-:W-:Y:S01]  /*20c0*/  LEA R21, R21, UR6, 0x3 ;  /* 0x0000000615157c11 */ /* 0x000fe2000f8e18ff */
[C---:B------:R-:W-:Y:S01]  /*20d0*/  VIADD R24, R3.reuse, 0x40 ;  /* 0x0000004003187836 */ /* 0x040fe20000000000 */
[-C--:B------:R-:W-:Y:S02]  /*20e0*/  LEA.HI.SX32 R20, R3, R3.reuse, 0x1b ;  /* 0x0000000303147211 */ /* 0x080fe400078fdaff */
[-C--:B------:R-:W-:Y:S01]  /*20f0*/  LEA.HI.SX32 R22, R22, R3.reuse, 0x1b ;  /* 0x0000000316167211 */ /* 0x080fe200078fdaff */
[----:B------:R1:W-:Y:S01]  /*2100*/  STS.64 [R21], R4 ;  /* 0x0000000415007388 */ /* 0x0003e20000000a00 */
[----:B------:R-:W-:-:S03]  /*2110*/  LEA.HI.SX32 R24, R24, R3, 0x1b ;  /* 0x0000000318187211 */ /* 0x000fc600078fdaff */
[----:B------:R2:W-:Y:S04]  /*2120*/  STS.64 [R21+0x8], R16 ;  /* 0x0000081015007388 */ /* 0x0005e80000000a00 */
[----:B------:R3:W-:Y:S04]  /*2130*/  STS.64 [R21+0x10], R14 ;  /* 0x0000100e15007388 */ /* 0x0007e80000000a00 */
[----:B------:R4:W-:Y:S01]  /*2140*/  STS.64 [R21+0x18], R12 ;  /* 0x0000180c15007388 */ /* 0x0009e20000000a00 */
[----:B-1----:R-:W-:-:S03]  /*2150*/  VIADD R4, R3, 0x60 ;  /* 0x0000006003047836 */ /* 0x002fc60000000000 */
[----:B------:R1:W-:Y:S01]  /*2160*/  STS.64 [R21+0x20], R10 ;  /* 0x0000200a15007388 */ /* 0x0003e20000000a00 */
[C---:B--2---:R-:W-:Y:S01]  /*2170*/  VIADD R16, R3.reuse, 0x80 ;  /* 0x0000008003107836 */ /* 0x044fe20000000000 */
[-C--:B------:R-:W-:Y:S01]  /*2180*/  LEA.HI.SX32 R4, R4, R3.reuse, 0x1b ;  /* 0x0000000304047211 */ /* 0x080fe200078fdaff */
[C---:B---3--:R-:W-:Y:S01]  /*2190*/  VIADD R14, R3.reuse, 0xa0 ;  /* 0x000000a0030e7836 */ /* 0x048fe20000000000 */
[----:B------:R2:W-:Y:S02]  /*21a0*/  STS.64 [R21+0x30], R6 ;  /* 0x0000300615007388 */ /* 0x0005e40000000a00 */
[----:B------:R-:W-:Y:S01]  /*21b0*/  LEA.HI.SX32 R5, R16, R3, 0x1b ;  /* 0x0000000310057211 */ /* 0x000fe200078fdaff */
[C---:B----4-:R-:W-:Y:S01]  /*21c0*/  VIADD R12, R3.reuse, 0xc0 ;  /* 0x000000c0030c7836 */ /* 0x050fe20000000000 */
[----:B------:R-:W-:Y:S01]  /*21d0*/  STS.64 [R21+0x28], R8 ;  /* 0x0000280815007388 */ /* 0x000fe20000000a00 */
[----:B------:R-:W-:Y:S01]  /*21e0*/  LEA R16, R22, UR6, 0x3 ;  /* 0x0000000616107c11 */ /* 0x000fe2000f8e18ff */
[----:B-1----:R-:W-:-:S02]  /*21f0*/  VIADD R10, R3, 0xe0 ;  /* 0x000000e0030a7836 */ /* 0x002fc40000000000 */
[----:B------:R1:W-:Y:S01]  /*2200*/  STS.64 [R21+0x38], R18 ;  /* 0x0000381215007388 */ /* 0x0003e20000000a00 */
[----:B------:R-:W-:Y:S01]  /*2210*/  NOP ;  /* 0x0000000000007918 */ /* 0x000fe20000000000 */
[-C--:B--2---:R-:W-:Y:S02]  /*2220*/  LEA.HI.SX32 R6, R14, R3.reuse, 0x1b ;  /* 0x000000030e067211 */ /* 0x084fe400078fdaff */
[----:B------:R-:W2:Y:S01]  /*2230*/  LDS.64 R16, [R16+0x100] ;  /* 0x0001000010107984 */ /* 0x000ea20000000a00 */
[-C--:B------:R-:W-:Y:S02]  /*2240*/  LEA.HI.SX32 R7, R12, R3.reuse, 0x1b ;  /* 0x000000030c077211 */ /* 0x080fe400078fdaff */
[----:B------:R-:W-:Y:S01]  /*2250*/  LEA.HI.SX32 R3, R10, R3, 0x1b ;  /* 0x000000030a037211 */ /* 0x000fe200078fdaff */
[----:B-1----:R-:W-:Y:S01]  /*2260*/  IMAD.MOV.U32 R21, RZ, RZ, RZ ;  /* 0x000000ffff157224 */ /* 0x002fe200078e00ff */
[----:B------:R-:W-:Y:S02]  /*2270*/  LEA R12, R4, UR6, 0x3 ;  /* 0x00000006040c7c11 */ /* 0x000fe4000f8e18ff */
[----:B------:R-:W-:-:S02]  /*2280*/  LEA R18, R20, UR6, 0x3 ;  /* 0x0000000614127c11 */ /* 0x000fc4000f8e18ff */
[----:B------:R-:W-:Y:S02]  /*2290*/  LEA R14, R24, UR6, 0x3 ;  /* 0x00000006180e7c11 */ /* 0x000fe4000f8e18ff */
[----:B------:R-:W-:Y:S01]  /*22a0*/  LEA R10, R5, UR6, 0x3 ;  /* 0x00000006050a7c11 */ /* 0x000fe2000f8e18ff */
[----:B------:R-:W1:Y:S01]  /*22b0*/  LDS.64 R12, [R12+0x300] ;  /* 0x000300000c0c7984 */ /* 0x000e620000000a00 */
[----:B------:R-:W-:Y:S02]  /*22c0*/  LEA R8, R6, UR6, 0x3 ;  /* 0x0000000606087c11 */ /* 0x000fe4000f8e18ff */
[----:B------:R-:W-:Y:S01]  /*22d0*/  LEA R7, R7, UR6, 0x3 ;  /* 0x0000000607077c11 */ /* 0x000fe2000f8e18ff */
[----:B------:R-:W3:Y:S01]  /*22e0*/  LDS.64 R18, [R18] ;  /* 0x0000000012127984 */ /* 0x000ee20000000a00 */
[----:B------:R-:W-:Y:S01]  /*22f0*/  LEA R4, R3, UR6, 0x3 ;  /* 0x0000000603047c11 */ /* 0x000fe2000f8e18ff */
[----:B------:R-:W-:Y:S01]  /*2300*/  IMAD.U32 R3, RZ, RZ, UR24 ;  /* 0x00000018ff037e24 */ /* 0x000fe2000f8e00ff */
[----:B------:R-:W-:Y:S01]  /*2310*/  LOP3.LUT R20, R0, 0x1f, RZ, 0xc0, !PT ;  /* 0x0000001f00147812 */ /* 0x000fe200078ec0ff */
[----:B------:R-:W4:Y:S04]  /*2320*/  LDS.64 R14, [R14+0x200] ;  /* 0x000200000e0e7984 */ /* 0x000f280000000a00 */
[----:B------:R-:W5:Y:S01]  /*2330*/  LDS.64 R10, [R10+0x400] ;  /* 0x000400000a0a7984 */ /* 0x000f620000000a00 */
[----:B------:R-:W-:-:S03]  /*2340*/  IMAD.WIDE.U32 R20, R3, 0x800, R20 ;  /* 0x0000080003147825 */ /* 0x000fc600078e0014 */
[----:B------:R-:W5:Y:S01]  /*2350*/  LDS.64 R8, [R8+0x500] ;  /* 0x0005000008087984 */ /* 0x000f620000000a00 */
[----:B------:R-:W-:-:S03]  /*2360*/  IADD3 R0, P0, PT, R2, R20, RZ ;  /* 0x0000001402007210 */ /* 0x000fc60007f1e0ff */
[----:B------:R-:W5:Y:S02]  /*2370*/  LDS.64 R6, [R7+0x600] ;  /* 0x0006000007067984 */ /* 0x000f640000000a00 */
[----:B------:R-:W-:Y:S02]  /*2380*/  IMAD.X R21, RZ, RZ, R21, P0 ;  /* 0x000000ffff157224 */ /* 0x000fe400000e0615 */
[----:B------:R-:W5:Y:S01]  /*2390*/  LDS.64 R4, [R4+0x700] ;  /* 0x0007000004047984 */ /* 0x000f620000000a00 */
[----:B0-----:R-:W-:-:S04]  /*23a0*/  LEA R2, P0, R0, UR4, 0x3 ;  /* 0x0000000400027c11 */ /* 0x001fc8000f8018ff */
[----:B------:R-:W-:-:S05]  /*23b0*/  LEA.HI.X R3, R0, UR5, R21, 0x3, P0 ;  /* 0x0000000500037c11 */ /* 0x000fca00080f1c15 */
[----:B--2---:R-:W-:Y:S04]  /*23c0*/  STG.E.64 desc[UR14][R2.64+0x100], R16 ;  /* 0x0001001002007986 */ /* 0x004fe8000c101b0e */
[----:B-1----:R-:W-:Y:S04]  /*23d0*/  STG.E.64 desc[UR14][R2.64+0x300], R12 ;  /* 0x0003000c02007986 */ /* 0x002fe8000c101b0e */
[----:B---3--:R-:W-:Y:S04]  /*23e0*/  STG.E.64 desc[UR14][R2.64], R18 ;  /* 0x0000001202007986 */ /* 0x008fe8000c101b0e */
[----:B----4-:R-:W-:Y:S04]  /*23f0*/  STG.E.64 desc[UR14][R2.64+0x200], R14 ;  /* 0x0002000e02007986 */ /* 0x010fe8000c101b0e */
[----:B-----5:R-:W-:Y:S04]  /*2400*/  STG.E.64 desc[UR14][R2.64+0x400], R10 ;  /* 0x0004000a02007986 */ /* 0x020fe8000c101b0e */
[----:B------:R-:W-:Y:S04]  /*2410*/  STG.E.64 desc[UR14][R2.64+0x500], R8 ;  /* 0x0005000802007986 */ /* 0x000fe8000c101b0e */
[----:B------:R-:W-:Y:S04]  /*2420*/  STG.E.64 desc[UR14][R2.64+0x600], R6 ;  /* 0x0006000602007986 */ /* 0x000fe8000c101b0e */
[----:B------:R-:W-:Y:S01]  /*2430*/  STG.E.64 desc[UR14][R2.64+0x700], R4 ;  /* 0x0007000402007986 */ /* 0x000fe2000c101b0e */
[----:B------:R-:W-:Y:S05]  /*2440*/  EXIT ;  /* 0x000000000000794d */ /* 0x000fea0003800000 */
.L_x_0:
        /* <DEDUP_REMOVED lines=9> */
[----:B------:R-:W-:Y:S02]  /*24e0*/  UIADD3 UR4, UP0, UPT, URZ, -UR8, URZ ;  /* 0x80000008ff047290 */ /* 0x000fe4000ff1e0ff */
[----:B------:R-:W-:Y:S02]  /*24f0*/  USHF.L.U64.HI UR13, UR8, 0xa, UR9 ;  /* 0x0000000a080d7899 */ /* 0x000fe40008010209 */
[----:B------:R-:W-:Y:S01]  /*2500*/  USHF.L.U32 UR12, UR8, 0xa, URZ ;  /* 0x0000000a080c7899 */ /* 0x000fe200080006ff */
[----:B------:R-:W-:Y:S01]  /*2510*/  BSSY.RECONVERGENT B0, `(.L_x_23) ;  /* 0x000010c000007945 */ /* 0x000fe20003800200 */
[----:B------:R-:W-:Y:S01]  /*2520*/  ULOP3.LUT UR5, UR4, UR24, URZ, 0xc0, !UPT ;  /* 0x0000001804057292 */ /* 0x000fe2000f8ec0ff */
[----:B------:R-:W-:-:S03]  /*2530*/  ACQBULK ;  /* 0x000000000000782e */ /* 0x000fc60000000000 */
[----:B------:R-:W-:Y:S02]  /*2540*/  USHF.L.U32 UR17, UR5, 0xb, URZ ;  /* 0x0000000b05117899 */ /* 0x000fe400080006ff */
[----:B------:R-:W-:Y:S02]  /*2550*/  UIADD3.X UR9, UPT, UPT, URZ, ~UR9, URZ, UP0, !UPT ;  /* 0x80000009ff097290 */ /* 0x000fe400087fe4ff */
[----:B------:R-:W-:Y:S02]  /*2560*/  ULOP3.LUT UR4, UR4, UR24, URZ, 0xfc, !UPT ;  /* 0x0000001804047292 */ /* 0x000fe4000f8efcff */
[----:B------:R-:W-:Y:S02]  /*2570*/  USHF.L.U64.HI UR16, UR5, 0xb, URZ ;  /* 0x0000000b05107899 */ /* 0x000fe400080102ff */
[----:B-1----:R-:W-:-:S04]  /*2580*/  UIADD3 UR20, UP0, UPT, -UR17, UR6, URZ ;  /* 0x0000000611147290 */ /* 0x002fc8000ff1e1ff */
[----:B------:R-:W-:Y:S02]  /*2590*/  UIADD3.X UR21, UPT, UPT, ~UR16, UR7, URZ, UP0, !UPT ;  /* 0x0000000710157290 */ /* 0x000fe400087fe5ff */
[----:B------:R-:W-:Y:S02]  /*25a0*/  UISETP.NE.U32.AND UP0, UPT, UR4, -0x1, UPT ;  /* 0xffffffff0400788c */ /* 0x000fe4000bf05070 */
[----:B------:R-:W-:Y:S02]  /*25b0*/  UIADD3 UR6, UP1, UPT, UR24, -UR5, URZ ;  /* 0x8000000518067290 */ /* 0x000fe4000ff3e0ff */
[----:B------:R-:W-:Y:S02]  /*25c0*/  ULOP3.LUT UR12, UR12, 0xfffff800, URZ, 0xc0, !UPT ;  /* 0xfffff8000c0c7892 */ /* 0x000fe4000f8ec0ff */
[----:B------:R-:W-:Y:S02]  /*25d0*/  UIADD3.X UR8, UPT, UPT, URZ, -0x1, URZ, UP1, !UPT ;  /* 0xffffffffff087890 */ /* 0x000fe40008ffe4ff */
[----:B------:R-:W-:-:S02]  /*25e0*/  UISETP.NE.U32.AND UP1, UPT, UR6, -0x1, UPT ;  /* 0xffffffff0600788c */ /* 0x000fc4000bf25070 */
[----:B------:R-:W-:Y:S02]  /*25f0*/  UISETP.GT.U32.AND UP2, UPT, UR20, UR12, UPT ;  /* 0x0000000c1400728c */ /* 0x000fe4000bf44070 */
[----:B------:R-:W-:Y:S02]  /*2600*/  UISETP.NE.AND.EX UP3, UPT, UR8, -0x1, UPT, UP1 ;  /* 0xffffffff0800788c */ /* 0x000fe4000bf65310 */
[----:B---3--:R-:W-:Y:S01]  /*2610*/  UPRMT UR23, UR10, 0x8880, URZ ;  /* 0x000088800a177896 */ /* 0x008fe200080000ff */
[----:B------:R-:W-:Y:S01]  /*2620*/  UMOV UR7, 0x7ff ;  /* 0x000007ff00077882 */ /* 0x000fe20000000000 */
[----:B------:R-:W-:Y:S02]  /*2630*/  UISETP.GT.U32.AND.EX UP2, UPT, UR21, UR13, UPT, UP2 ;  /* 0x0000000d1500728c */ /* 0x000fe4000bf44120 */
[----:B------:R-:W-:Y:S02]  /*2640*/  USHF.L.U32 UR19, UR6, 0xb, URZ ;  /* 0x0000000b06137899 */ /* 0x000fe400080006ff */
[----:B------:R-:W-:-:S02]  /*2650*/  USEL UR22, UR7, 0x800, !UP3 ;  /* 0x0000080007167887 */ /* 0x000fc4000d800000 */
[----:B------:R-:W-:Y:S02]  /*2660*/  USHF.L.U64.HI UR18, UR6, 0xb, UR8 ;  /* 0x0000000b06127899 */ /* 0x000fe40008010208 */
[----:B------:R-:W-:Y:S02]  /*2670*/  USEL UR8, UR20, UR12, UP2 ;  /* 0x0000000c14087287 */ /* 0x000fe40009000000 */
[----:B------:R-:W-:Y:S02]  /*2680*/  UISETP.NE.AND.EX UP0, UPT, UR9, -0x1, UPT, UP0 ;  /* 0xffffffff0900788c */ /* 0x000fe4000bf05300 */
[----:B------:R-:W-:Y:S02]  /*2690*/  USEL UR9, UR21, UR13, UP2 ;  /* 0x0000000d15097287 */ /* 0x000fe40009000000 */
[----:B------:R-:W-:Y:S02]  /*26a0*/  UIADD3 UR8, UP2, UPT, UR8, -UR12, URZ ;  /* 0x8000000c08087290 */ /* 0x000fe4000ff5e0ff */
[----:B------:R-:W-:-:S02]  /*26b0*/  UISETP.LT.U32.AND UP1, UPT, UR12, UR20, UPT ;  /* 0x000000140c00728c */ /* 0x000fc4000bf21070 */
        /* <DEDUP_REMOVED lines=8> */
[----:B------:R-:W-:Y:S02]  /*2740*/  UIADD3 UR5, UP4, UP5, -UR10, UR22, UR19 ;  /* 0x000000160a057290 */ /* 0x000fe4000fd9e113 */
[----:B------:R-:W-:Y:S02]  /*2750*/  UIADD3.X UR7, UPT, UPT, UR27, ~UR16, URZ, UP3, !UPT ;  /* 0x800000101b077290 */ /* 0x000fe40009ffe4ff */
[----:B------:R-:W-:Y:S02]  /*2760*/  UIADD3 UR6, UP3, UPT, -UR11, UR19, URZ ;  /* 0x000000130b067290 */ /* 0x000fe4000ff7e1ff */
[----:B------:R-:W-:-:S02]  /*2770*/  UIADD3.X UR4, UPT, UPT, ~UR4, URZ, UR18, UP4, UP5 ;  /* 0x000000ff04047290 */ /* 0x000fc4000a7ea512 */
[----:B------:R-:W-:Y:S02]  /*2780*/  USEL UR5, UR12, UR5, !UP0 ;  /* 0x000000050c057287 */ /* 0x000fe4000c000000 */
[----:B------:R-:W-:Y:S02]  /*2790*/  UIADD3.X UR7, UPT, UPT, ~UR7, UR18, URZ, UP3, !UPT ;  /* 0x0000001207077290 */ /* 0x000fe40009ffe5ff */
[----:B------:R-:W-:Y:S02]  /*27a0*/  UISETP.LT.U32.AND UP2, UPT, UR6, UR8, UPT ;  /* 0x000000080600728c */ /* 0x000fe4000bf41070 */
[----:B------:R-:W-:Y:S02]  /*27b0*/  USEL UR4, UR13, UR4, !UP0 ;  /* 0x000000040d047287 */ /* 0x000fe4000c000000 */
[----:B------:R-:W-:Y:S02]  /*27c0*/  UISETP.LT.U32.AND UP4, UPT, UR5, UR8, UPT ;  /* 0x000000080500728c */ /* 0x000fe4000bf81070 */
[----:B------:R-:W-:-:S02]  /*27d0*/  UISETP.LT.U32.AND.EX UP3, UPT, UR13, UR21, UPT, UP1 ;  /* 0x000000150d00728c */ /* 0x000fc4000bf61110 */
[----:B------:R-:W-:Y:S02]  /*27e0*/  UISETP.LT.U32.AND.EX UP1, UPT, UR7, UR9, UPT, UP2 ;  /* 0x000000090700728c */ /* 0x000fe4000bf21120 */
[----:B------:R-:W-:-:S04]  /*27f0*/  UISETP.LT.U32.AND.EX UP2, UPT, UR4, UR9, UPT, UP4 ;  /* 0x000000090400728c */ /* 0x000fc8000bf41140 */
[----:B------:R-:W-:Y:S02]  /*2800*/  USEL UR5, UR5, UR8, UP2 ;  /* 0x0000000805057287 */ /* 0x000fe40009000000 */
[----:B------:R-:W-:Y:S02]  /*2810*/  UISETP.NE.AND UP2, UPT, UR23, URZ, UPT ;  /* 0x000000ff1700728c */ /* 0x000fe4000bf45270 */
[----:B------:R-:W-:Y:S02]  /*2820*/  @!UP0 USEL UR10, UR12, UR20, UP3 ;  /* 0x000000140c0a8287 */ /* 0x000fe40009800000 */
[----:B------:R-:W-:Y:S02]  /*2830*/  USEL UR6, UR6, UR8, UP1 ;  /* 0x0000000806067287 */ /* 0x000fe40008800000 */
[----:B------:R-:W-:Y:S02]  /*2840*/  UIADD3 UR4, UPT, UPT, UR10, -UR11, URZ ;  /* 0x8000000b0a047290 */ /* 0x000fe4000fffe0ff */
[----:B------:R-:W-:-:S02]  /*2850*/  USEL UR7, UR7, UR9, UP1 ;  /* 0x0000000907077287 */ /* 0x000fc40008800000 */
[----:B------:R-:W-:Y:S01]  /*2860*/  UIADD3 UR5, UPT, UPT, UR5, -UR6, URZ ;  /* 0x8000000605057290 */ /* 0x000fe2000fffe0ff */
[----:B------:R-:W-:Y:S11]  /*2870*/  BRA.U !UP2, `(.L_x_24) ;  /* 0x000000050a2c7547 */ /* 0x000ff6000b800000 */
[----:B------:R-:W0:Y:S01]  /*2880*/  LDCU.64 UR10, c[0x0][0x388] ;  /* 0x00007100ff0a77ac */ /* 0x000e220008000a00 */
[C---:B--2---:R-:W-:Y:S01]  /*2890*/  VIADD R2, R0.reuse, -UR4 ;  /* 0x8000000400027c36 */ /* 0x044fe20008000000 */
[C---:B------:R-:W-:Y:S01]  /*28a0*/  IADD3 R4, P0, PT, R0.reuse, UR26, RZ ;  /* 0x0000001a00047c10 */ /* 0x040fe2000ff1e0ff */
[C---:B------:R-:W-:Y:S01]  /*28b0*/  VIADD R6, R0.reuse, 0x100 ;  /* 0x0000010000067836 */ /* 0x040fe20000000000 */
[----:B------:R-:W-:Y:S01]  /*28c0*/  UIADD3 UR8, UPT, UPT, UR4, UR5, URZ ;  /* 0x0000000504087290 */ /* 0x000fe2000fffe0ff */
[C---:B------:R-:W-:Y:S01]  /*28d0*/  VIADD R7, R0.reuse, 0x200 ;  /* 0x0000020000077836 */ /* 0x040fe20000000000 */
[----:B------:R-:W-:Y:S01]  /*28e0*/  UIADD3 UR6, UP0, UP1, UR6, UR17, UR12 ;  /* 0x0000001106067290 */ /* 0x000fe2000f91e00c */
[----:B------:R-:W-:Y:S01]  /*28f0*/  IMAD.X R5, RZ, RZ, UR27, P0 ;  /* 0x0000001bff057e24 */ /* 0x000fe200080e06ff */
[----:B------:R-:W-:Y:S01]  /*2900*/  BSSY.RECONVERGENT B1, `(.L_x_25) ;  /* 0x0000011000017945 */ /* 0x000fe20003800200 */
[C---:B------:R-:W-:Y:S01]  /*2910*/  VIADD R8, R0.reuse, 0x300 ;  /* 0x0000030000087836 */ /* 0x040fe20000000000 */
[----:B------:R-:W-:Y:S01]  /*2920*/  ISETP.GE.AND P3, PT, R0, UR8, PT ;  /* 0x0000000800007c0c */ /* 0x000fe2000bf66270 */
[----:B------:R-:W-:Y:S01]  /*2930*/  UIADD3.X UR7, UPT, UPT, UR7, UR16, UR13, UP0, UP1 ;  /* 0x0000001007077290 */ /* 0x000fe200087e240d */
[----:B------:R-:W-:-:S02]  /*2940*/  IADD3 R3, P2, PT, R2, UR6, RZ ;  /* 0x0000000602037c10 */ /* 0x000fc4000ff5e0ff */
[----:B------:R-:W-:Y:S02]  /*2950*/  ISETP.GE.AND P1, PT, R6, UR8, PT ;  /* 0x0000000806007c0c */ /* 0x000fe4000bf26270 */
[----:B------:R-:W-:Y:S02]  /*2960*/  ISETP.GE.AND P0, PT, R8, UR8, PT ;  /* 0x0000000808007c0c */ /* 0x000fe4000bf06270 */
[----:B0-----:R-:W-:Y:S02]  /*2970*/  LEA R18, P4, R4, UR10, 0x3 ;  /* 0x0000000a04127c11 */ /* 0x001fe4000f8818ff */
[----:B------:R-:W-:Y:S02]  /*2980*/  LEA.HI.X.SX32 R2, R2, UR7, 0x1, P2 ;  /* 0x0000000702027c11 */ /* 0x000fe400090f0eff */
[----:B------:R-:W-:Y:S02]  /*2990*/  LEA R20, P5, R3, UR10, 0x3 ;  /* 0x0000000a03147c11 */ /* 0x000fe4000f8a18ff */
[----:B------:R-:W-:-:S02]  /*29a0*/  LEA.HI.X R19, R4, UR11, R5, 0x3, P4 ;  /* 0x0000000b04137c11 */ /* 0x000fc4000a0f1c05 */
[----:B------:R-:W-:Y:S02]  /*29b0*/  LEA.HI.X R21, R3, UR11, R2, 0x3, P5 ;  /* 0x0000000b03157c11 */ /* 0x000fe4000a8f1c02 */
[----:B------:R-:W-:Y:S01]  /*29c0*/  ISETP.GE.AND P2, PT, R7, UR8, PT ;  /* 0x0000000807007c0c */ /* 0x000fe2000bf46270 */
[----:B------:R-:W-:-:S12]  /*29d0*/  @P3 BRA `(.L_x_26) ;  /* 0x00000000000c3947 */ /* 0x000fd80003800000 */
[----:B------:R-:W-:-:S13]  /*29e0*/  ISETP.GE.AND P3, PT, R0, UR4, PT ;  /* 0x0000000400007c0c */ /* 0x000fda000bf66270 */
[----:B------:R0:W5:Y:S04]  /*29f0*/  @!P3 LDG.E.64 R2, desc[UR14][R18.64] ;  /* 0x0000000e1202b981 */ /* 0x000168000c1e1b00 */
[----:B------:R0:W5:Y:S02]  /*2a00*/  @P3 LDG.E.64 R2, desc[UR14][R20.64] ;  /* 0x0000000e14023981 */ /* 0x000164000c1e1b00 */
.L_x_26:
[----:B------:R-:W-:Y:S05]  /*2a10*/  BSYNC.RECONVERGENT B1 ;  /* 0x0000000000017941 */ /* 0x000fea0003800200 */
.L_x_25:
[----:B------:R-:W-:Y:S04]  /*2a20*/  BSSY.RECONVERGENT B1, `(.L_x_27) ;  /* 0x0000005000017945 */ /* 0x000fe80003800200 */
[----:B------:R-:W-:Y:S05]  /*2a30*/  @P1 BRA `(.L_x_28) ;  /* 0x00000000000c1947 */ /* 0x000fea0003800000 */
[----:B------:R-:W-:-:S13]  /*2a40*/  ISETP.GE.AND P1, PT, R6, UR4, PT ;  /* 0x0000000406007c0c */ /* 0x000fda000bf26270 */
[----:B------:R1:W5:Y:S04]  /*2a50*/  @P1 LDG.E.64 R4, desc[UR14][R20.64+0x800] ;  /* 0x0008000e14041981 */ /* 0x000368000c1e1b00 */
[----:B------:R1:W5:Y:S02]  /*2a60*/  @!P1 LDG.E.64 R4, desc[UR14][R18.64+0x800] ;  /* 0x0008000e12049981 */ /* 0x000364000c1e1b00 */
.L_x_28:
[----:B------:R-:W-:Y:S05]  /*2a70*/  BSYNC.RECONVERGENT B1 ;  /* 0x0000000000017941 */ /* 0x000fea0003800200 */
.L_x_27:
[----:B------:R-:W-:Y:S01]  /*2a80*/  BSSY.RECONVERGENT B1, `(.L_x_29) ;  /* 0x0000007000017945 */ /* 0x000fe20003800200 */
[C---:B------:R-:W-:Y:S01]  /*2a90*/  LOP3.LUT R10, R0.reuse, 0x400, RZ, 0xfc, !PT ;  /* 0x00000400000a7812 */ /* 0x040fe200078efcff */
[----:B------:R-:W-:Y:S02]  /*2aa0*/  VIADD R12, R0, 0x500 ;  /* 0x00000500000c7836 */ /* 0x000fe40000000000 */
[----:B------:R-:W-:Y:S05]  /*2ab0*/  @P2 BRA `(.L_x_30) ;  /* 0x00000000000c2947 */ /* 0x000fea0003800000 */
[----:B------:R-:W-:-:S13]  /*2ac0*/  ISETP.GE.AND P1, PT, R7, UR4, PT ;  /* 0x0000000407007c0c */ /* 0x000fda000bf26270 */
[----:B------:R2:W5:Y:S04]  /*2ad0*/  @P1 LDG.E.64 R6, desc[UR14][R20.64+0x1000] ;  /* 0x0010000e14061981 */ /* 0x000568000c1e1b00 */
[----:B------:R2:W5:Y:S02]  /*2ae0*/  @!P1 LDG.E.64 R6, desc[UR14][R18.64+0x1000] ;  /* 0x0010000e12069981 */ /* 0x000564000c1e1b00 */
.L_x_30:
[----:B------:R-:W-:Y:S05]  /*2af0*/  BSYNC.RECONVERGENT B1 ;  /* 0x0000000000017941 */ /* 0x000fea0003800200 */
.L_x_29:
[----:B------:R-:W-:Y:S04]  /*2b00*/  BSSY.RECONVERGENT B1, `(.L_x_31) ;  /* 0x0000005000017945 */ /* 0x000fe80003800200 */
[----:B------:R-:W-:Y:S05]  /*2b10*/  @P0 BRA `(.L_x_32) ;  /* 0x00000000000c0947 */ /* 0x000fea0003800000 */
[----:B------:R-:W-:-:S13]  /*2b20*/  ISETP.GE.AND P0, PT, R8, UR4, PT ;  /* 0x0000000408007c0c */ /* 0x000fda000bf06270 */
[----:B------:R3:W5:Y:S04]  /*2b30*/  @P0 LDG.E.64 R8, desc[UR14][R20.64+0x1800] ;  /* 0x0018000e14080981 */ /* 0x000768000c1e1b00 */
[----:B------:R3:W5:Y:S02]  /*2b40*/  @!P0 LDG.E.64 R8, desc[UR14][R18.64+0x1800] ;  /* 0x0018000e12088981 */ /* 0x000764000c1e1b00 */
.L_x_32:
[----:B------:R-:W-:Y:S05]  /*2b50*/  BSYNC.RECONVERGENT B1 ;  /* 0x0000000000017941 */ /* 0x000fea0003800200 */
.L_x_31:
[----:B------:R-:W-:Y:S01]  /*2b60*/  ISETP.GE.AND P0, PT, R10, UR8, PT ;  /* 0x000000080a007c0c */ /* 0x000fe2000bf06270 */
[C---:B------:R-:W-:Y:S01]  /*2b70*/  VIADD R14, R0.reuse, 0x600 ;  /* 0x00000600000e7836 */ /* 0x040fe20000000000 */
[----:B------:R-:W-:Y:S01]  /*2b80*/  BSSY.RECONVERGENT B1, `(.L_x_33) ;  /* 0x0000009000017945 */ /* 0x000fe20003800200 */
[----:B------:R-:W-:Y:S01]  /*2b90*/  VIADD R16, R0, 0x700 ;  /* 0x0000070000107836 */ /* 0x000fe20000000000 */
[----:B------:R-:W-:Y:S02]  /*2ba0*/  ISETP.GE.AND P1, PT, R12, UR8, PT ;  /* 0x000000080c007c0c */ /* 0x000fe4000bf26270 */
[----:B------:R-:W-:Y:S02]  /*2bb0*/  ISETP.GE.AND P2, PT, R14, UR8, PT ;  /* 0x000000080e007c0c */ /* 0x000fe4000bf46270 */
[----:B------:R-:W-:-:S05]  /*2bc0*/  ISETP.GE.AND P3, PT, R16, UR8, PT ;  /* 0x0000000810007c0c */ /* 0x000fca000bf66270 */
[----:B------:R-:W-:Y:S08]  /*2bd0*/  @P0 BRA `(.L_x_34) ;  /* 0x00000000000c0947 */ /* 0x000ff00003800000 */
[----:B------:R-:W-:-:S13]  /*2be0*/  ISETP.GE.AND P0, PT, R10, UR4, PT ;  /* 0x000000040a007c0c */ /* 0x000fda000bf06270 */
[----:B------:R4:W5:Y:S04]  /*2bf0*/  @P0 LDG.E.64 R10, desc[UR14][R20.64+0x2000] ;  /* 0x0020000e140a0981 */ /* 0x000968000c1e1b00 */
[----:B------:R4:W5:Y:S02]  /*2c00*/  @!P0 LDG.E.64 R10, desc[UR14][R18.64+0x2000] ;  /* 0x0020000e120a8981 */ /* 0x000964000c1e1b00 */
.L_x_34:
[----:B------:R-:W-:Y:S05]  /*2c10*/  BSYNC.RECONVERGENT B1 ;  /* 0x0000000000017941 */ /* 0x000fea0003800200 */
.L_x_33:
[----:B------:R-:W-:Y:S04]  /*2c20*/  BSSY.RECONVERGENT B1, `(.L_x_35) ;  /* 0x0000005000017945 */ /* 0x000fe80003800200 */
[----:B------:R-:W-:Y:S05]  /*2c30*/  @P1 BRA `(.L_x_36) ;  /* 0x00000000000c1947 */ /* 0x000fea0003800000 */
[----:B------:R-:W-:-:S13]  /*2c40*/  ISETP.GE.AND P0, PT, R12, UR4, PT ;  /* 0x000000040c007c0c */ /* 0x000fda000bf06270 */
[----:B------:R0:W5:Y:S04]  /*2c50*/  @P0 LDG.E.64 R12, desc[UR14][R20.64+0x2800] ;  /* 0x0028000e140c0981 */ /* 0x000168000c1e1b00 */
[----:B------:R0:W5:Y:S02]  /*2c60*/  @!P0 LDG.E.64 R12, desc[UR14][R18.64+0x2800] ;  /* 0x0028000e120c8981 */ /* 0x000164000c1e1b00 */
.L_x_36:
[----:B------:R-:W-:Y:S05]  /*2c70*/  BSYNC.RECONVERGENT B1 ;  /* 0x0000000000017941 */ /* 0x000fea0003800200 */
.L_x_35:
[----:B------:R-:W-:Y:S04]  /*2c80*/  BSSY.RECONVERGENT B1, `(.L_x_37) ;  /* 0x0000005000017945 */ /* 0x000fe80003800200 */
[----:B------:R-:W-:Y:S05]  /*2c90*/  @P2 BRA `(.L_x_38) ;  /* 0x00000000000c2947 */ /* 0x000fea0003800000 */
[----:B------:R-:W-:-:S13]  /*2ca0*/  ISETP.GE.AND P0, PT, R14, UR4, PT ;  /* 0x000000040e007c0c */ /* 0x000fda000bf06270 */
[----:B------:R0:W5:Y:S04]  /*2cb0*/  @P0 LDG.E.64 R14, desc[UR14][R20.64+0x3000] ;  /* 0x0030000e140e0981 */ /* 0x000168000c1e1b00 */
[----:B------:R0:W5:Y:S02]  /*2cc0*/  @!P0 LDG.E.64 R14, desc[UR14][R18.64+0x3000] ;  /* 0x0030000e120e8981 */ /* 0x000164000c1e1b00 */
.L_x_38:
[----:B------:R-:W-:Y:S05]  /*2cd0*/  BSYNC.RECONVERGENT B1 ;  /* 0x0000000000017941 */ /* 0x000fea0003800200 */
.L_x_37:
[----:B------:R-:W-:Y:S05]  /*2ce0*/  @P3 BRA `(.L_x_39) ;  /* 0x0000000800383947 */ /* 0x000fea0003800000 */
[----:B------:R-:W-:-:S13]  /*2cf0*/  ISETP.GE.AND P0, PT, R16, UR4, PT ;  /* 0x0000000410007c0c */ /* 0x000fda000bf06270 */
[----:B------:R0:W5:Y:S04]  /*2d00*/  @P0 LDG.E.64 R16, desc[UR14][R20.64+0x3800] ;  /* 0x0038000e14100981 */ /* 0x000168000c1e1b00 */
[----:B------:R0:W5:Y:S01]  /*2d10*/  @!P0 LDG.E.64 R16, desc[UR14][R18.64+0x3800] ;  /* 0x0038000e12108981 */ /* 0x000162000c1e1b00 */
[----:B------:R-:W-:Y:S05]  /*2d20*/  BRA `(.L_x_39) ;  /* 0x0000000800287947 */ /* 0x000fea0003800000 */
.L_x_24:
[----:B------:R-:W-:Y:S01]  /*2d30*/  UIADD3 UR8, UPT, UPT, UR4, UR5, URZ ;  /* 0x0000000504087290 */ /* 0x000fe2000fffe0ff */
[C---:B--2---:R-:W-:Y:S01]  /*2d40*/  VIADD R20, R0.reuse, 0x100 ;  /* 0x0000010000147836 */ /* 0x044fe20000000000 */
[----:B------:R-:W-:Y:S01]  /*2d50*/  UIADD3 UR6, UP0, UP1, UR6, UR17, UR12 ;  /* 0x0000001106067290 */ /* 0x000fe2000f91e00c */
[----:B------:R-:W-:Y:S02]  /*2d60*/  IMAD.U32 R18, RZ, RZ, UR26 ;  /* 0x0000001aff127e24 */ /* 0x000fe4000f8e00ff */
[----:B------:R-:W-:Y:S01]  /*2d70*/  IMAD.U32 R25, RZ, RZ, UR27 ;  /* 0x0000001bff197e24 */ /* 0x000fe2000f8e00ff */
[----:B------:R-:W-:Y:S01]  /*2d80*/  ISETP.GE.AND P1, PT, R0, UR8, PT ;  /* 0x0000000800007c0c */ /* 0x000fe2000bf26270 */
[----:B------:R-:W-:Y:S01]  /*2d90*/  UIADD3.X UR7, UPT, UPT, UR7, UR16, UR13, UP0, UP1 ;  /* 0x0000001007077290 */ /* 0x000fe200087e240d */
[----:B------:R-:W-:Y:S01]  /*2da0*/  ISETP.GE.AND P0, PT, R20, UR8, PT ;  /* 0x0000000814007c0c */ /* 0x000fe2000bf06270 */
[----:B------:R-:W-:-:S10]  /*2db0*/  IMAD.U32 R26, RZ, RZ, UR27 ;  /* 0x0000001bff1a7e24 */ /* 0x000fd4000f8e00ff */
[----:B------:R-:W0:Y:S01]  /*2dc0*/  @!P1 LDC.64 R22, c[0x0][0x3a0] ;  /* 0x0000e800ff169b82 */ /* 0x000e220000000a00 */
[C---:B------:R-:W-:Y:S01]  /*2dd0*/  @!P1 VIADD R19, R0.reuse, -UR4 ;  /* 0x8000000400139c36 */ /* 0x040fe20008000000 */
[----:B------:R-:W-:Y:S02]  /*2de0*/  @!P1 ISETP.GE.AND P2, PT, R0, UR4, PT ;  /* 0x0000000400009c0c */ /* 0x000fe4000bf46270 */
[----:B------:R-:W-:Y:S02]  /*2df0*/  @!P0 ISETP.GE.AND P4, PT, R20, UR4, PT ;  /* 0x0000000414008c0c */ /* 0x000fe4000bf86270 */
[----:B------:R-:W-:Y:S02]  /*2e00*/  @!P1 SEL R18, R18, UR6, !P2 ;  /* 0x0000000612129c07 */ /* 0x000fe4000d000000 */
[----:B------:R-:W-:Y:S02]  /*2e10*/  @!P1 SEL R21, R0, R19, !P2 ;  /* 0x0000001300159207 */ /* 0x000fe40005000000 */
[----:B------:R-:W-:-:S02]  /*2e20*/  @!P1 SHF.R.S32.HI R24, RZ, 0x1f, R19 ;  /* 0x0000001fff189819 */ /* 0x000fc40000011413 */
[----:B------:R-:W-:Y:S02]  /*2e30*/  @!P1 IADD3 R21, P3, PT, R21, R18, RZ ;  /* 0x0000001215159210 */ /* 0x000fe40007f7e0ff */
[----:B------:R-:W-:Y:S01]  /*2e40*/  @!P1 SEL R19, R25, UR7, !P2 ;  /* 0x0000000719139c07 */ /* 0x000fe2000d000000 */
[----:B------:R-:W-:Y:S01]  /*2e50*/  IMAD.U32 R25, RZ, RZ, UR26 ;  /* 0x0000001aff197e24 */ /* 0x000fe2000f8e00ff */
[----:B------:R-:W-:Y:S02]  /*2e60*/  @!P1 SEL R24, R24, RZ, P2 ;  /* 0x000000ff18189207 */ /* 0x000fe40001000000 */
[----:B------:R-:W-:Y:S02]  /*2e70*/  @!P0 SEL R26, R26, UR7, !P4 ;  /* 0x000000071a1a8c07 */ /* 0x000fe4000e000000 */
[----:B------:R-:W-:Y:S01]  /*2e80*/  @!P0 SEL R25, R25, UR6, !P4 ;  /* 0x0000000619198c07 */ /* 0x000fe2000e000000 */
[----:B------:R-:W-:Y:S02]  /*2e90*/  @!P1 IMAD.X R24, R24, 0x1, R19, P3 ;  /* 0x0000000118189824 */ /* 0x000fe400018e0613 */
[----:B------:R-:W1:Y:S01]  /*2ea0*/  @!P0 LDC.64 R18, c[0x0][0x3a0] ;  /* 0x0000e800ff128b82 */ /* 0x000e620000000a00 */
[----:B0-----:R-:W-:-:S04]  /*2eb0*/  @!P1 LEA R22, P2, R21, R22, 0x3 ;  /* 0x0000001615169211 */ /* 0x001fc800078418ff */
[----:B------:R-:W-:Y:S01]  /*2ec0*/  @!P1 LEA.HI.X R23, R21, R23, R24, 0x3, P2 ;  /* 0x0000001715179211 */ /* 0x000fe200010f1c18 */
[----:B------:R-:W-:Y:S02]  /*2ed0*/  @!P0 VIADD R21, R20, -UR4 ;  /* 0x8000000414158c36 */ /* 0x000fe40008000000 */
[----:B------:R-:W-:Y:S02]  /*2ee0*/  VIADD R24, R0, 0x200 ;  /* 0x0000020000187836 */ /* 0x000fe40000000000 */
[----:B------:R0:W5:Y:S01]  /*2ef0*/  @!P1 LDG.E.64 R2, desc[UR14][R22.64] ;  /* 0x0000000e16029981 */ /* 0x000162000c1e1b00 */
[----:B------:R-:W-:Y:S02]  /*2f00*/  @!P0 SEL R20, R20, R21, !P4 ;  /* 0x0000001514148207 */ /* 0x000fe40006000000 */
[----:B------:R-:W-:Y:S02]  /*2f10*/  @!P0 SHF.R.S32.HI R21, RZ, 0x1f, R21 ;  /* 0x0000001fff158819 */ /* 0x000fe40000011415 */
[----:B------:R-:W-:-:S02]  /*2f20*/  ISETP.GE.AND P2, PT, R24, UR8, PT ;  /* 0x0000000818007c0c */ /* 0x000fc4000bf46270 */
[----:B------:R-:W-:Y:S02]  /*2f30*/  @!P0 IADD3 R20, P3, PT, R20, R25, RZ ;  /* 0x0000001914148210 */ /* 0x000fe40007f7e0ff */
[----:B------:R-:W-:-:S05]  /*2f40*/  @!P0 SEL R21, R21, RZ, P4 ;  /* 0x000000ff15158207 */ /* 0x000fca0002000000 */
[----:B------:R-:W-:Y:S01]  /*2f50*/  @!P0 IMAD.X R21, R21, 0x1, R26, P3 ;  /* 0x0000000115158824 */ /* 0x000fe200018e061a */
[----:B-1----:R-:W-:Y:S01]  /*2f60*/  @!P0 LEA R18, P3, R20, R18, 0x3 ;  /* 0x0000001214128211 */ /* 0x002fe200078618ff */
[----:B------:R-:W-:Y:S02]  /*2f70*/  IMAD.U32 R26, RZ, RZ, UR26 ;  /* 0x0000001aff1a7e24 */ /* 0x000fe4000f8e00ff */
[----:B------:R-:W-:Y:S01]  /*2f80*/  @!P2 VIADD R27, R24, -UR4 ;  /* 0x80000004181bac36 */ /* 0x000fe20008000000 */
[----:B------:R-:W-:Y:S02]  /*2f90*/  @!P0 LEA.HI.X R19, R20, R19, R21, 0x3, P3 ;  /* 0x0000001314138211 */ /* 0x000fe400018f1c15 */
[----:B------:R-:W1:Y:S01]  /*2fa0*/  @!P2 LDC.64 R20, c[0x0][0x3a0] ;  /* 0x0000e800ff14ab82 */ /* 0x000e620000000a00 */
[C---:B------:R-:W-:Y:S02]  /*2fb0*/  @!P2 ISETP.GE.AND P4, PT, R24.reuse, UR4, PT ;  /* 0x000000041800ac0c */ /* 0x040fe4000bf86270 */
[----:B------:R2:W5:Y:S02]  /*2fc0*/  @!P0 LDG.E.64 R4, desc[UR14][R18.64] ;  /* 0x0000000e12048981 */ /* 0x000564000c1e1b00 */
[----:B------:R-:W-:-:S02]  /*2fd0*/  @!P2 SEL R25, R24, R27, !P4 ;  /* 0x0000001b1819a207 */ /* 0x000fc40006000000 */
[----:B------:R-:W-:Y:S01]  /*2fe0*/  @!P2 SEL R24, R26, UR6, !P4 ;  /* 0x000000061a18ac07 */ /* 0x000fe2000e000000 */
[----:B------:R-:W-:-:S03]  /*2ff0*/  IMAD.U32 R26, RZ, RZ, UR27 ;  /* 0x0000001bff1a7e24 */ /* 0x000fc6000f8e00ff */
[----:B------:R-:W-:Y:S01]  /*3000*/  @!P2 IADD3 R25, P3, PT, R25, R24, RZ ;  /* 0x000000181919a210 */ /* 0x000fe20007f7e0ff */
[----:B------:R-:W-:Y:S01]  /*3010*/  VIADD R24, R0, 0x300 ;  /* 0x0000030000187836 */ /* 0x000fe20000000000 */
[----:B------:R-:W-:Y:S02]  /*3020*/  @!P2 SHF.R.S32.HI R27, RZ, 0x1f, R27 ;  /* 0x0000001fff1ba819 */ /* 0x000fe4000001141b */
[----:B0-----:R-:W-:Y:S02]  /*3030*/  @!P2 SEL R23, R26, UR7, !P4 ;  /* 0x000000071a17ac07 */ /* 0x001fe4000e000000 */
[----:B------:R-:W-:Y:S02]  /*3040*/  ISETP.GE.AND P1, PT, R24, UR8, PT ;  /* 0x0000000818007c0c */ /* 0x000fe4000bf26270 */
[----:B------:R-:W-:-:S05]  /*3050*/  @!P2 SEL R22, R27, RZ, P4 ;  /* 0x000000ff1b16a207 */ /* 0x000fca0002000000 */
[----:B------:R-:W-:Y:S01]  /*3060*/  @!P2 IMAD.X R22, R22, 0x1, R23, P3 ;  /* 0x000000011616a824 */ /* 0x000fe200018e0617 */
[----:B-1----:R-:W-:Y:S01]  /*3070*/  @!P2 LEA R20, P3, R25, R20, 0x3 ;  /* 0x000000141914a211 */ /* 0x002fe200078618ff */
[----:B------:R-:W-:-:S03]  /*3080*/  IMAD.U32 R26, RZ, RZ, UR26 ;  /* 0x0000001aff1a7e24 */ /* 0x000fc6000f8e00ff */
[----:B------:R-:W-:Y:S01]  /*3090*/  @!P2 LEA.HI.X R21, R25, R21, R22, 0x3, P3 ;  /* 0x000000151915a211 */ /* 0x000fe200018f1c16 */
[C---:B------:R-:W-:Y:S01]  /*30a0*/  @!P1 VIADD R27, R24.reuse, -UR4 ;  /* 0x80000004181b9c36 */ /* 0x040fe20008000000 */
[----:B------:R-:W0:Y:S01]  /*30b0*/  @!P1 LDC.64 R22, c[0x0][0x3a0] ;  /* 0x0000e800ff169b82 */ /* 0x000e220000000a00 */
[C---:B------:R-:W-:Y:S02]  /*30c0*/  @!P1 ISETP.GE.AND P4, PT, R24.reuse, UR4, PT ;  /* 0x0000000418009c0c */ /* 0x040fe4000bf86270 */
[----:B------:R1:W5:Y:S02]  /*30d0*/  @!P2 LDG.E.64 R6, desc[UR14][R20.64] ;  /* 0x0000000e1406a981 */ /* 0x000364000c1e1b00 */
[----:B------:R-:W-:Y:S02]  /*30e0*/  @!P1 SEL R25, R24, R27, !P4 ;  /* 0x0000001b18199207 */ /* 0x000fe40006000000 */
[----:B------:R-:W-:Y:S01]  /*30f0*/  @!P1 SEL R24, R26, UR6, !P4 ;  /* 0x000000061a189c07 */ /* 0x000fe2000e000000 */
[----:B------:R-:W-:-:S03]  /*3100*/  IMAD.U32 R26, RZ, RZ, UR27 ;  /* 0x0000001bff1a7e24 */ /* 0x000fc6000f8e00ff */
[----:B------:R-:W-:Y:S02]  /*3110*/  @!P1 IADD3 R25, P3, PT, R25, R24, RZ ;  /* 0x0000001819199210 */ /* 0x000fe40007f7e0ff */
[----:B------:R-:W-:Y:S02]  /*3120*/  LOP3.LUT R24, R0, 0x400, RZ, 0xfc, !PT ;  /* 0x0000040000187812 */ /* 0x000fe400078efcff */
[----:B------:R-:W-:Y:S02]  /*3130*/  @!P1 SHF.R.S32.HI R27, RZ, 0x1f, R27 ;  /* 0x0000001fff1b9819 */ /* 0x000fe4000001141b */
[----:B------:R-:W-:Y:S02]  /*3140*/  ISETP.GE.AND P0, PT, R24, UR8, PT ;  /* 0x0000000818007c0c */ /* 0x000fe4000bf06270 */
[----:B--2---:R-:W-:Y:S02]  /*3150*/  @!P1 SEL R19, R26, UR7, !P4 ;  /* 0x000000071a139c07 */ /* 0x004fe4000e000000 */
[----:B------:R-:W-:-:S05]  /*3160*/  @!P1 SEL R26, R27, RZ, P4 ;  /* 0x000000ff1b1a9207 */ /* 0x000fca0002000000 */
[----:B------:R-:W-:Y:S01]  /*3170*/  @!P1 IMAD.X R26, R26, 0x1, R19, P3 ;  /* 0x000000011a1a9824 */ /* 0x000fe200018e0613 */
[----:B0-----:R-:W-:-:S03]  /*3180*/  @!P1 LEA R18, P3, R25, R22, 0x3 ;  /* 0x0000001619129211 */ /* 0x001fc600078618ff */
[C---:B------:R-:W-:Y:S01]  /*3190*/  @!P0 VIADD R27, R24.reuse, -UR4 ;  /* 0x80000004181b8c36 */ /* 0x040fe20008000000 */
[----:B------:R-:W-:Y:S01]  /*31a0*/  @!P1 LEA.HI.X R19, R25, R23, R26, 0x3, P3 ;  /* 0x0000001719139211 */ /* 0x000fe200018f1c1a */
[----:B------:R-:W-:Y:S01]  /*31b0*/  IMAD.U32 R26, RZ, RZ, UR26 ;  /* 0x0000001aff1a7e24 */ /* 0x000fe2000f8e00ff */
[----:B------:R-:W0:Y:S01]  /*31c0*/  @!P0 LDC.64 R22, c[0x0][0x3a0] ;  /* 0x0000e800ff168b82 */ /* 0x000e220000000a00 */
[C---:B------:R-:W-:Y:S02]  /*31d0*/  @!P0 ISETP.GE.AND P4, PT, R24.reuse, UR4, PT ;  /* 0x0000000418008c0c */ /* 0x040fe4000bf86270 */
[----:B------:R2:W5:Y:S02]  /*31e0*/  @!P1 LDG.E.64 R8, desc[UR14][R18.64] ;  /* 0x0000000e12089981 */ /* 0x000564000c1e1b00 */
[----:B------:R-:W-:Y:S02]  /*31f0*/  @!P0 SEL R25, R24, R27, !P4 ;  /* 0x0000001b18198207 */ /* 0x000fe40006000000 */
[----:B------:R-:W-:Y:S01]  /*3200*/  @!P0 SEL R24, R26, UR6, !P4 ;  /* 0x000000061a188c07 */ /* 0x000fe2000e000000 */
[----:B------:R-:W-:-:S03]  /*3210*/  IMAD.U32 R26, RZ, RZ, UR27 ;  /* 0x0000001bff1a7e24 */ /* 0x000fc6000f8e00ff */
[----:B------:R-:W-:Y:S01]  /*3220*/  @!P0 IADD3 R25, P3, PT, R25, R24, RZ ;  /* 0x0000001819198210 */ /* 0x000fe20007f7e0ff */
[----:B------:R-:W-:Y:S01]  /*3230*/  VIADD R24, R0, 0x500 ;  /* 0x0000050000187836 */ /* 0x000fe20000000000 */
[----:B------:R-:W-:Y:S02]  /*3240*/  @!P0 SHF.R.S32.HI R27, RZ, 0x1f, R27 ;  /* 0x0000001fff1b8819 */ /* 0x000fe4000001141b */
[----:B-1----:R-:W-:Y:S02]  /*3250*/  @!P0 SEL R21, R26, UR7, !P4 ;  /* 0x000000071a158c07 */ /* 0x002fe4000e000000 */
[----:B------:R-:W-:Y:S02]  /*3260*/  ISETP.GE.AND P2, PT, R24, UR8, PT ;  /* 0x0000000818007c0c */ /* 0x000fe4000bf46270 */
[----:B------:R-:W-:-:S05]  /*3270*/  @!P0 SEL R26, R27, RZ, P4 ;  /* 0x000000ff1b1a8207 */ /* 0x000fca0002000000 */
[----:B------:R-:W-:Y:S01]  /*3280*/  @!P0 IMAD.X R26, R26, 0x1, R21, P3 ;  /* 0x000000011a1a8824 */ /* 0x000fe200018e0615 */
[----:B0-----:R-:W-:-:S04]  /*3290*/  @!P0 LEA R20, P3, R25, R22, 0x3 ;  /* 0x0000001619148211 */ /* 0x001fc800078618ff */
[----:B------:R-:W-:Y:S01]  /*32a0*/  @!P0 LEA.HI.X R21, R25, R23, R26, 0x3, P3 ;  /* 0x0000001719158211 */ /* 0x000fe200018f1c1a */
[C---:B------:R-:W-:Y:S01]  /*32b0*/  @!P2 VIADD R27, R24.reuse, -UR4 ;  /* 0x80000004181bac36 */ /* 0x040fe20008000000 */
[----:B------:R-:W0:Y:S01]  /*32c0*/  @!P2 LDC.64 R22, c[0x0][0x3a0] ;  /* 0x0000e800ff16ab82 */ /* 0x000e220000000a00 */
[C---:B------:R-:W-:Y:S01]  /*32d0*/  @!P2 ISETP.GE.AND P4, PT, R24.reuse, UR4, PT ;  /* 0x000000041800ac0c */ /* 0x040fe2000bf86270 */
[----:B------:R-:W-:Y:S01]  /*32e0*/  IMAD.U32 R26, RZ, RZ, UR26 ;  /* 0x0000001aff1a7e24 */ /* 0x000fe2000f8e00ff */
[----:B------:R1:W5:Y:S02]  /*32f0*/  @!P0 LDG.E.64 R10, desc[UR14][R20.64] ;  /* 0x0000000e140a8981 */ /* 0x000364000c1e1b00 */
[----:B------:R-:W-:Y:S02]  /*3300*/  @!P2 SEL R25, R24, R27, !P4 ;  /* 0x0000001b1819a207 */ /* 0x000fe40006000000 */
[----:B------:R-:W-:Y:S01]  /*3310*/  @!P2 SEL R24, R26, UR6, !P4 ;  /* 0x000000061a18ac07 */ /* 0x000fe2000e000000 */
[----:B------:R-:W-:-:S03]  /*3320*/  IMAD.U32 R26, RZ, RZ, UR27 ;  /* 0x0000001bff1a7e24 */ /* 0x000fc6000f8e00ff */
[----:B------:R-:W-:Y:S01]  /*3330*/  @!P2 IADD3 R25, P3, PT, R25, R24, RZ ;  /* 0x000000181919a210 */ /* 0x000fe20007f7e0ff */
[----:B------:R-:W-:Y:S01]  /*3340*/  VIADD R24, R0, 0x600 ;  /* 0x0000060000187836 */ /* 0x000fe20000000000 */
[----:B------:R-:W-:Y:S02]  /*3350*/  @!P2 SHF.R.S32.HI R27, RZ, 0x1f, R27 ;  /* 0x0000001fff1ba819 */ /* 0x000fe4000001141b */
[----:B--2---:R-:W-:Y:S02]  /*3360*/  @!P2 SEL R19, R26, UR7, !P4 ;  /* 0x000000071a13ac07 */ /* 0x004fe4000e000000 */
        /* <DEDUP_REMOVED lines=21> */
[----:B------:R-:W-:Y:S02]  /*34c0*/  @!P1 LEA.HI.X R21, R25, R23, R26, 0x3, P3 ;  /* 0x0000001719159211 */ /* 0x000fe400018f1c1a */
[----:B------:R-:W0:Y:S01]  /*34d0*/  @!P0 LDC.64 R22, c[0x0][0x3a0] ;  /* 0x0000e800ff168b82 */ /* 0x000e220000000a00 */
[C---:B------:R-:W-:Y:S01]  /*34e0*/  @!P0 VIADD R25, R24.reuse, -UR4 ;  /* 0x8000000418198c36 */ /* 0x040fe20008000000 */
[C---:B------:R-:W-:Y:S01]  /*34f0*/  @!P0 ISETP.GE.AND P4, PT, R24.reuse, UR4, PT ;  /* 0x0000000418008c0c */ /* 0x040fe2000bf86270 */
[----:B------:R-:W-:Y:S01]  /*3500*/  IMAD.U32 R27, RZ, RZ, UR26 ;  /* 0x0000001aff1b7e24 */ /* 0x000fe2000f8e00ff */
[----:B------:R2:W5:Y:S01]  /*3510*/  @!P1 LDG.E.64 R14, desc[UR14][R20.64] ;  /* 0x0000000e140e9981 */ /* 0x000562000c1e1b00 */
[----:B------:R-:W-:Y:S01]  /*3520*/  IMAD.U32 R26, RZ, RZ, UR27 ;  /* 0x0000001bff1a7e24 */ /* 0x000fe2000f8e00ff */
[----:B------:R-:W-:Y:S02]  /*3530*/  @!P0 SEL R24, R24, R25, !P4 ;  /* 0x0000001918188207 */ /* 0x000fe40006000000 */
[----:B------:R-:W-:-:S02]  /*3540*/  @!P0 SEL R27, R27, UR6, !P4 ;  /* 0x000000061b1b8c07 */ /* 0x000fc4000e000000 */
[----:B------:R-:W-:Y:S02]  /*3550*/  @!P0 SHF.R.S32.HI R25, RZ, 0x1f, R25 ;  /* 0x0000001fff198819 */ /* 0x000fe40000011419 */
[----:B------:R-:W-:Y:S02]  /*3560*/  @!P0 IADD3 R24, P3, PT, R24, R27, RZ ;  /* 0x0000001b18188210 */ /* 0x000fe40007f7e0ff */
[----:B------:R-:W-:Y:S02]  /*3570*/  @!P0 SEL R26, R26, UR7, !P4 ;  /* 0x000000071a1a8c07 */ /* 0x000fe4000e000000 */
[----:B------:R-:W-:-:S05]  /*3580*/  @!P0 SEL R25, R25, RZ, P4 ;  /* 0x000000ff19198207 */ /* 0x000fca0002000000 */
[----:B------:R-:W-:Y:S01]  /*3590*/  @!P0 IMAD.X R25, R25, 0x1, R26, P3 ;  /* 0x0000000119198824 */ /* 0x000fe200018e061a */
[----:B0-----:R-:W-:-:S04]  /*35a0*/  @!P0 LEA R22, P3, R24, R22, 0x3 ;  /* 0x0000001618168211 */ /* 0x001fc800078618ff */
[----:B------:R-:W-:-:S05]  /*35b0*/  @!P0 LEA.HI.X R23, R24, R23, R25, 0x3, P3 ;  /* 0x0000001718178211 */ /* 0x000fca00018f1c19 */
[----:B------:R2:W5:Y:S04]  /*35c0*/  @!P0 LDG.E.64 R16, desc[UR14][R22.64] ;  /* 0x0000000e16108981 */ /* 0x000568000c1e1b00 */
.L_x_39:
[----:B------:R-:W-:Y:S05]  /*35d0*/  BSYNC.RECONVERGENT B0 ;  /* 0x0000000000007941 */ /* 0x000fea0003800200 */
.L_x_23:
[----:B------:R-:W0:Y:S01]  /*35e0*/  S2UR UR7, SR_CgaCtaId ;  /* 0x00000000000779c3 */ /* 0x000e220000008800 */
[----:B------:R-:W-:Y:S01]  /*35f0*/  UMOV UR6, 0x400 ;  /* 0x0000040000067882 */ /* 0x000fe20000000000 */
[----:B01234-:R-:W-:Y:S01]  /*3600*/  IMAD.SHL.U32 R19, R0, 0x8, RZ ;  /* 0x0000000800137824 */ /* 0x01ffe200078e00ff */
[----:B------:R-:W-:-:S09]  /*3610*/  ULEA UR6, UR7, UR6, 0x18 ;  /* 0x0000000607067291 */ /* 0x000fd2000f8ec0ff */
[----:B-----5:R-:W-:Y:S04]  /*3620*/  STS.64 [R19+UR6], R2 ;  /* 0x0000000213007988 */ /* 0x020fe80008000a06 */
[----:B------:R0:W-:Y:S04]  /*3630*/  STS.64 [R19+UR6+0x800], R4 ;  /* 0x0008000413007988 */ /* 0x0001e80008000a06 */
[----:B------:R1:W-:Y:S04]  /*3640*/  STS.64 [R19+UR6+0x1000], R6 ;  /* 0x0010000613007988 */ /* 0x0003e80008000a06 */
[----:B------:R1:W-:Y:S04]  /*3650*/  STS.64 [R19+UR6+0x1800], R8 ;  /* 0x0018000813007988 */ /* 0x0003e80008000a06 */
[----:B------:R1:W-:Y:S04]  /*3660*/  STS.64 [R19+UR6+0x2000], R10 ;  /* 0x0020000a13007988 */ /* 0x0003e80008000a06 */
[----:B------:R1:W-:Y:S04]  /*3670*/  STS.64 [R19+UR6+0x2800], R12 ;  /* 0x0028000c13007988 */ /* 0x0003e80008000a06 */
[----:B------:R1:W-:Y:S04]  /*3680*/  STS.64 [R19+UR6+0x3000], R14 ;  /* 0x0030000e13007988 */ /* 0x0003e80008000a06 */
[----:B------:R1:W-:Y:S01]  /*3690*/  STS.64 [R19+UR6+0x3800], R16 ;  /* 0x0038001013007988 */ /* 0x0003e20008000a06 */
[----:B------:R-:W-:Y:S01]  /*36a0*/  BAR.SYNC.DEFER_BLOCKING 0x0 ;  /* 0x0000000000007b1d */ /* 0x000fe20000010000 */
[----:B0-----:R-:W-:-:S07]  /*36b0*/  VIMNMX R5, PT, PT, R19, UR8, PT ;  /* 0x0000000813057c48 */ /* 0x001fce000bfe0100 */
[----:B------:R-:W-:Y:S01]  /*36c0*/  PREEXIT ;  /* 0x000000000000782d */ /* 0x000fe20000000000 */
[----:B------:R-:W-:Y:S01]  /*36d0*/  BSSY.RECONVERGENT B0, `(.L_x_40) ;  /* 0x0000019000007945 */ /* 0x000fe20003800200 */
        /* <DEDUP_REMOVED lines=8> */
.L_x_42:
[----:B------:R-:W-:-:S05]  /*3760*/  IMAD.IADD R2, R9, 0x1, -R4 ;  /* 0x0000000109027824 */ /* 0x000fca00078e0a04 */
[----:B------:R-:W-:-:S04]  /*3770*/  LEA.HI R3, R2, R2, RZ, 0x1 ;  /* 0x0000000202037211 */ /* 0x000fc800078f08ff */
[----:B------:R-:W-:-:S04]  /*3780*/  LEA.HI.SX32 R8, R3, R4, 0x1f ;  /* 0x0000000403087211 */ /* 0x000fc800078ffaff */
[----:B------:R-:W-:-:S05]  /*3790*/  LOP3.LUT R2, RZ, R8, RZ, 0x33, !PT ;  /* 0x00000008ff027212 */ /* 0x000fca00078e33ff */
[----:B------:R-:W-:Y:S01]  /*37a0*/  IMAD.IADD R3, R5, 0x1, R2 ;  /* 0x0000000105037824 */ /* 0x000fe200078e0202 */
[----:B------:R-:W-:-:S04]  /*37b0*/  LEA R2, R8, UR6, 0x3 ;  /* 0x0000000608027c11 */ /* 0x000fc8000f8e18ff */
        /* <DEDUP_REMOVED lines=10> */
.L_x_41:
[----:B------:R-:W-:Y:S05]  /*3860*/  BSYNC.RECONVERGENT B0 ;  /* 0x0000000000007941 */ /* 0x000fea0003800200 */
.L_x_40:
[----:B------:R-:W-:Y:S01]  /*3870*/  IMAD.IADD R5, R5, 0x1, -R4 ;  /* 0x0000000105057824 */ /* 0x000fe200078e0a04 */
[----:B------:R-:W-:Y:S01]  /*3880*/  LEA R9, R4, UR6, 0x3 ;  /* 0x0000000604097c11 */ /* 0x000fe2000f8e18ff */
[----:B------:R-:W-:Y:S01]  /*3890*/  BSSY.RECONVERGENT B0, `(.L_x_43) ;  /* 0x000000e000007945 */ /* 0x000fe20003800200 */
[----:B------:R-:W-:Y:S01]  /*38a0*/  PLOP3.LUT P0, PT, PT, PT, PT, 0x8, 0x80 ;  /* 0x000000000080781c */ /* 0x000fe20003f0e170 */
[C---:B------:R-:W-:Y:S01]  /*38b0*/  VIADD R6, R5.reuse, UR4 ;  /* 0x0000000405067c36 */ /* 0x040fe20008000000 */
[----:B------:R-:W-:Y:S01]  /*38c0*/  LEA R8, R5, UR5, 0x3 ;  /* 0x0000000505087c11 */ /* 0x000fe2000f8e18ff */
[----:B------:R0:W1:Y:S03]  /*38d0*/  LDS.64 R16, [R9] ;  /* 0x0000000009107984 */ /* 0x0000660000000a00 */
[----:B------:R-:W-:Y:S01]  /*38e0*/  ISETP.GE.AND P1, PT, R6, UR8, PT ;  /* 0x0000000806007c0c */ /* 0x000fe2000bf26270 */
[----:B------:R0:W2:-:S12]  /*38f0*/  LDS.64 R20, [R8] ;  /* 0x0000000008147984 */ /* 0x0000980000000a00 */
[----:B0-----:R-:W-:Y:S05]  /*3900*/  @P1 BRA `(.L_x_44) ;  /* 0x0000000000181947 */ /* 0x001fea0003800000 */
[----:B------:R-:W-:Y:S02]  /*3910*/  ISETP.GE.AND P1, PT, R4, UR4, PT ;  /* 0x0000000404007c0c */ /* 0x000fe4000bf26270 */
[----:B------:R-:W-:-:S11]  /*3920*/  PLOP3.LUT P0, PT, PT, PT, PT, 0x80, 0x8 ;  /* 0x000000000008781c */ /* 0x000fd60003f0f070 */
[----:B------:R-:W-:Y:S05]  /*3930*/  @P1 BRA `(.L_x_44) ;  /* 0x00000000000c1947 */ /* 0x000fea0003800000 */
[----:B--2---:R-:W2:Y:S04]  /*3940*/  LD.E R2, desc[UR14][R20.64] ;  /* 0x0000000e14027980 */ /* 0x004ea8000c101900 */
[----:B-1----:R-:W2:Y:S02]  /*3950*/  LD.E R3, desc[UR14][R16.64] ;  /* 0x0000000e10037980 */ /* 0x002ea4000c101900 */
[----:B--2---:R-:W-:-:S13]  /*3960*/  ISETP.LE.AND P0, PT, R2, R3, PT ;  /* 0x000000030200720c */ /* 0x004fda0003f03270 */
.L_x_44:
[----:B------:R-:W-:Y:S05]  /*3970*/  BSYNC.RECONVERGENT B0 ;  /* 0x0000000000007941 */ /* 0x000fea0003800200 */
.L_x_43:
        /* <DEDUP_REMOVED lines=20> */
.L_x_46:
[----:B------:R-:W-:Y:S05]  /*3ac0*/  BSYNC.RECONVERGENT B0 ;  /* 0x0000000000007941 */ /* 0x000fea0003800200 */
.L_x_45:
        /* <DEDUP_REMOVED lines=20> */
.L_x_48:
[----:B------:R-:W-:Y:S05]  /*3c10*/  BSYNC.RECONVERGENT B0 ;  /* 0x0000000000007941 */ /* 0x000fea0003800200 */
.L_x_47:
        /* <DEDUP_REMOVED lines=20> */
.L_x_50:
[----:B------:R-:W-:Y:S05]  /*3d60*/  BSYNC.RECONVERGENT B0 ;  /* 0x0000000000007941 */ /* 0x000fea0003800200 */
.L_x_49:
        /* <DEDUP_REMOVED lines=20> */
.L_x_52:
[----:B------:R-:W-:Y:S05]  /*3eb0*/  BSYNC.RECONVERGENT B0 ;  /* 0x0000000000007941 */ /* 0x000fea0003800200 */
.L_x_51:
        /* <DEDUP_REMOVED lines=20> */
.L_x_54:
[----:B------:R-:W-:Y:S05]  /*4000*/  BSYNC.RECONVERGENT B0 ;  /* 0x0000000000007941 */ /* 0x000fea0003800200 */
.L_x_53:
[----:B------:R-:W-:Y:S01]  /*4010*/  @!P0 IMAD.MOV R18, RZ, RZ, R14 ;  /* 0x000000ffff128224 */ /* 0x000fe200078e020e */
[----:B------:R-:W-:Y:S01]  /*4020*/  BSSY.RECONVERGENT B0, `(.L_x_55) ;  /* 0x0000012000007945 */ /* 0x000fe20003800200 */
[----:B------:R-:W-:Y:S01]  /*4030*/  @P0 IMAD.MOV R23, RZ, RZ, R15 ;  /* 0x000000ffff170224 */ /* 0x000fe200078e020f */
[----:B012---:R-:W-:Y:S02]  /*4040*/  SEL R4, R20, R16, P0 ;  /* 0x0000001014047207 */ /* 0x007fe40000000000 */
        /* <DEDUP_REMOVED lines=15> */
.L_x_56:
[----:B------:R-:W-:Y:S05]  /*4140*/  BSYNC.RECONVERGENT B0 ;  /* 0x0000000000007941 */ /* 0x000fea0003800200 */
.L_x_55:
        /* <DEDUP_REMOVED lines=23> */
.L_x_58:
[----:B------:R-:W-:Y:S05]  /*42c0*/  BSYNC.RECONVERGENT B0 ;  /* 0x0000000000007941 */ /* 0x000fea0003800200 */
.L_x_57:
[----:B------:R-:W-:Y:S01]  /*42d0*/  BAR.SYNC.DEFER_BLOCKING 0x0 ;  /* 0x0000000000007b1d */ /* 0x000fe20000010000 */
[----:B------:R-:W-:Y:S02]  /*42e0*/  IMAD.MOV.U32 R16, RZ, RZ, R23 ;  /* 0x000000ffff107224 */ /* 0x000fe400078e0017 */
[----:B------:R-:W-:-:S03]  /*42f0*/  IMAD.MOV.U32 R17, RZ, RZ, R26 ;  /* 0x000000ffff117224 */ /* 0x000fc600078e001a */
[----:B------:R-:W-:Y:S05]  /*4300*/  BRA.U !UP2, `(.L_x_59) ;  /* 0x000000050a507547 */ /* 0x000fea000b800000 */
[----:B------:R-:W2:Y:S01]  /*4310*/  S2R R18, SR_LANEID ;  /* 0x0000000000127919 */ /* 0x000ea20000000000 */
[----:B------:R-:W-:Y:S01]  /*4320*/  LOP3.LUT R19, R19, 0x1f00, RZ, 0xc0, !PT ;  /* 0x00001f0013137812 */ /* 0x000fe200078ec0ff */
[----:B------:R-:W-:Y:S01]  /*4330*/  IMAD.U32 R22, RZ, RZ, UR8 ;  /* 0x00000008ff167e24 */ /* 0x000fe2000f8e00ff */
[C---:B------:R-:W-:Y:S01]  /*4340*/  ISETP.NE.AND P0, PT, R0.reuse, RZ, PT ;  /* 0x000000ff0000720c */ /* 0x040fe20003f05270 */
[----:B------:R-:W0:Y:S01]  /*4350*/  LDCU.64 UR4, c[0x0][0x3a0] ;  /* 0x00007400ff0477ac */ /* 0x000e220008000a00 */
[----:B------:R-:W-:Y:S01]  /*4360*/  LOP3.LUT R0, R0, 0x1f, RZ, 0xc0, !PT ;  /* 0x0000001f00007812 */ /* 0x000fe200078ec0ff */
[----:B--2---:R-:W-:-:S04]  /*4370*/  IMAD R21, R18, 0x8, R19 ;  /* 0x0000000812157824 */ /* 0x004fc800078e0213 */
[----:B------:R-:W-:Y:S01]  /*4380*/  IMAD R18, R18, -0x7, R21 ;  /* 0xfffffff912127824 */ /* 0x000fe200078e0215 */
[----:B------:R-:W-:-:S03]  /*4390*/  LEA.HI.SX32 R20, R21, R21, 0x1b ;  /* 0x0000001515147211 */ /* 0x000fc600078fdaff */
[----:B------:R-:W-:Y:S01]  /*43a0*/  VIADD R21, R18, 0x20 ;  /* 0x0000002012157836 */ /* 0x000fe20000000000 */
[----:B------:R-:W-:Y:S01]  /*43b0*/  LEA R23, R20, UR6, 0x3 ;  /* 0x0000000614177c11 */ /* 0x000fe2000f8e18ff */
[C---:B------:R-:W-:Y:S02]  /*43c0*/  VIADD R25, R18.reuse, 0x40 ;  /* 0x0000004012197836 */ /* 0x040fe40000000000 */
[----:B------:R-:W-:Y:S01]  /*43d0*/  VIADD R27, R18, 0x60 ;  /* 0x00000060121b7836 */ /* 0x000fe20000000000 */
[-C--:B------:R-:W-:Y:S01]  /*43e0*/  LEA.HI.SX32 R21, R21, R18.reuse, 0x1b ;  /* 0x0000001215157211 */ /* 0x080fe200078fdaff */
[----:B------:R1:W-:Y:S01]  /*43f0*/  STS.64 [R23], R2 ;  /* 0x0000000217007388 */ /* 0x0003e20000000a00 */
[-C--:B------:R-:W-:Y:S01]  /*4400*/  LEA.HI.SX32 R25, R25, R18.reuse, 0x1b ;  /* 0x0000001219197211 */ /* 0x080fe200078fdaff */
[----:B------:R-:W-:Y:S01]  /*4410*/  IMAD.IADD R20, R19, 0x1, R0 ;  /* 0x0000000113147824 */ /* 0x000fe200078e0200 */
[----:B------:R-:W-:Y:S01]  /*4420*/  LEA.HI.SX32 R27, R27, R18, 0x1b ;  /* 0x000000121b1b7211 */ /* 0x000fe200078fdaff */
[----:B------:R2:W-:Y:S02]  /*4430*/  STS.64 [R23+0x8], R12 ;  /* 0x0000080c17007388 */ /* 0x0005e40000000a00 */
[----:B------:R-:W-:-:S02]  /*4440*/  VIADD R0, R20, 0x20 ;  /* 0x0000002014007836 */ /* 0x000fc40000000000 */
[----:B------:R3:W-:Y:S01]  /*4450*/  STS.64 [R23+0x10], R10 ;  /* 0x0000100a17007388 */ /* 0x0007e20000000a00 */
[----:B------:R-:W-:-:S03]  /*4460*/  VIADD R26, R20, 0xc0 ;  /* 0x000000c0141a7836 */ /* 0x000fc60000000000 */
[----:B------:R4:W-:Y:S01]  /*4470*/  STS.64 [R23+0x20], R6 ;  /* 0x0000200617007388 */ /* 0x0009e20000000a00 */
[C---:B-1----:R-:W-:Y:S01]  /*4480*/  VIADD R3, R18.reuse, 0x80 ;  /* 0x0000008012037836 */ /* 0x042fe20000000000 */
[CC--:B------:R-:W-:Y:S01]  /*4490*/  LEA.HI.SX32 R2, R18.reuse, R18.reuse, 0x1b ;  /* 0x0000001212027211 */ /* 0x0c0fe200078fdaff */
[C---:B--2---:R-:W-:Y:S01]  /*44a0*/  VIADD R13, R18.reuse, 0xa0 ;  /* 0x000000a0120d7836 */ /* 0x044fe20000000000 */
[----:B------:R1:W-:Y:S02]  /*44b0*/  STS.64 [R23+0x38], R16 ;  /* 0x0000381017007388 */ /* 0x0003e40000000a00 */
[-C--:B------:R-:W-:Y:S01]  /*44c0*/  LEA.HI.SX32 R3, R3, R18.reuse, 0x1b ;  /* 0x0000001203037211 */ /* 0x080fe200078fdaff */
[C---:B---3--:R-:W-:Y:S01]  /*44d0*/  VIADD R11, R18.reuse, 0xc0 ;  /* 0x000000c0120b7836 */ /* 0x048fe20000000000 */
[-C--:B------:R-:W-:Y:S01]  /*44e0*/  LEA.HI.SX32 R13, R13, R18.reuse, 0x1b ;  /* 0x000000120d0d7211 */ /* 0x080fe200078fdaff */
[----:B------:R2:W-:Y:S01]  /*44f0*/  STS.64 [R23+0x18], R8 ;  /* 0x0000180817007388 */ /* 0x0005e20000000a00 */
[----:B------:R-:W-:Y:S01]  /*4500*/  LEA R12, R25, UR6, 0x3 ;  /* 0x00000006190c7c11 */ /* 0x000fe2000f8e18ff */
[----:B----4-:R-:W-:Y:S01]  /*4510*/  VIADD R7, R18, 0xe0 ;  /* 0x000000e012077836 */ /* 0x010fe20000000000 */
[-C--:B------:R-:W-:Y:S01]  /*4520*/  LEA.HI.SX32 R11, R11, R18.reuse, 0x1b ;  /* 0x000000120b0b7211 */ /* 0x080fe200078fdaff */
[----:B------:R-:W-:Y:S01]  /*4530*/  STS.64 [R23+0x28], R4 ;  /* 0x0000280417007388 */ /* 0x000fe20000000a00 */
[----:B------:R-:W-:Y:S01]  /*4540*/  LEA R10, R27, UR6, 0x3 ;  /* 0x000000061b0a7c11 */ /* 0x000fe2000f8e18ff */
[----:B------:R-:W-:Y:S01]  /*4550*/  IMAD.U32 R25, RZ, RZ, UR24 ;  /* 0x00000018ff197e24 */ /* 0x000fe2000f8e00ff */
[----:B------:R-:W-:Y:S01]  /*4560*/  LEA.HI.SX32 R7, R7, R18, 0x1b ;  /* 0x0000001207077211 */ /* 0x000fe200078fdaff */
[----:B------:R3:W-:Y:S01]  /*4570*/  STS.64 [R23+0x30], R14 ;  /* 0x0000300e17007388 */ /* 0x0007e20000000a00 */
[----:B-1----:R-:W-:Y:S01]  /*4580*/  LEA R16, R2, UR6, 0x3 ;  /* 0x0000000602107c11 */ /* 0x002fe2000f8e18ff */
[----:B------:R-:W-:Y:S01]  /*4590*/  NOP ;  /* 0x0000000000007918 */ /* 0x000fe20000000000 */
[----:B--2---:R-:W-:-:S04]  /*45a0*/  LEA R8, R3, UR6, 0x3 ;  /* 0x0000000603087c11 */ /* 0x004fc8000f8e18ff */
[----:B------:R-:W-:Y:S01]  /*45b0*/  LDS.64 R16, [R16] ;  /* 0x0000000010107984 */ /* 0x000fe20000000a00 */
[----:B------:R-:W-:Y:S02]  /*45c0*/  LEA R6, R13, UR6, 0x3 ;  /* 0x000000060d067c11 */ /* 0x000fe4000f8e18ff */
[----:B---3--:R-:W-:Y:S01]  /*45d0*/  LEA R14, R21, UR6, 0x3 ;  /* 0x00000006150e7c11 */ /* 0x008fe2000f8e18ff */
[----:B------:R-:W-:Y:S01]  /*45e0*/  LDS.64 R12, [R12+0x200] ;  /* 0x000200000c0c7984 */ /* 0x000fe20000000a00 */
[----:B------:R-:W-:Y:S01]  /*45f0*/  LEA R4, R11, UR6, 0x3 ;  /* 0x000000060b047c11 */ /* 0x000fe2000f8e18ff */
[----:B------:R-:W-:Y:S01]  /*4600*/  IMAD.MOV.U32 R21, RZ, RZ, RZ ;  /* 0x000000ffff157224 */ /* 0x000fe200078e00ff */
[----:B------:R-:W-:Y:S01]  /*4610*/  LEA R2, R7, UR6, 0x3 ;  /* 0x0000000607027c11 */ /* 0x000fe2000f8e18ff */
[----:B------:R-:W-:Y:S01]  /*4620*/  LDS.64 R10, [R10+0x300] ;  /* 0x000300000a0a7984 */ /* 0x000fe20000000a00 */
[----:B------:R-:W-:-:S03]  /*4630*/  IMAD.WIDE.U32 R24, R25, 0x800, R20 ;  /* 0x0000080019187825 */ /* 0x000fc600078e0014 */
[----:B------:R-:W-:Y:S04]  /*4640*/  LDS.64 R14, [R14+0x100] ;  /* 0x000100000e0e7984 */ /* 0x000fe80000000a00 */
[----:B------:R-:W-:Y:S04]  /*4650*/  LDS.64 R8, [R8+0x400] ;  /* 0x0004000008087984 */ /* 0x000fe80000000a00 */
[----:B------:R-:W-:Y:S04]  /*4660*/  LDS.64 R6, [R6+0x500] ;  /* 0x0005000006067984 */ /* 0x000fe80000000a00 */
[----:B------:R-:W-:Y:S04]  /*4670*/  LDS.64 R4, [R4+0x600] ;  /* 0x0006000004047984 */ /* 0x000fe80000000a00 */
[----:B------:R-:W-:Y:S04]  /*4680*/  LDS.64 R2, [R2+0x700] ;  /* 0x0007000002027984 */ /* 0x000fe80000000a00 */
[----:B------:R1:W-:Y:S01]  /*4690*/  @!P0 STS [UR6+0x4200], R22 ;  /* 0x00420016ff008988 */ /* 0x0003e20008000806 */
[----:B------:R-:W-:Y:S01]  /*46a0*/  BAR.SYNC.DEFER_BLOCKING 0x0 ;  /* 0x0000000000007b1d */ /* 0x000fe20000010000 */
[----:B0-----:R-:W-:Y:S01]  /*46b0*/  LEA R18, P0, R24, UR4, 0x3 ;  /* 0x0000000418127c11 */ /* 0x001fe2000f8018ff */
[----:B-1----:R-:W-:-:S03]  /*46c0*/  VIADD R22, R20, 0x40 ;  /* 0x0000004014167836 */ /* 0x002fc60000000000 */
[----:B------:R-:W-:Y:S01]  /*46d0*/  LEA.HI.X R19, R24, UR5, R25, 0x3, P0 ;  /* 0x0000000518137c11 */ /* 0x000fe200080f1c19 */
[C---:B------:R-:W-:Y:S01]  /*46e0*/  VIADD R24, R20.reuse, 0xa0 ;  /* 0x000000a014187836 */ /* 0x040fe20000000000 */
[----:B------:R-:W0:Y:S02]  /*46f0*/  LDS R23, [UR6+0x4200] ;  /* 0x00420006ff177984 */ /* 0x000e240008000800 */
[-C--:B0-----:R-:W-:Y:S02]  /*4700*/  ISETP.GE.AND P0, PT, R20, R23.reuse, PT ;  /* 0x000000171400720c */ /* 0x081fe40003f06270 */
[-C--:B------:R-:W-:Y:S01]  /*4710*/  ISETP.GE.AND P1, PT, R0, R23.reuse, PT ;  /* 0x000000170000720c */ /* 0x080fe20003f26270 */
[----:B------:R-:W-:Y:S01]  /*4720*/  VIADD R0, R20, 0x60 ;  /* 0x0000006014007836 */ /* 0x000fe20000000000 */
[-C--:B------:R-:W-:Y:S01]  /*4730*/  ISETP.GE.AND P2, PT, R22, R23.reuse, PT ;  /* 0x000000171600720c */ /* 0x080fe20003f46270 */
[----:B------:R-:W-:Y:S01]  /*4740*/  VIADD R22, R20, 0x80 ;  /* 0x0000008014167836 */ /* 0x000fe20000000000 */
[-C--:B------:R-:W-:Y:S01]  /*4750*/  ISETP.GE.AND P5, PT, R24, R23.reuse, PT ;  /* 0x000000171800720c */ /* 0x080fe20003fa6270 */
[----:B------:R-:W-:Y:S01]  /*4760*/  VIADD R20, R20, 0xe0 ;  /* 0x000000e014147836 */ /* 0x000fe20000000000 */
[----:B------:R-:W-:-:S02]  /*4770*/  ISETP.GE.AND P3, PT, R0, R23, PT ;  /* 0x000000170000720c */ /* 0x000fc40003f66270 */
[-C--:B------:R-:W-:Y:S02]  /*4780*/  ISETP.GE.AND P4, PT, R22, R23.reuse, PT ;  /* 0x000000171600720c */ /* 0x080fe40003f86270 */
[-C--:B------:R-:W-:Y:S01]  /*4790*/  ISETP.GE.AND P6, PT, R26, R23.reuse, PT ;  /* 0x000000171a00720c */ /* 0x080fe20003fc6270 */
[----:B------:R0:W-:Y:S01]  /*47a0*/  @!P0 STG.E.64 desc[UR14][R18.64], R16 ;  /* 0x0000001012008986 */ /* 0x0001e2000c101b0e */
[----:B------:R-:W-:-:S03]  /*47b0*/  ISETP.GE.AND P0, PT, R20, R23, PT ;  /* 0x000000171400720c */ /* 0x000fc60003f06270 */
[----:B------:R0:W-:Y:S04]  /*47c0*/  @!P1 STG.E.64 desc[UR14][R18.64+0x100], R14 ;  /* 0x0001000e12009986 */ /* 0x0001e8000c101b0e */
[----:B------:R0:W-:Y:S04]  /*47d0*/  @!P2 STG.E.64 desc[UR14][R18.64+0x200], R12 ;  /* 0x0002000c1200a986 */ /* 0x0001e8000c101b0e */
[----:B------:R0:W-:Y:S04]  /*47e0*/  @!P3 STG.E.64 desc[UR14][R18.64+0x300], R10 ;  /* 0x0003000a1200b986 */ /* 0x0001e8000c101b0e */
[----:B------:R0:W-:Y:S04]  /*47f0*/  @!P4 STG.E.64 desc[UR14][R18.64+0x400], R8 ;  /* 0x000400081200c986 */ /* 0x0001e8000c101b0e */
[----:B------:R0:W-:Y:S04]  /*4800*/  @!P5 STG.E.64 desc[UR14][R18.64+0x500], R6 ;  /* 0x000500061200d986 */ /* 0x0001e8000c101b0e */
[----:B------:R0:W-:Y:S01]  /*4810*/  @!P6 STG.E.64 desc[UR14][R18.64+0x600], R4 ;  /* 0x000600041200e986 */ /* 0x0001e2000c101b0e */
[----:B------:R-:W-:Y:S05]  /*4820*/  @P0 EXIT ;  /* 0x000000000000094d */ /* 0x000fea0003800000 */
[----:B------:R-:W-:Y:S01]  /*4830*/  STG.E.64 desc[UR14][R18.64+0x700], R2 ;  /* 0x0007000212007986 */ /* 0x000fe2000c101b0e */
[----:B------:R-:W-:Y:S05]  /*4840*/  EXIT ;  /* 0x000000000000794d */ /* 0x000fea0003800000 */
.L_x_59:
[----:B------:R-:W2:Y:S01]  /*4850*/  S2R R18, SR_LANEID ;  /* 0x0000000000127919 */ /* 0x000ea20000000000 */
[----:B------:R-:W-:Y:S01]  /*4860*/  LOP3.LUT R19, R19, 0x1f00, RZ, 0xc0, !PT ;  /* 0x00001f0013137812 */ /* 0x000fe200078ec0ff */
[----:B------:R-:W0:Y:S01]  /*4870*/  LDCU.64 UR4, c[0x0][0x388] ;  /* 0x00007100ff0477ac */ /* 0x000e220008000a00 */
[C---:B------:R-:W-:Y:S02]  /*4880*/  ISETP.NE.AND P0, PT, R0.reuse, RZ, PT ;  /* 0x000000ff0000720c */ /* 0x040fe40003f05270 */
[----:B------:R-:W-:Y:S01]  /*4890*/  LOP3.LUT R22, R0, 0x1f, RZ, 0xc0, !PT ;  /* 0x0000001f00167812 */ /* 0x000fe200078ec0ff */
[----:B--2---:R-:W-:-:S04]  /*48a0*/  IMAD R21, R18, 0x8, R19 ;  /* 0x0000000812157824 */ /* 0x004fc800078e0213 */
[----:B------:R-:W-:Y:S01]  /*48b0*/  IMAD R18, R18, -0x7, R21 ;  /* 0xfffffff912127824 */ /* 0x000fe200078e0215 */
[----:B------:R-:W-:-:S03]  /*48c0*/  LEA.HI.SX32 R20, R21, R21, 0x1b ;  /* 0x0000001515147211 */ /* 0x000fc600078fdaff */
[----:B------:R-:W-:Y:S01]  /*48d0*/  VIADD R21, R18, 0x20 ;  /* 0x0000002012157836 */ /* 0x000fe20000000000 */
[----:B------:R-:W-:Y:S01]  /*48e0*/  LEA R23, R20, UR6, 0x3 ;  /* 0x0000000614177c11 */ /* 0x000fe2000f8e18ff */
[C---:B------:R-:W-:Y:S02]  /*48f0*/  VIADD R25, R18.reuse, 0x40 ;  /* 0x0000004012197836 */ /* 0x040fe40000000000 */
[C---:B------:R-:W-:Y:S01]  /*4900*/  VIADD R27, R18.reuse, 0x60 ;  /* 0x00000060121b7836 */ /* 0x040fe20000000000 */
[-C--:B------:R-:W-:Y:S01]  /*4910*/  LEA.HI.SX32 R21, R21, R18.reuse, 0x1b ;  /* 0x0000001215157211 */ /* 0x080fe200078fdaff */
[----:B------:R1:W-:Y:S01]  /*4920*/  STS.64 [R23], R2 ;  /* 0x0000000217007388 */ /* 0x0003e20000000a00 */
[-C--:B------:R-:W-:Y:S02]  /*4930*/  LEA.HI.SX32 R25, R25, R18.reuse, 0x1b ;  /* 0x0000001219197211 */ /* 0x080fe400078fdaff */
[-C--:B------:R-:W-:Y:S01]  /*4940*/  LEA.HI.SX32 R27, R27, R18.reuse, 0x1b ;  /* 0x000000121b1b7211 */ /* 0x080fe200078fdaff */
[----:B------:R2:W-:Y:S04]  /*4950*/  STS.64 [R23+0x8], R12 ;  /* 0x0000080c17007388 */ /* 0x0005e80000000a00 */
[----:B------:R3:W-:Y:S04]  /*4960*/  STS.64 [R23+0x10], R10 ;  /* 0x0000100a17007388 */ /* 0x0007e80000000a00 */
        /* <DEDUP_REMOVED lines=18> */
[----:B------:R-:W-:Y:S01]  /*4a90*/  IMAD.U32 R18, RZ, RZ, UR8 ;  /* 0x00000008ff127e24 */ /* 0x000fe2000f8e00ff */
[----:B------:R-:W-:Y:S01]  /*4aa0*/  LEA R6, R13, UR6, 0x3 ;  /* 0x000000060d067c11 */ /* 0x000fe2000f8e18ff */
[----:B------:R-:W-:Y:S01]  /*4ab0*/  NOP ;  /* 0x0000000000007918 */ /* 0x000fe20000000000 */
[----:B--2---:R-:W-:-:S02]  /*4ac0*/  LEA R8, R3, UR6, 0x3 ;  /* 0x0000000603087c11 */ /* 0x004fc4000f8e18ff */
[----:B------:R-:W-:Y:S01]  /*4ad0*/  LDS.64 R16, [R16] ;  /* 0x0000000010107984 */ /* 0x000fe20000000a00 */
[----:B---3--:R-:W-:Y:S01]  /*4ae0*/  LEA R14, R21, UR6, 0x3 ;  /* 0x00000006150e7c11 */ /* 0x008fe2000f8e18ff */
[----:B------:R-:W-:Y:S01]  /*4af0*/  IMAD.MOV.U32 R23, RZ, RZ, RZ ;  /* 0x000000ffff177224 */ /* 0x000fe200078e00ff */
[----:B------:R-:W-:Y:S01]  /*4b00*/  LEA R4, R11, UR6, 0x3 ;  /* 0x000000060b047c11 */ /* 0x000fe2000f8e18ff */
[----:B------:R-:W-:Y:S01]  /*4b10*/  LDS.64 R12, [R12+0x200] ;  /* 0x000200000c0c7984 */ /* 0x000fe20000000a00 */
[----:B------:R-:W-:Y:S01]  /*4b20*/  LEA R2, R7, UR6, 0x3 ;  /* 0x0000000607027c11 */ /* 0x000fe2000f8e18ff */
[----:B------:R-:W-:Y:S02]  /*4b30*/  IMAD.WIDE.U32 R24, R25, 0x800, R22 ;  /* 0x0000080019187825 */ /* 0x000fe400078e0016 */
[----:B------:R-:W-:Y:S02]  /*4b40*/  LDS.64 R14, [R14+0x100] ;  /* 0x000100000e0e7984 */ /* 0x000fe40000000a00 */
[----:B------:R-:W-:-:S02]  /*4b50*/  IMAD.IADD R21, R19, 0x1, R22 ;  /* 0x0000000113157824 */ /* 0x000fc400078e0216 */
[----:B------:R-:W-:Y:S02]  /*4b60*/  LDS.64 R10, [R10+0x300] ;  /* 0x000300000a0a7984 */ /* 0x000fe40000000a00 */
[C---:B------:R-:W-:Y:S02]  /*4b70*/  VIADD R23, R21.reuse, 0x20 ;  /* 0x0000002015177836 */ /* 0x040fe40000000000 */
[----:B------:R-:W-:Y:S01]  /*4b80*/  LDS.64 R8, [R8+0x400] ;  /* 0x0004000008087984 */ /* 0x000fe20000000a00 */
[C---:B------:R-:W-:Y:S02]  /*4b90*/  VIADD R27, R21.reuse, 0x40 ;  /* 0x00000040151b7836 */ /* 0x040fe40000000000 */
[----:B------:R-:W-:Y:S01]  /*4ba0*/  VIADD R29, R21, 0xc0 ;  /* 0x000000c0151d7836 */ /* 0x000fe20000000000 */
[----:B------:R-:W-:Y:S04]  /*4bb0*/  LDS.64 R6, [R6+0x500] ;  /* 0x0005000006067984 */ /* 0x000fe80000000a00 */
[----:B------:R-:W-:Y:S04]  /*4bc0*/  LDS.64 R4, [R4+0x600] ;  /* 0x0006000004047984 */ /* 0x000fe80000000a00 */
[----:B------:R-:W-:Y:S04]  /*4bd0*/  LDS.64 R2, [R2+0x700] ;  /* 0x0007000002027984 */ /* 0x000fe80000000a00 */
[----:B------:R0:W-:Y:S01]  /*4be0*/  @!P0 STS [UR6+0x4200], R18 ;  /* 0x00420012ff008988 */ /* 0x0001e20008000806 */
[----:B------:R-:W-:Y:S01]  /*4bf0*/  BAR.SYNC.DEFER_BLOCKING 0x0 ;  /* 0x0000000000007b1d */ /* 0x000fe20000010000 */
[----:B------:R-:W-:-:S05]  /*4c00*/  IADD3 R0, P0, PT, R19, R24, RZ ;  /* 0x0000001813007210 */ /* 0x000fca0007f1e0ff */
[----:B------:R-:W-:Y:S01]  /*4c10*/  IMAD.X R25, RZ, RZ, R25, P0 ;  /* 0x000000ffff197224 */ /* 0x000fe200000e0619 */
[----:B0-----:R-:W-:-:S04]  /*4c20*/  LEA R18, P0, R0, UR4, 0x3 ;  /* 0x0000000400127c11 */ /* 0x001fc8000f8018ff */
        /* <DEDUP_REMOVED lines=24> */
.L_x_60:
[----:B------:R-:W-:-:S00]  /*4db0*/  BRA `(.L_x_60) ;  /* 0xfffffffc00fc7947 */ /* 0x000fc0000383ffff */
[----:B------:R-:W-:-:S00]  /*4dc0*/  NOP ;  /* 0x0000000000007918 */ /* 0x000fc00000000000 */
        /* <DEDUP_REMOVED lines=11> */
.L_x_231:


//--------------------- .text._ZN3cub18CUB_300001_SM_10006detail10merge_sort30DeviceMergeSortPartitionKernelIN6thrust24THRUST_300001_SM_1000_NS10device_ptrIP9int_classEEm13my_comparatorS8_EEvbT_PT2_T0_SE_PSE_T1_SE_i --------------------------
	.section	.text._ZN3cub18CUB_300001_SM_10006detail10merge_sort30DeviceMergeSortPartitionKernelIN6thrust24THRUST_300001_SM_1000_NS10device_ptrIP9int_classEEm13my_comparatorS8_EEvbT_PT2_T0_SE_PSE_T1_SE_i,"ax",@progbits
	.align	128
        .global         _ZN3cub18CUB_300001_SM_10006detail10merge_sort30DeviceMergeSortPartitionKernelIN6thrust24THRUST_300001_SM_1000_NS10device_ptrIP9int_classEEm13my_comparatorS8_EEvbT_PT2_T0_SE_PSE_T1_SE_i
        .type           _ZN3cub18CUB_300001_SM_10006detail10merge_sort30DeviceMergeSortPartitionKernelIN6thrust24THRUST_300001_SM_1000_NS10device_ptrIP9int_classEEm13my_comparatorS8_EEvbT_PT2_T0_SE_PSE_T1_SE_i,@function
        .size           _ZN3cub18CUB_300001_SM_10006detail10merge_sort30DeviceMergeSortPartitionKernelIN6thrust24THRUST_300001_SM_1000_NS10device_ptrIP9int_classEEm13my_comparatorS8_EEvbT_PT2_T0_SE_PSE_T1_SE_i,(.L_x_232 - _ZN3cub18CUB_300001_SM_10006detail10merge_sort30DeviceMergeSortPartitionKernelIN6thrust24THRUST_300001_SM_1000_NS10device_ptrIP9int_classEEm13my_comparatorS8_EEvbT_PT2_T0_SE_PSE_T1_SE_i)
        .other          _ZN3cub18CUB_300001_SM_10006detail10merge_sort30DeviceMergeSortPartitionKernelIN6thrust24THRUST_300001_SM_1000_NS10device_ptrIP9int_classEEm13my_comparatorS8_EEvbT_PT2_T0_SE_PSE_T1_SE_i,@"STO_CUDA_ENTRY STV_DEFAULT"
_ZN3cub18CUB_300001_SM_10006detail10merge_sort30DeviceMergeSortPartitionKernelIN6thrust24THRUST_300001_SM_1000_NS10device_ptrIP9int_classEEm13my_comparatorS8_EEvbT_PT2_T0_SE_PSE_T1_SE_i:
.text._ZN3cub18CUB_300001_SM_10006detail10merge_sort30DeviceMergeSortPartitionKernelIN6thrust24THRUST_300001_SM_1000_NS10device_ptrIP9int_classEEm13my_comparatorS8_EEvbT_PT2_T0_SE_PSE_T1_SE_i:
[----:B------:R-:W-:Y:S01]  /*0000*/  LDC R1, c[0x0][0x37c] ;  /* 0x0000df00ff017b82 */ /* 0x000fe20000000800 */
[----:B------:R-:W0:Y:S01]  /*0010*/  S2R R0, SR_CTAID.X ;  /* 0x0000000000007919 */ /* 0x000e220000002500 */
[----:B------:R-:W0:Y:S01]  /*0020*/  LDCU UR4, c[0x0][0x360] ;  /* 0x00006c00ff0477ac */ /* 0x000e220008000800 */
[----:B------:R-:W0:Y:S01]  /*0030*/  S2R R3, SR_TID.X ;  /* 0x0000000000037919 */ /* 0x000e220000002100 */
[----:B------:R-:W1:Y:S01]  /*0040*/  LDCU.64 UR10, c[0x0][0x3a0] ;  /* 0x00007400ff0a77ac */ /* 0x000e620008000a00 */
[----:B0-----:R-:W-:-:S05]  /*0050*/  IMAD R0, R0, UR4, R3 ;  /* 0x0000000400007c24 */ /* 0x001fca000f8e0203 */
[----:B-1----:R-:W-:-:S04]  /*0060*/  ISETP.GE.U32.AND P0, PT, R0, UR10, PT ;  /* 0x0000000a00007c0c */ /* 0x002fc8000bf06070 */
[----:B------:R-:W-:-:S13]  /*0070*/  ISETP.GE.U32.AND.EX P0, PT, RZ, UR11, PT, P0 ;  /* 0x0000000bff007c0c */ /* 0x000fda000bf06100 */
[----:B------:R-:W-:Y:S05]  /*0080*/  @P0 EXIT ;  /* 0x000000000000094d */ /* 0x000fea0003800000 */
[----:B------:R-:W0:Y:S01]  /*0090*/  LDCU.64 UR6, c[0x0][0x3b8] ;  /* 0x00007700ff0677ac */ /* 0x000e220008000a00 */
[----:B------:R-:W1:Y:S01]  /*00a0*/  LDC R8, c[0x0][0x3c0] ;  /* 0x0000f000ff087b82 */ /* 0x000e620000000800 */
[----:B------:R-:W-:Y:S01]  /*00b0*/  ACQBULK ;  /* 0x000000000000782e */ /* 0x000fe20000000000 */
[----:B------:R-:W2:Y:S01]  /*00c0*/  LDCU.64 UR8, c[0x0][0x358] ;  /* 0x00006b00ff0877ac */ /* 0x000ea20008000a00 */
[----:B0-----:R-:W-:Y:S02]  /*00d0*/  UIADD3 UR4, UPT, UPT, -UR6, URZ, URZ ;  /* 0x000000ff06047290 */ /* 0x001fe4000fffe1ff */
[----:B------:R-:W-:-:S04]  /*00e0*/  USHF.R.U32.HI UR5, URZ, 0x1, UR7 ;  /* 0x00000001ff057899 */ /* 0x000fc80008011607 */
[----:B------:R-:W-:Y:S01]  /*00f0*/  LOP3.LUT R3, R0, UR4, RZ, 0xc0, !PT ;  /* 0x0000000400037c12 */ /* 0x000fe2000f8ec0ff */
[----:B------:R-:W-:Y:S01]  /*0100*/  USHF.R.U64 UR4, UR6, 0x1, UR7 ;  /* 0x0000000106047899 */ /* 0x000fe20008001207 */
[----:B-1----:R-:W-:Y:S01]  /*0110*/  SHF.R.S32.HI R9, RZ, 0x1f, R8 ;  /* 0x0000001fff097819 */ /* 0x002fe20000011408 */
[----:B------:R-:W-:Y:S02]  /*0120*/  IMAD R2, R8, UR5, RZ ;  /* 0x0000000508027c24 */ /* 0x000fe4000f8e02ff */
[----:B------:R-:W-:-:S04]  /*0130*/  IMAD.WIDE.U32 R4, R3, R8, RZ ;  /* 0x0000000803047225 */ /* 0x000fc800078e00ff */
[----:B------:R-:W-:-:S04]  /*0140*/  IMAD.WIDE.U32 R10, R8, UR4, RZ ;  /* 0x00000004080a7c25 */ /* 0x000fc8000f8e00ff */
[C---:B------:R-:W-:Y:S01]  /*0150*/  IMAD R7, R9.reuse, UR4, R2 ;  /* 0x0000000409077c24 */ /* 0x040fe2000f8e0202 */
[----:B------:R-:W-:Y:S01]  /*0160*/  IADD3 R2, P2, PT, R0, 0x1, RZ ;  /* 0x0000000100027810 */ /* 0x000fe20007f5e0ff */
[----:B------:R-:W-:Y:S01]  /*0170*/  IMAD R12, R9, R3, R5 ;  /* 0x00000003090c7224 */ /* 0x000fe200078e0205 */
[----:B------:R-:W-:Y:S01]  /*0180*/  LOP3.LUT R3, RZ, R4, RZ, 0x33, !PT ;  /* 0x00000004ff037212 */ /* 0x000fe200078e33ff */
[----:B------:R-:W-:Y:S01]  /*0190*/  IMAD.IADD R14, R11, 0x1, R7 ;  /* 0x000000010b0e7824 */ /* 0x000fe200078e0207 */
[----:B------:R-:W0:Y:S01]  /*01a0*/  LDCU.64 UR4, c[0x0][0x398] ;  /* 0x00007300ff0477ac */ /* 0x000e220008000a00 */
[----:B------:R-:W-:Y:S01]  /*01b0*/  ISETP.NE.U32.AND P0, PT, R2, UR10, PT ;  /* 0x0000000a02007c0c */ /* 0x000fe2000bf05070 */
[----:B------:R-:W-:Y:S01]  /*01c0*/  IMAD.X R2, RZ, RZ, RZ, P2 ;  /* 0x000000ffff027224 */ /* 0x000fe200010e06ff */
[----:B------:R-:W-:Y:S02]  /*01d0*/  ISETP.LT.U32.AND P1, PT, R10, R3, PT ;  /* 0x000000030a00720c */ /* 0x000fe40003f21070 */
[----:B------:R-:W-:-:S02]  /*01e0*/  LOP3.LUT R5, RZ, R12, RZ, 0x33, !PT ;  /* 0x0000000cff057212 */ /* 0x000fc400078e33ff */
[----:B------:R-:W-:Y:S02]  /*01f0*/  ISETP.NE.AND.EX P0, PT, R2, UR11, PT, P0 ;  /* 0x0000000b02007c0c */ /* 0x000fe4000bf05300 */
[----:B------:R-:W-:-:S04]  /*0200*/  ISETP.LT.U32.AND.EX P1, PT, R14, R5, PT, P1 ;  /* 0x000000050e00720c */ /* 0x000fc80003f21110 */
[----:B------:R-:W-:Y:S02]  /*0210*/  SEL R3, R10, R3, P1 ;  /* 0x000000030a037207 */ /* 0x000fe40000800000 */
[----:B------:R-:W-:Y:S02]  /*0220*/  SEL R5, R14, R5, P1 ;  /* 0x000000050e057207 */ /* 0x000fe40000800000 */
[----:B------:R-:W-:-:S03]  /*0230*/  IADD3 R2, P1, PT, R3, R4, RZ ;  /* 0x0000000403027210 */ /* 0x000fc60007f3e0ff */
[----:B------:R-:W1:Y:S02]  /*0240*/  @!P0 LDC.64 R6, c[0x0][0x3a8] ;  /* 0x0000ea00ff068b82 */ /* 0x000e640000000a00 */
[----:B------:R-:W-:Y:S01]  /*0250*/  IMAD.X R3, R5, 0x1, R12, P1 ;  /* 0x0000000105037824 */ /* 0x000fe200008e060c */
[----:B0-----:R-:W-:-:S04]  /*0260*/  ISETP.LT.U32.AND P1, PT, R2, UR4, PT ;  /* 0x0000000402007c0c */ /* 0x001fc8000bf21070 */
[----:B------:R-:W-:-:S04]  /*0270*/  ISETP.LT.U32.AND.EX P1, PT, R3, UR5, PT, P1 ;  /* 0x0000000503007c0c */ /* 0x000fc8000bf21110 */
[----:B------:R-:W-:Y:S02]  /*0280*/  SEL R2, R2, UR4, P1 ;  /* 0x0000000402027c07 */ /* 0x000fe40008800000 */
[----:B------:R-:W-:Y:S02]  /*0290*/  SEL R3, R3, UR5, P1 ;  /* 0x0000000503037c07 */ /* 0x000fe40008800000 */
[----:B------:R-:W-:Y:S02]  /*02a0*/  LOP3.LUT R17, RZ, R2, RZ, 0x33, !PT ;  /* 0x00000002ff117212 */ /* 0x000fe400078e33ff */
[----:B------:R-:W-:Y:S02]  /*02b0*/  LOP3.LUT R19, RZ, R3, RZ, 0x33, !PT ;  /* 0x00000003ff137212 */ /* 0x000fe400078e33ff */
[----:B------:R-:W-:-:S04]  /*02c0*/  ISETP.LT.U32.AND P1, PT, R10, R17, PT ;  /* 0x000000110a00720c */ /* 0x000fc80003f21070 */
[----:B------:R-:W-:-:S04]  /*02d0*/  ISETP.LT.U32.AND.EX P1, PT, R14, R19, PT, P1 ;  /* 0x000000130e00720c */ /* 0x000fc80003f21110 */
[----:B------:R-:W-:Y:S02]  /*02e0*/  SEL R17, R10, R17, P1 ;  /* 0x000000110a117207 */ /* 0x000fe40000800000 */
[----:B------:R-:W-:Y:S02]  /*02f0*/  SEL R19, R14, R19, P1 ;  /* 0x000000130e137207 */ /* 0x000fe40000800000 */
[----:B------:R-:W-:Y:S02]  /*0300*/  IADD3 R17, P3, PT, R17, R2, RZ ;  /* 0x0000000211117210 */ /* 0x000fe40007f7e0ff */
[----:B-1----:R-:W-:Y:S02]  /*0310*/  @!P0 LEA R10, P2, R0, R6, 0x3 ;  /* 0x00000006000a8211 */ /* 0x002fe400078418ff */
[----:B------:R-:W-:Y:S01]  /*0320*/  ISETP.LT.U32.AND P1, PT, R4, UR4, PT ;  /* 0x0000000404007c0c */ /* 0x000fe2000bf21070 */
[----:B------:R-:W-:Y:S01]  /*0330*/  IMAD.X R19, R19, 0x1, R3, P3 ;  /* 0x0000000113137824 */ /* 0x000fe200018e0603 */
[----:B------:R-:W-:-:S02]  /*0340*/  @!P0 LEA.HI.X R11, R0, R7, RZ, 0x3, P2 ;  /* 0x00000007000b8211 */ /* 0x000fc400010f1cff */
[----:B------:R-:W-:Y:S02]  /*0350*/  ISETP.LT.U32.AND P2, PT, R17, UR4, PT ;  /* 0x0000000411007c0c */ /* 0x000fe4000bf41070 */
[----:B------:R-:W-:Y:S01]  /*0360*/  ISETP.LT.U32.AND.EX P1, PT, R12, UR5, PT, P1 ;  /* 0x000000050c007c0c */ /* 0x000fe2000bf21110 */
[----:B--2---:R0:W-:Y:S01]  /*0370*/  @!P0 STG.E.64 desc[UR8][R10.64], R2 ;  /* 0x000000020a008986 */ /* 0x0041e2000c101b08 */
[----:B------:R-:W-:Y:S02]  /*0380*/  ISETP.LT.U32.AND.EX P2, PT, R19, UR5, PT, P2 ;  /* 0x0000000513007c0c */ /* 0x000fe4000bf41120 */
[----:B------:R-:W-:Y:S02]  /*0390*/  SEL R5, R4, UR4, P1 ;  /* 0x0000000404057c07 */ /* 0x000fe40008800000 */
[----:B------:R-:W-:Y:S02]  /*03a0*/  SEL R7, R12, UR5, P1 ;  /* 0x000000050c077c07 */ /* 0x000fe40008800000 */
[----:B------:R-:W-:-:S02]  /*03b0*/  SEL R17, R17, UR4, P2 ;  /* 0x0000000411117c07 */ /* 0x000fc40009000000 */
[----:B------:R-:W-:Y:S01]  /*03c0*/  SEL R19, R19, UR5, P2 ;  /* 0x0000000513137c07 */ /* 0x000fe20009000000 */
[----:B------:R-:W-:Y:S06]  /*03d0*/  @!P0 EXIT ;  /* 0x000000000000894d */ /* 0x000fec0003800000 */
[----:B------:R-:W1:Y:S01]  /*03e0*/  LDCU.U8 UR5, c[0x0][0x380] ;  /* 0x00007000ff0577ac */ /* 0x000e620008000000 */
[----:B------:R-:W-:Y:S01]  /*03f0*/  IADD3 R15, P0, PT, R17, -R5, RZ ;  /* 0x80000005110f7210 */ /* 0x000fe20007f1e0ff */
[----:B------:R-:W-:Y:S01]  /*0400*/  BSSY.RECONVERGENT B0, `(.L_x_61) ;  /* 0x0000076000007945 */ /* 0x000fe20003800200 */
[----:B------:R-:W-:-:S03]  /*0410*/  UIADD3 UR4, UPT, UPT, UR6, -0x1, URZ ;  /* 0xffffffff06047890 */ /* 0x000fc6000fffe0ff */
[----:B------:R-:W-:-:S03]  /*0420*/  IMAD.X R4, R19, 0x1, ~R7, P0 ;  /* 0x0000000113047824 */ /* 0x000fc600000e0e07 */
[----:B------:R-:W-:-:S05]  /*0430*/  LOP3.LUT R13, R0, UR4, RZ, 0xc0, !PT ;  /* 0x00000004000d7c12 */ /* 0x000fca000f8ec0ff */
[----:B0-----:R-:W-:Y:S01]  /*0440*/  IMAD.WIDE.U32 R10, R13, R8, RZ ;  /* 0x000000080d0a7225 */ /* 0x001fe200078e00ff */
[----:B-1----:R-:W-:-:S03]  /*0450*/  UPRMT UR4, UR5, 0x8880, URZ ;  /* 0x0000888005047896 */ /* 0x002fc600080000ff */
[----:B------:R-:W-:Y:S01]  /*0460*/  IMAD R9, R9, R13, R11 ;  /* 0x0000000d09097224 */ /* 0x000fe200078e020b */
[----:B------:R-:W-:Y:S01]  /*0470*/  ISETP.LT.U32.AND P0, PT, R10, R15, PT ;  /* 0x0000000f0a00720c */ /* 0x000fe20003f01070 */
[----:B------:R-:W-:-:S03]  /*0480*/  UISETP.NE.AND UP0, UPT, UR4, URZ, UPT ;  /* 0x000000ff0400728c */ /* 0x000fc6000bf05270 */
[----:B------:R-:W-:-:S04]  /*0490*/  ISETP.LT.U32.AND.EX P0, PT, R9, R4, PT, P0 ;  /* 0x000000040900720c */ /* 0x000fc80003f01100 */
[----:B------:R-:W-:Y:S02]  /*04a0*/  SEL R12, R10, R15, P0 ;  /* 0x0000000f0a0c7207 */ /* 0x000fe40000000000 */
[----:B------:R-:W-:Y:S01]  /*04b0*/  SEL R9, R9, R4, P0 ;  /* 0x0000000409097207 */ /* 0x000fe20000000000 */
[----:B------:R-:W-:Y:S06]  /*04c0*/  BRA.U !UP0, `(.L_x_62) ;  /* 0x0000000108d47547 */ /* 0x000fec000b800000 */
[----:B------:R-:W-:Y:S01]  /*04d0*/  IADD3 R11, P0, PT, R17, -R2, RZ ;  /* 0x80000002110b7210 */ /* 0x000fe20007f1e0ff */
[----:B------:R-:W0:Y:S01]  /*04e0*/  LDCU.64 UR4, c[0x0][0x388] ;  /* 0x00007100ff0477ac */ /* 0x000e220008000a00 */
[----:B------:R-:W-:Y:S01]  /*04f0*/  IADD3 R13, P2, PT, R2, -R5, RZ ;  /* 0x80000005020d7210 */ /* 0x000fe20007f5e0ff */
[----:B------:R-:W-:Y:S02]  /*0500*/  BSSY.RECONVERGENT B1, `(.L_x_63) ;  /* 0x0000030000017945 */ /* 0x000fe40003800200 */
[----:B------:R-:W-:Y:S01]  /*0510*/  IMAD.X R8, R19, 0x1, ~R3, P0 ;  /* 0x0000000113087824 */ /* 0x000fe200000e0e03 */
[----:B------:R-:W-:Y:S01]  /*0520*/  ISETP.GT.U32.AND P0, PT, R12, R11, PT ;  /* 0x0000000b0c00720c */ /* 0x000fe20003f04070 */
[----:B------:R-:W-:Y:S01]  /*0530*/  IMAD.X R10, R3, 0x1, ~R7, P2 ;  /* 0x00000001030a7824 */ /* 0x000fe200010e0e07 */
[----:B------:R-:W-:Y:S02]  /*0540*/  ISETP.LT.U32.AND P1, PT, R13, R12, PT ;  /* 0x0000000c0d00720c */ /* 0x000fe40003f21070 */
[----:B------:R-:W-:-:S02]  /*0550*/  ISETP.GT.U32.AND.EX P0, PT, R9, R8, PT, P0 ;  /* 0x000000080900720c */ /* 0x000fc40003f04100 */
[----:B------:R-:W-:Y:S02]  /*0560*/  ISETP.LT.U32.AND.EX P1, PT, R10, R9, PT, P1 ;  /* 0x000000090a00720c */ /* 0x000fe40003f21110 */
[-C--:B------:R-:W-:Y:S02]  /*0570*/  SEL R6, R12, R11.reuse, P0 ;  /* 0x0000000b0c067207 */ /* 0x080fe40000000000 */
[----:B------:R-:W-:Y:S02]  /*0580*/  SEL R4, R9, R8, P0 ;  /* 0x0000000809047207 */ /* 0x000fe40000000000 */
[----:B------:R-:W-:Y:S02]  /*0590*/  IADD3 R6, P0, PT, R6, -R11, RZ ;  /* 0x8000000b06067210 */ /* 0x000fe40007f1e0ff */
[----:B------:R-:W-:Y:S02]  /*05a0*/  SEL R13, R13, R12, P1 ;  /* 0x0000000c0d0d7207 */ /* 0x000fe40000800000 */
[----:B------:R-:W-:Y:S01]  /*05b0*/  SEL R11, R10, R9, P1 ;  /* 0x000000090a0b7207 */ /* 0x000fe20000800000 */
[----:B------:R-:W-:Y:S01]  /*05c0*/  IMAD.X R4, R4, 0x1, ~R8, P0 ;  /* 0x0000000104047824 */ /* 0x000fe200000e0e08 */
[----:B------:R-:W-:-:S04]  /*05d0*/  ISETP.GE.U32.AND P0, PT, R6, R13, PT ;  /* 0x0000000d0600720c */ /* 0x000fc80003f06070 */
[----:B------:R-:W-:-:S13]  /*05e0*/  ISETP.GE.U32.AND.EX P0, PT, R4, R11, PT, P0 ;  /* 0x0000000b0400720c */ /* 0x000fda0003f06100 */
[----:B0-----:R-:W-:Y:S05]  /*05f0*/  @P0 BRA `(.L_x_64) ;  /* 0x0000000000800947 */ /* 0x001fea0003800000 */
[----:B------:R-:W-:-:S05]  /*0600*/  IADD3 R10, P0, PT, R12, R2, RZ ;  /* 0x000000020c0a7210 */ /* 0x000fca0007f1e0ff */
[----:B------:R-:W-:-:S08]  /*0610*/  IMAD.X R12, R9, 0x1, R3, P0 ;  /* 0x00000001090c7824 */ /* 0x000fd000000e0603 */
.L_x_65:
[----:B------:R-:W-:-:S05]  /*0620*/  IADD3 R3, P0, PT, -R6, R13, RZ ;  /* 0x0000000d06037210 */ /* 0x000fca0007f1e1ff */
[----:B------:R-:W-:-:S05]  /*0630*/  IMAD.X R2, R11, 0x1, ~R4, P0 ;  /* 0x000000010b027824 */ /* 0x000fca00000e0e04 */
[--C-:B------:R-:W-:Y:S02]  /*0640*/  SHF.R.U64 R3, R3, 0x1, R2.reuse ;  /* 0x0000000103037819 */ /* 0x100fe40000001202 */
[----:B------:R-:W-:Y:S02]  /*0650*/  SHF.R.U32.HI R9, RZ, 0x1, R2 ;  /* 0x00000001ff097819 */ /* 0x000fe40000011602 */
[----:B------:R-:W-:-:S04]  /*0660*/  IADD3 R14, P0, PT, R6, R3, RZ ;  /* 0x00000003060e7210 */ /* 0x000fc80007f1e0ff */
[----:B------:R-:W-:Y:S01]  /*0670*/  LOP3.LUT R3, RZ, R14, RZ, 0x33, !PT ;  /* 0x0000000eff037212 */ /* 0x000fe200078e33ff */
[----:B------:R-:W-:Y:S01]  /*0680*/  IMAD.X R20, R4, 0x1, R9, P0 ;  /* 0x0000000104147824 */ /* 0x000fe200000e0609 */
[----:B------:R-:W-:Y:S02]  /*0690*/  IADD3 R15, P0, PT, R14, R5, RZ ;  /* 0x000000050e0f7210 */ /* 0x000fe40007f1e0ff */
[----:B------:R-:W-:Y:S02]  /*06a0*/  IADD3 R3, P1, PT, R3, R10, RZ ;  /* 0x0000000a03037210 */ /* 0x000fe40007f3e0ff */
[----:B------:R-:W-:Y:S01]  /*06b0*/  LOP3.LUT R9, RZ, R20, RZ, 0x33, !PT ;  /* 0x00000014ff097212 */ /* 0x000fe200078e33ff */
[----:B------:R-:W-:Y:S01]  /*06c0*/  IMAD.X R18, R20, 0x1, R7, P0 ;  /* 0x0000000114127824 */ /* 0x000fe200000e0607 */
[----:B------:R-:W-:-:S03]  /*06d0*/  LEA R8, P0, R15, UR4, 0x3 ;  /* 0x000000040f087c11 */ /* 0x000fc6000f8018ff */
[----:B------:R-:W-:Y:S01]  /*06e0*/  IMAD.X R16, R9, 0x1, R12, P1 ;  /* 0x0000000109107824 */ /* 0x000fe200008e060c */
[----:B------:R-:W-:Y:S02]  /*06f0*/  LEA R2, P1, R3, UR4, 0x3 ;  /* 0x0000000403027c11 */ /* 0x000fe4000f8218ff */
[----:B------:R-:W-:Y:S02]  /*0700*/  LEA.HI.X R9, R15, UR5, R18, 0x3, P0 ;  /* 0x000000050f097c11 */ /* 0x000fe400080f1c12 */
[----:B------:R-:W-:-:S04]  /*0710*/  LEA.HI.X R3, R3, UR5, R16, 0x3, P1 ;  /* 0x0000000503037c11 */ /* 0x000fc800088f1c10 */
[----:B------:R-:W2:Y:S04]  /*0720*/  LDG.E.64 R8, desc[UR8][R8.64] ;  /* 0x0000000808087981 */ /* 0x000ea8000c1e1b00 */
[----:B------:R-:W3:Y:S04]  /*0730*/  LDG.E.64 R2, desc[UR8][R2.64] ;  /* 0x0000000802027981 */ /* 0x000ee8000c1e1b00 */
[----:B--2---:R-:W2:Y:S04]  /*0740*/  LD.E R16, desc[UR8][R8.64] ;  /* 0x0000000808107980 */ /* 0x004ea8000c101900 */
[----:B---3--:R-:W2:Y:S01]  /*0750*/  LD.E R15, desc[UR8][R2.64] ;  /* 0x00000008020f7980 */ /* 0x008ea2000c101900 */
[----:B------:R-:W-:-:S02]  /*0760*/  IADD3 R17, P1, PT, R14, 0x1, RZ ;  /* 0x000000010e117810 */ /* 0x000fc40007f3e0ff */
[----:B--2---:R-:W-:-:S03]  /*0770*/  ISETP.GT.AND P0, PT, R15, R16, PT ;  /* 0x000000100f00720c */ /* 0x004fc60003f04270 */
[----:B------:R-:W-:Y:S01]  /*0780*/  IMAD.X R15, RZ, RZ, R20, P1 ;  /* 0x000000ffff0f7224 */ /* 0x000fe200008e0614 */
[----:B------:R-:W-:Y:S02]  /*0790*/  SEL R6, R17, R6, P0 ;  /* 0x0000000611067207 */ /* 0x000fe40000000000 */
[----:B------:R-:W-:Y:S02]  /*07a0*/  SEL R13, R13, R14, P0 ;  /* 0x0000000e0d0d7207 */ /* 0x000fe40000000000 */
[----:B------:R-:W-:Y:S02]  /*07b0*/  SEL R4, R15, R4, P0 ;  /* 0x000000040f047207 */ /* 0x000fe40000000000 */
[----:B------:R-:W-:Y:S02]  /*07c0*/  SEL R11, R11, R20, P0 ;  /* 0x000000140b0b7207 */ /* 0x000fe40000000000 */
[----:B------:R-:W-:-:S04]  /*07d0*/  ISETP.GE.U32.AND P0, PT, R6, R13, PT ;  /* 0x0000000d0600720c */ /* 0x000fc80003f06070 */
[----:B------:R-:W-:-:S13]  /*07e0*/  ISETP.GE.U32.AND.EX P0, PT, R4, R11, PT, P0 ;  /* 0x0000000b0400720c */ /* 0x000fda0003f06100 */
[----:B------:R-:W-:Y:S05]  /*07f0*/  @!P0 BRA `(.L_x_65) ;  /* 0xfffffffc00888947 */ /* 0x000fea000383ffff */
.L_x_64:
[----:B------:R-:W-:Y:S05]  /*0800*/  BSYNC.RECONVERGENT B1 ;  /* 0x0000000000017941 */ /* 0x000fea0003800200 */
.L_x_63:
[----:B------:R-:W-:Y:S05]  /*0810*/  BRA `(.L_x_66) ;  /* 0x0000000000d07947 */ /* 0x000fea0003800000 */
.L_x_62:
[----:B------:R-:W-:Y:S01]  /*0820*/  IADD3 R17, P0, PT, R17, -R2, RZ ;  /* 0x8000000211117210 */ /* 0x000fe20007f1e0ff */
[----:B------:R-:W0:Y:S01]  /*0830*/  LDCU.64 UR4, c[0x0][0x390] ;  /* 0x00007200ff0477ac */ /* 0x000e220008000a00 */
[----:B------:R-:W-:-:S03]  /*0840*/  IADD3 R11, P2, PT, R2, -R5, RZ ;  /* 0x80000005020b7210 */ /* 0x000fc60007f5e0ff */
[----:B------:R-:W-:Y:S01]  /*0850*/  IMAD.X R4, R19, 0x1, ~R3, P0 ;  /* 0x0000000113047824 */ /* 0x000fe200000e0e03 */
[----:B------:R-:W-:Y:S01]  /*0860*/  ISETP.GT.U32.AND P0, PT, R12, R17, PT ;  /* 0x000000110c00720c */ /* 0x000fe20003f04070 */
[----:B------:R-:W-:Y:S01]  /*0870*/  IMAD.X R8, R3, 0x1, ~R7, P2 ;  /* 0x0000000103087824 */ /* 0x000fe200010e0e07 */
[----:B------:R-:W-:Y:S02]  /*0880*/  ISETP.LT.U32.AND P1, PT, R11, R12, PT ;  /* 0x0000000c0b00720c */ /* 0x000fe40003f21070 */
[CC--:B------:R-:W-:Y:S02]  /*0890*/  ISETP.GT.U32.AND.EX P0, PT, R9.reuse, R4.reuse, PT, P0 ;  /* 0x000000040900720c */ /* 0x0c0fe40003f04100 */
[----:B------:R-:W-:Y:S02]  /*08a0*/  ISETP.LT.U32.AND.EX P1, PT, R8, R9, PT, P1 ;  /* 0x000000090800720c */ /* 0x000fe40003f21110 */
[----:B------:R-:W-:Y:S02]  /*08b0*/  SEL R6, R12, R17, P0 ;  /* 0x000000110c067207 */ /* 0x000fe40000000000 */
[----:B------:R-:W-:-:S02]  /*08c0*/  SEL R13, R9, R4, P0 ;  /* 0x00000004090d7207 */ /* 0x000fc40000000000 */
[----:B------:R-:W-:Y:S02]  /*08d0*/  IADD3 R6, P0, PT, R6, -R17, RZ ;  /* 0x8000001106067210 */ /* 0x000fe40007f1e0ff */
[----:B------:R-:W-:Y:S02]  /*08e0*/  SEL R11, R11, R12, P1 ;  /* 0x0000000c0b0b7207 */ /* 0x000fe40000800000 */
[----:B------:R-:W-:Y:S01]  /*08f0*/  SEL R15, R8, R9, P1 ;  /* 0x00000009080f7207 */ /* 0x000fe20000800000 */
[----:B------:R-:W-:Y:S01]  /*0900*/  IMAD.X R4, R13, 0x1, ~R4, P0 ;  /* 0x000000010d047824 */ /* 0x000fe200000e0e04 */
[----:B------:R-:W-:-:S04]  /*0910*/  ISETP.GE.U32.AND P0, PT, R6, R11, PT ;  /* 0x0000000b0600720c */ /* 0x000fc80003f06070 */
[----:B------:R-:W-:-:S13]  /*0920*/  ISETP.GE.U32.AND.EX P0, PT, R4, R15, PT, P0 ;  /* 0x0000000f0400720c */ /* 0x000fda0003f06100 */
[----:B0-----:R-:W-:Y:S05]  /*0930*/  @P0 BRA `(.L_x_66) ;  /* 0x0000000000880947 */ /* 0x001fea0003800000 */
[----:B------:R-:W-:Y:S01]  /*0940*/  IADD3 R10, P0, PT, R12, R2, RZ ;  /* 0x000000020c0a7210 */ /* 0x000fe20007f1e0ff */
[----:B------:R-:W-:Y:S02]  /*0950*/  IMAD.MOV.U32 R13, RZ, RZ, R11 ;  /* 0x000000ffff0d7224 */ /* 0x000fe400078e000b */
[----:B------:R-:W-:Y:S02]  /*0960*/  IMAD.MOV.U32 R11, RZ, RZ, R15 ;  /* 0x000000ffff0b7224 */ /* 0x000fe400078e000f */
[----:B------:R-:W-:-:S08]  /*0970*/  IMAD.X R12, R9, 0x1, R3, P0 ;  /* 0x00000001090c7824 */ /* 0x000fd000000e0603 */
.L_x_67:
        /* <DEDUP_REMOVED lines=30> */
.L_x_66:
[----:B------:R-:W-:Y:S05]  /*0b60*/  BSYNC.RECONVERGENT B0 ;  /* 0x0000000000007941 */ /* 0x000fea0003800200 */
.L_x_61:
[----:B------:R-:W0:Y:S01]  /*0b70*/  LDCU.64 UR6, c[0x0][0x3a8] ;  /* 0x00007500ff0677ac */ /* 0x000e220008000a00 */
[----:B------:R-:W-:-:S05]  /*0b80*/  IADD3 R6, P0, PT, R6, R5, RZ ;  /* 0x0000000506067210 */ /* 0x000fca0007f1e0ff */
[----:B------:R-:W-:Y:S01]  /*0b90*/  IMAD.X R7, R4, 0x1, R7, P0 ;  /* 0x0000000104077824 */ /* 0x000fe200000e0607 */
[----:B0-----:R-:W-:-:S04]  /*0ba0*/  LEA R2, P1, R0, UR6, 0x3 ;  /* 0x0000000600027c11 */ /* 0x001fc8000f8218ff */
[----:B------:R-:W-:-:S05]  /*0bb0*/  LEA.HI.X R3, R0, UR7, RZ, 0x3, P1 ;  /* 0x0000000700037c11 */ /* 0x000fca00088f1cff */
[----:B------:R-:W-:Y:S01]  /*0bc0*/  STG.E.64 desc[UR8][R2.64], R6 ;  /* 0x0000000602007986 */ /* 0x000fe2000c101b08 */
[----:B------:R-:W-:Y:S05]  /*0bd0*/  EXIT ;  /* 0x000000000000794d */ /* 0x000fea0003800000 */
.L_x_68:
        /* <DEDUP_REMOVED lines=10> */
.L_x_232:


//--------------------- .text._ZN3cub18CUB_300001_SM_10006detail10merge_sort30DeviceMergeSortBlockSortKernelINS2_10policy_hubIN6thrust24THRUST_300001_SM_1000_NS10device_ptrIP9int_classEEE9Policy600ESA_PNS0_8NullTypeESA_SE_m13my_comparatorS9_SD_EEvbT0_T1_T2_T3_T4_PT6_PT7_T5_NS1_7vsmem_tE --------------------------
	.section	.text._ZN3cub18CUB_300001_SM_10006detail10merge_sort30DeviceMergeSortBlockSortKernelINS2_10policy_hubIN6thrust24THRUST_300001_SM_1000_NS10device_ptrIP9int_classEEE9Policy600ESA_PNS0_8NullTypeESA_SE_m13my_comparatorS9_SD_EEvbT0_T1_T2_T3_T4_PT6_PT7_T5_NS1_7vsmem_tE,"ax",@progbits
	.align	128
        .global         _ZN3cub18CUB_300001_SM_10006detail10merge_sort30DeviceMergeSortBlockSortKernelINS2_10policy_hubIN6thrust24THRUST_300001_SM_1000_NS10device_ptrIP9int_classEEE9Policy600ESA_PNS0_8NullTypeESA_SE_m13my_comparatorS9_SD_EEvbT0_T1_T2_T3_T4_PT6_PT7_T5_NS1_7vsmem_tE
        .type           _ZN3cub18CUB_300001_SM_10006detail10merge_sort30DeviceMergeSortBlockSortKernelINS2_10policy_hubIN6thrust24THRUST_300001_SM_1000_NS10device_ptrIP9int_classEEE9Policy600ESA_PNS0_8NullTypeESA_SE_m13my_comparatorS9_SD_EEvbT0_T1_T2_T3_T4_PT6_PT7_T5_NS1_7vsmem_tE,@function
        .size           _ZN3cub18CUB_300001_SM_10006detail10merge_sort30DeviceMergeSortBlockSortKernelINS2_10policy_hubIN6thrust24THRUST_300001_SM_1000_NS10device_ptrIP9int_classEEE9Policy600ESA_PNS0_8NullTypeESA_SE_m13my_comparatorS9_SD_EEvbT0_T1_T2_T3_T4_PT6_PT7_T5_NS1_7vsmem_tE,(.L_x_233 - _ZN3cub18CUB_300001_SM_10006detail10merge_sort30DeviceMergeSortBlockSortKernelINS2_10policy_hubIN6thrust24THRUST_300001_SM_1000_NS10device_ptrIP9int_classEEE9Policy600ESA_PNS0_8NullTypeESA_SE_m13my_comparatorS9_SD_EEvbT0_T1_T2_T3_T4_PT6_PT7_T5_NS1_7vsmem_tE)
        .other          _ZN3cub18CUB_300001_SM_10006detail10merge_sort30DeviceMergeSortBlockSortKernelINS2_10policy_hubIN6thrust24THRUST_300001_SM_1000_NS10device_ptrIP9int_classEEE9Policy600ESA_PNS0_8NullTypeESA_SE_m13my_comparatorS9_SD_EEvbT0_T1_T2_T3_T4_PT6_PT7_T5_NS1_7vsmem_tE,@"STO_CUDA_ENTRY STV_DEFAULT"
_ZN3cub18CUB_300001_SM_10006detail10merge_sort30DeviceMergeSortBlockSortKernelINS2_10policy_hubIN6thrust24THRUST_300001_SM_1000_NS10device_ptrIP9int_classEEE9Policy600ESA_PNS0_8NullTypeESA_SE_m13my_comparatorS9_SD_EEvbT0_T1_T2_T3_T4_PT6_PT7_T5_NS1_7vsmem_tE:
.text._ZN3cub18CUB_300001_SM_10006detail10merge_sort30DeviceMergeSortBlockSortKernelINS2_10policy_hubIN6thrust24THRUST_300001_SM_1000_NS10device_ptrIP9int_classEEE9Policy600ESA_PNS0_8NullTypeESA_SE_m13my_comparatorS9_SD_EEvbT0_T1_T2_T3_T4_PT6_PT7_T5_NS1_7vsmem_tE:
[----:B------:R-:W-:Y:S01]  /*0000*/  LDC R1, c[0x0][0x37c] ;  /* 0x0000df00ff017b82 */ /* 0x000fe20000000800 */
[----:B------:R-:W0:Y:S01]  /*0010*/  S2R R5, SR_CTAID.X ;  /* 0x0000000000057919 */ /* 0x000e220000002500 */
[----:B------:R-:W1:Y:S01]  /*0020*/  LDCU UR4, c[0x0][0x370] ;  /* 0x00006e00ff0477ac */ /* 0x000e620008000800 */
[----:B------:R-:W2:Y:S01]  /*0030*/  LDCU.64 UR8, c[0x0][0x358] ;  /* 0x00006b00ff0877ac */ /* 0x000ea20008000a00 */
[----:B-1----:R-:W-:-:S04]  /*0040*/  UIADD3 UR4, UP0, UPT, UR4, -0x1, URZ ;  /* 0xffffffff04047890 */ /* 0x002fc8000ff1e0ff */
[----:B------:R-:W-:-:S06]  /*0050*/  UIADD3.X UR5, UPT, UPT, URZ, -0x1, URZ, UP0, !UPT ;  /* 0xffffffffff057890 */ /* 0x000fcc00087fe4ff */
[----:B------:R-:W-:Y:S01]  /*0060*/  IMAD.U32 R0, RZ, RZ, UR5 ;  /* 0x00000005ff007e24 */ /* 0x000fe2000f8e00ff */
[----:B0-----:R-:W-:-:S04]  /*0070*/  ISETP.LT.U32.AND P0, PT, R5, UR4, PT ;  /* 0x0000000405007c0c */ /* 0x001fc8000bf01070 */
[----:B------:R-:W-:-:S13]  /*0080*/  ISETP.GT.U32.AND.EX P0, PT, R0, RZ, PT, P0 ;  /* 0x000000ff0000720c */ /* 0x000fda0003f04100 */
[----:B--2---:R-:W-:Y:S05]  /*0090*/  @!P0 BRA `(.L_x_69) ;  /* 0x0000002800348947 */ /* 0x004fea0003800000 */
[----:B------:R-:W0:Y:S01]  /*00a0*/  S2R R3, SR_TID.X ;  /* 0x0000000000037919 */ /* 0x000e220000002100 */
[----:B------:R-:W1:Y:S01]  /*00b0*/  LDCU.64 UR4, c[0x0][0x388] ;  /* 0x00007100ff0477ac */ /* 0x000e620008000a00 */
[----:B------:R-:W-:Y:S01]  /*00c0*/  ACQBULK ;  /* 0x000000000000782e */ /* 0x000fe20000000000 */
[----:B0-----:R-:W-:-:S05]  /*00d0*/  IMAD.SHL.U32 R0, R3, 0x8, RZ ;  /* 0x0000000803007824 */ /* 0x001fca00078e00ff */
[----:B------:R-:W-:-:S04]  /*00e0*/  LOP3.LUT R0, R0, 0x1f00, RZ, 0xc0, !PT ;  /* 0x00001f0000007812 */ /* 0x000fc800078ec0ff */
[----:B------:R-:W-:Y:S01]  /*00f0*/  LOP3.LUT R2, R0, 0x1f, R3, 0xf8, !PT ;  /* 0x0000001f00027812 */ /* 0x000fe200078ef803 */
[----:B------:R-:W-:-:S04]  /*0100*/  IMAD.MOV.U32 R3, RZ, RZ, RZ ;  /* 0x000000ffff037224 */ /* 0x000fc800078e00ff */
[----:B------:R-:W-:-:S03]  /*0110*/  IMAD.WIDE.U32 R2, R5, 0x800, R2 ;  /* 0x0000080005027825 */ /* 0x000fc600078e0002 */
[----:B-1----:R-:W-:-:S04]  /*0120*/  LEA R18, P0, R2, UR4, 0x3 ;  /* 0x0000000402127c11 */ /* 0x002fc8000f8018ff */
[----:B------:R-:W-:-:S05]  /*0130*/  LEA.HI.X R19, R2, UR5, R3, 0x3, P0 ;  /* 0x0000000502137c11 */ /* 0x000fca00080f1c03 */
[----:B------:R-:W2:Y:S04]  /*0140*/  LDG.E.64 R16, desc[UR8][R18.64] ;  /* 0x0000000812107981 */ /* 0x000ea8000c1e1b00 */
[----:B------:R-:W3:Y:S04]  /*0150*/  LDG.E.64 R14, desc[UR8][R18.64+0x100] ;  /* 0x00010008120e7981 */ /* 0x000ee8000c1e1b00 */
[----:B------:R-:W4:Y:S04]  /*0160*/  LDG.E.64 R12, desc[UR8][R18.64+0x200] ;  /* 0x00020008120c7981 */ /* 0x000f28000c1e1b00 */
[----:B------:R-:W5:Y:S04]  /*0170*/  LDG.E.64 R10, desc[UR8][R18.64+0x300] ;  /* 0x00030008120a7981 */ /* 0x000f68000c1e1b00 */
[----:B------:R-:W5:Y:S04]  /*0180*/  LDG.E.64 R4, desc[UR8][R18.64+0x400] ;  /* 0x0004000812047981 */ /* 0x000f68000c1e1b00 */
[----:B------:R-:W5:Y:S04]  /*0190*/  LDG.E.64 R6, desc[UR8][R18.64+0x500] ;  /* 0x0005000812067981 */ /* 0x000f68000c1e1b00 */
[----:B------:R-:W5:Y:S04]  /*01a0*/  LDG.E.64 R2, desc[UR8][R18.64+0x600] ;  /* 0x0006000812027981 */ /* 0x000f68000c1e1b00 */
[----:B------:R0:W5:Y:S01]  /*01b0*/  LDG.E.64 R8, desc[UR8][R18.64+0x700] ;  /* 0x0007000812087981 */ /* 0x000162000c1e1b00 */
[----:B------:R-:W1:Y:S01]  /*01c0*/  S2UR UR5, SR_CgaCtaId ;  /* 0x00000000000579c3 */ /* 0x000e620000008800 */
[----:B------:R-:W-:Y:S01]  /*01d0*/  UMOV UR4, 0x400 ;  /* 0x0000040000047882 */ /* 0x000fe20000000000 */
[----:B------:R-:W0:Y:S01]  /*01e0*/  S2R R21, SR_LANEID ;  /* 0x0000000000157919 */ /* 0x000e220000000000 */
[----:B-1----:R-:W-:Y:S01]  /*01f0*/  ULEA UR4, UR5, UR4, 0x18 ;  /* 0x0000000405047291 */ /* 0x002fe2000f8ec0ff */
[----:B0-----:R-:W-:-:S04]  /*0200*/  IMAD.IADD R36, R0, 0x1, R21 ;  /* 0x0000000100247824 */ /* 0x001fc800078e0215 */
[----:B------:R-:W-:Y:S01]  /*0210*/  IMAD R0, R21, 0x7, R36 ;  /* 0x0000000715007824 */ /* 0x000fe200078e0224 */
[CC--:B------:R-:W-:Y:S01]  /*0220*/  LEA.HI.SX32 R20, R36.reuse, R36.reuse, 0x1b ;  /* 0x0000002424147211 */ /* 0x0c0fe200078fdaff */
[C---:B------:R-:W-:Y:S02]  /*0230*/  VIADD R21, R36.reuse, 0x20 ;  /* 0x0000002024157836 */ /* 0x040fe40000000000 */
[C---:B------:R-:W-:Y:S02]  /*0240*/  VIADD R23, R36.reuse, 0x40 ;  /* 0x0000004024177836 */ /* 0x040fe40000000000 */
[C---:B------:R-:W-:Y:S01]  /*0250*/  VIADD R25, R36.reuse, 0x60 ;  /* 0x0000006024197836 */ /* 0x040fe20000000000 */
[-C--:B------:R-:W-:Y:S01]  /*0260*/  LEA.HI.SX32 R22, R21, R36.reuse, 0x1b ;  /* 0x0000002415167211 */ /* 0x080fe200078fdaff */
[C---:B------:R-:W-:Y:S01]  /*0270*/  VIADD R19, R36.reuse, 0x80 ;  /* 0x0000008024137836 */ /* 0x040fe20000000000 */
[-C--:B------:R-:W-:Y:S01]  /*0280*/  LEA.HI.SX32 R24, R23, R36.reuse, 0x1b ;  /* 0x0000002417187211 */ /* 0x080fe200078fdaff */
[C---:B------:R-:W-:Y:S01]  /*0290*/  VIADD R27, R36.reuse, 0xa0 ;  /* 0x000000a0241b7836 */ /* 0x040fe20000000000 */
[-C--:B------:R-:W-:Y:S01]  /*02a0*/  LEA.HI.SX32 R26, R25, R36.reuse, 0x1b ;  /* 0x00000024191a7211 */ /* 0x080fe200078fdaff */
[C---:B------:R-:W-:Y:S01]  /*02b0*/  VIADD R29, R36.reuse, 0xc0 ;  /* 0x000000c0241d7836 */ /* 0x040fe20000000000 */
[-C--:B------:R-:W-:Y:S01]  /*02c0*/  LEA.HI.SX32 R28, R19, R36.reuse, 0x1b ;  /* 0x00000024131c7211 */ /* 0x080fe200078fdaff */
[----:B------:R-:W-:Y:S01]  /*02d0*/  VIADD R31, R36, 0xe0 ;  /* 0x000000e0241f7836 */ /* 0x000fe20000000000 */
[----:B------:R-:W-:Y:S01]  /*02e0*/  LEA R21, R20, UR4, 0x3 ;  /* 0x0000000414157c11 */ /* 0x000fe2000f8e18ff */
[----:B------:R-:W-:Y:S01]  /*02f0*/  VIADD R33, R0, 0x2 ;  /* 0x0000000200217836 */ /* 0x000fe20000000000 */
[----:B------:R-:W-:Y:S01]  /*0300*/  LEA R23, R22, UR4, 0x3 ;  /* 0x0000000416177c11 */ /* 0x000fe2000f8e18ff */
[C---:B------:R-:W-:Y:S01]  /*0310*/  VIADD R35, R0.reuse, 0x3 ;  /* 0x0000000300237836 */ /* 0x040fe20000000000 */
[-C--:B------:R-:W-:Y:S01]  /*0320*/  LEA.HI.SX32 R18, R27, R36.reuse, 0x1b ;  /* 0x000000241b127211 */ /* 0x080fe200078fdaff */
[----:B------:R-:W-:Y:S01]  /*0330*/  VIADD R37, R0, 0x4 ;  /* 0x0000000400257836 */ /* 0x000fe20000000000 */
[----:B------:R-:W-:Y:S01]  /*0340*/  LEA R25, R24, UR4, 0x3 ;  /* 0x0000000418197c11 */ /* 0x000fe2000f8e18ff */
[C---:B------:R-:W-:Y:S01]  /*0350*/  VIADD R20, R0.reuse, 0x5 ;  /* 0x0000000500147836 */ /* 0x040fe20000000000 */
[----:B------:R-:W-:Y:S01]  /*0360*/  LEA.HI.SX32 R19, R29, R36, 0x1b ;  /* 0x000000241d137211 */ /* 0x000fe200078fdaff */
[----:B------:R-:W-:Y:S01]  /*0370*/  VIADD R22, R0, 0x6 ;  /* 0x0000000600167836 */ /* 0x000fe20000000000 */
[----:B------:R-:W-:-:S02]  /*0380*/  LEA R27, R26, UR4, 0x3 ;  /* 0x000000041a1b7c11 */ /* 0x000fc4000f8e18ff */
[----:B------:R-:W-:Y:S01]  /*0390*/  LEA.HI.SX32 R36, R31, R36, 0x1b ;  /* 0x000000241f247211 */ /* 0x000fe200078fdaff */
[----:B------:R-:W-:Y:S01]  /*03a0*/  VIADD R31, R0, 0x1 ;  /* 0x00000001001f7836 */ /* 0x000fe20000000000 */
[----:B------:R-:W-:Y:S02]  /*03b0*/  LEA R29, R28, UR4, 0x3 ;  /* 0x000000041c1d7c11 */ /* 0x000fe4000f8e18ff */
[-C--:B------:R-:W-:Y:S02]  /*03c0*/  LEA.HI.SX32 R35, R35, R0.reuse, 0x1b ;  /* 0x0000000023237211 */ /* 0x080fe400078fdaff */
[-C--:B------:R-:W-:Y:S02]  /*03d0*/  LEA.HI.SX32 R34, R37, R0.reuse, 0x1b ;  /* 0x0000000025227211 */ /* 0x080fe400078fdaff */
[-C--:B------:R-:W-:Y:S02]  /*03e0*/  LEA.HI.SX32 R20, R20, R0.reuse, 0x1b ;  /* 0x0000000014147211 */ /* 0x080fe400078fdaff */
[----:B------:R-:W-:-:S02]  /*03f0*/  LEA.HI.SX32 R22, R22, R0, 0x1b ;  /* 0x0000000016167211 */ /* 0x000fc400078fdaff */
[----:B------:R-:W-:Y:S02]  /*0400*/  LEA R19, R19, UR4, 0x3 ;  /* 0x0000000413137c11 */ /* 0x000fe4000f8e18ff */
[----:B------:R-:W-:Y:S02]  /*0410*/  LEA R36, R36, UR4, 0x3 ;  /* 0x0000000424247c11 */ /* 0x000fe4000f8e18ff */
[----:B------:R-:W-:Y:S02]  /*0420*/  LEA R35, R35, UR4, 0x3 ;  /* 0x0000000423237c11 */ /* 0x000fe4000f8e18ff */
[----:B------:R-:W-:Y:S02]  /*0430*/  LEA R34, R34, UR4, 0x3 ;  /* 0x0000000422227c11 */ /* 0x000fe4000f8e18ff */
[----:B------:R-:W-:Y:S02]  /*0440*/  LEA R30, R20, UR4, 0x3 ;  /* 0x00000004141e7c11 */ /* 0x000fe4000f8e18ff */
[----:B------:R-:W-:Y:S01]  /*0450*/  LEA R28, R22, UR4, 0x3 ;  /* 0x00000004161c7c11 */ /* 0x000fe2000f8e18ff */
[----:B--2---:R0:W-:Y:S04]  /*0460*/  STS.64 [R21], R16 ;  /* 0x0000001015007388 */ /* 0x0041e80000000a00 */
[----:B---3--:R1:W-:Y:S04]  /*0470*/  STS.64 [R23+0x100], R14 ;  /* 0x0001000e17007388 */ /* 0x0083e80000000a00 */
[----:B----4-:R-:W-:Y:S01]  /*0480*/  STS.64 [R25+0x200], R12 ;  /* 0x0002000c19007388 */ /* 0x010fe20000000a00 */
[----:B0-----:R-:W-:-:S03]  /*0490*/  VIADD R17, R0, 0x7 ;  /* 0x0000000700117836 */ /* 0x001fc60000000000 */
[----:B-----5:R0:W-:Y:S01]  /*04a0*/  STS.64 [R27+0x300], R10 ;  /* 0x0003000a1b007388 */ /* 0x0201e20000000a00 */
[----:B-1----:R-:W-:-:S03]  /*04b0*/  LEA R15, R18, UR4, 0x3 ;  /* 0x00000004120f7c11 */ /* 0x002fc6000f8e18ff */
[----:B------:R1:W-:Y:S01]  /*04c0*/  STS.64 [R29+0x400], R4 ;  /* 0x000400041d007388 */ /* 0x0003e20000000a00 */
[----:B------:R-:W-:-:S03]  /*04d0*/  LEA.HI.SX32 R17, R17, R0, 0x1b ;  /* 0x0000000011117211 */ /* 0x000fc600078fdaff */
[----:B------:R-:W-:Y:S01]  /*04e0*/  STS.64 [R15+0x500], R6 ;  /* 0x000500060f007388 */ /* 0x000fe20000000a00 */
[----:B0-----:R-:W-:-:S03]  /*04f0*/  LEA R27, R17, UR4, 0x3 ;  /* 0x00000004111b7c11 */ /* 0x001fc6000f8e18ff */
[----:B------:R-:W-:Y:S01]  /*0500*/  STS.64 [R19+0x600], R2 ;  /* 0x0006000213007388 */ /* 0x000fe20000000a00 */
[----:B-1----:R-:W-:-:S03]  /*0510*/  LEA.HI.SX32 R29, R31, R0, 0x1b ;  /* 0x000000001f1d7211 */ /* 0x002fc600078fdaff */
[----:B------:R-:W-:Y:S01]  /*0520*/  STS.64 [R36+0x700], R8 ;  /* 0x0007000824007388 */ /* 0x000fe20000000a00 */
[-C--:B------:R-:W-:Y:S01]  /*0530*/  LEA.HI.SX32 R31, R33, R0.reuse, 0x1b ;  /* 0x00000000211f7211 */ /* 0x080fe200078fdaff */
[----:B------:R-:W-:Y:S01]  /*0540*/  NOP ;  /* 0x0000000000007918 */ /* 0x000fe20000000000 */
[----:B------:R-:W-:Y:S01]  /*0550*/  LEA.HI.SX32 R4, R0, R0, 0x1b ;  /* 0x0000000000047211 */ /* 0x000fe200078fdaff */
[----:B------:R-:W-:Y:S01]  /*0560*/  LDS.64 R20, [R35+0x18] ;  /* 0x0000180023147984 */ /* 0x000fe20000000a00 */
[----:B------:R-:W-:Y:S02]  /*0570*/  LEA R29, R29, UR4, 0x3 ;  /* 0x000000041d1d7c11 */ /* 0x000fe4000f8e18ff */
[----:B------:R-:W-:Y:S01]  /*0580*/  LEA R4, R4, UR4, 0x3 ;  /* 0x0000000404047c11 */ /* 0x000fe2000f8e18ff */
[----:B------:R-:W-:Y:S01]  /*0590*/  LDS.64 R8, [R34+0x20] ;  /* 0x0000200022087984 */ /* 0x000fe20000000a00 */
[----:B------:R-:W-:-:S03]  /*05a0*/  LEA R31, R31, UR4, 0x3 ;  /* 0x000000041f1f7c11 */ /* 0x000fc6000f8e18ff */
[----:B------:R-:W-:Y:S04]  /*05b0*/  LDS.64 R18, [R4] ;  /* 0x0000000004127984 */ /* 0x000fe80000000a00 */
[----:B------:R-:W0:Y:S04]  /*05c0*/  LDS.64 R12, [R29+0x8] ;  /* 0x000008001d0c7984 */ /* 0x000e280000000a00 */
[----:B------:R-:W1:Y:S04]  /*05d0*/  LDS.64 R14, [R31+0x10] ;  /* 0x000010001f0e7984 */ /* 0x000e680000000a00 */
[----:B------:R-:W2:Y:S04]  /*05e0*/  LDS.64 R10, [R30+0x28] ;  /* 0x000028001e0a7984 */ /* 0x000ea80000000a00 */
[----:B------:R-:W-:Y:S04]  /*05f0*/  LDS.64 R22, [R28+0x30] ;  /* 0x000030001c167984 */ /* 0x000fe80000000a00 */
[----:B------:R-:W3:Y:S01]  /*0600*/  LDS.64 R16, [R27+0x38] ;  /* 0x000038001b107984 */ /* 0x000ee20000000a00 */
[----:B------:R-:W-:Y:S08]  /*0610*/  BAR.SYNC.DEFER_BLOCKING 0x0 ;  /* 0x0000000000007b1d */ /* 0x000ff00000010000 */
[----:B------:R-:W-:Y:S01]  /*0620*/  PREEXIT ;  /* 0x000000000000782d */ /* 0x000fe20000000000 */
[----:B0-----:R-:W4:Y:S04]  /*0630*/  LD.E R7, desc[UR8][R12.64] ;  /* 0x000000080c077980 */ /* 0x001f28000c101900 */
[----:B------:R-:W4:Y:S04]  /*0640*/  LD.E R24, desc[UR8][R18.64] ;  /* 0x0000000812187980 */ /* 0x000f28000c101900 */
[----:B------:R-:W5:Y:S04]  /*0650*/  LD.E R6, desc[UR8][R20.64] ;  /* 0x0000000814067980 */ /* 0x000f68000c101900 */
[----:B-1----:R-:W5:Y:S04]  /*0660*/  LD.E R5, desc[UR8][R14.64] ;  /* 0x000000080e057980 */ /* 0x002f68000c101900 */
[----:B--2---:R-:W2:Y:S04]  /*0670*/  LD.E R26, desc[UR8][R10.64] ;  /* 0x000000080a1a7980 */ /* 0x004ea8000c101900 */
[----:B------:R-:W2:Y:S01]  /*0680*/  LD.E R32, desc[UR8][R8.64] ;  /* 0x0000000808207980 */ /* 0x000ea2000c101900 */
[----:B----4-:R-:W-:-:S04]  /*0690*/  ISETP.GT.AND P0, PT, R7, R24, PT ;  /* 0x000000180700720c */ /* 0x010fc80003f04270 */
[----:B------:R-:W-:Y:S02]  /*06a0*/  SEL R3, R12, R18, P0 ;  /* 0x000000120c037207 */ /* 0x000fe40000000000 */
[----:B------:R-:W-:Y:S02]  /*06b0*/  SEL R0, R18, R12, P0 ;  /* 0x0000000c12007207 */ /* 0x000fe40000000000 */
[----:B-----5:R-:W-:Y:S02]  /*06c0*/  ISETP.GT.AND P1, PT, R6, R5, PT ;  /* 0x000000050600720c */ /* 0x020fe40003f24270 */
[----:B------:R-:W-:Y:S02]  /*06d0*/  SEL R2, R13, R19, P0 ;  /* 0x000000130d027207 */ /* 0x000fe40000000000 */
[----:B------:R-:W-:Y:S02]  /*06e0*/  SEL R18, R20, R14, P1 ;  /* 0x0000000e14127207 */ /* 0x000fe40000800000 */
[----:B------:R-:W-:-:S02]  /*06f0*/  SEL R12, R21, R15, P1 ;  /* 0x0000000f150c7207 */ /* 0x000fc40000800000 */
[----:B------:R-:W-:Y:S02]  /*0700*/  SEL R25, R15, R21, P1 ;  /* 0x000000150f197207 */ /* 0x000fe40000800000 */
[----:B------:R-:W-:Y:S01]  /*0710*/  SEL R14, R14, R20, P1 ;  /* 0x000000140e0e7207 */ /* 0x000fe20000800000 */
[----:B---3--:R-:W3:Y:S01]  /*0720*/  LD.E R21, desc[UR8][R16.64] ;  /* 0x0000000810157980 */ /* 0x008ee2000c101900 */
[----:B------:R-:W-:Y:S02]  /*0730*/  VIMNMX R15, PT, PT, R7, R24, !PT ;  /* 0x00000018070f7248 */ /* 0x000fe40007fe0100 */
[----:B------:R-:W-:Y:S02]  /*0740*/  VIMNMX R20, PT, PT, R6, R5, PT ;  /* 0x0000000506147248 */ /* 0x000fe40003fe0100 */
[----:B------:R-:W-:Y:S02]  /*0750*/  SEL R13, R19, R13, P0 ;  /* 0x0000000d130d7207 */ /* 0x000fe40000000000 */
[----:B------:R-:W-:-:S02]  /*0760*/  ISETP.GT.AND P1, PT, R20, R15, PT ;  /* 0x0000000f1400720c */ /* 0x000fc40003f24270 */
[----:B------:R-:W3:Y:S01]  /*0770*/  LD.E R15, desc[UR8][R22.64] ;  /* 0x00000008160f7980 */ /* 0x000ee2000c101900 */
[----:B--2---:R-:W-:-:S04]  /*0780*/  ISETP.GT.AND P0, PT, R26, R32, PT ;  /* 0x000000201a00720c */ /* 0x004fc80003f04270 */
[----:B------:R-:W-:Y:S02]  /*0790*/  SEL R20, R10, R8, P0 ;  /* 0x000000080a147207 */ /* 0x000fe40000000000 */
[----:B------:R-:W-:Y:S02]  /*07a0*/  SEL R19, R11, R9, P0 ;  /* 0x000000090b137207 */ /* 0x000fe40000000000 */
[----:B------:R-:W-:Y:S02]  /*07b0*/  SEL R8, R8, R10, P0 ;  /* 0x0000000a08087207 */ /* 0x000fe40000000000 */
[----:B------:R-:W-:Y:S02]  /*07c0*/  SEL R9, R9, R11, P0 ;  /* 0x0000000b09097207 */ /* 0x000fe40000000000 */
[----:B------:R-:W-:Y:S02]  /*07d0*/  VIMNMX R24, PT, PT, R7, R24, PT ;  /* 0x0000001807187248 */ /* 0x000fe40003fe0100 */
[----:B------:R-:W-:-:S02]  /*07e0*/  VIMNMX R6, PT, PT, R6, R5, !PT ;  /* 0x0000000506067248 */ /* 0x000fc40007fe0100 */
[CC--:B------:R-:W-:Y:S02]  /*07f0*/  VIMNMX R7, PT, PT, R26.reuse, R32.reuse, PT ;  /* 0x000000201a077248 */ /* 0x0c0fe40003fe0100 */
[----:B------:R-:W-:Y:S02]  /*0800*/  VIMNMX R10, PT, PT, R26, R32, !PT ;  /* 0x000000201a0a7248 */ /* 0x000fe40007fe0100 */
[----:B---3--:R-:W-:-:S04]  /*0810*/  ISETP.GT.AND P0, PT, R21, R15, PT ;  /* 0x0000000f1500720c */ /* 0x008fc80003f04270 */
[----:B------:R-:W-:Y:S02]  /*0820*/  SEL R5, R16, R22, P0 ;  /* 0x0000001610057207 */ /* 0x000fe40000000000 */
[----:B------:R-:W-:Y:S02]  /*0830*/  SEL R26, R17, R23, P0 ;  /* 0x00000017111a7207 */ /* 0x000fe40000000000 */
[----:B------:R-:W-:Y:S02]  /*0840*/  SEL R22, R22, R16, P0 ;  /* 0x0000001016167207 */ /* 0x000fe40000000000 */
[----:B------:R-:W-:Y:S02]  /*0850*/  SEL R23, R23, R17, P0 ;  /* 0x0000001117177207 */ /* 0x000fe40000000000 */
[----:B------:R-:W-:Y:S02]  /*0860*/  ISETP.GT.AND P0, PT, R7, R6, PT ;  /* 0x000000060700720c */ /* 0x000fe40003f04270 */
[----:B------:R-:W-:-:S02]  /*0870*/  SEL R6, R3, R14, P1 ;  /* 0x0000000e03067207 */ /* 0x000fc40000800000 */
[----:B------:R-:W-:-:S05]  /*0880*/  SEL R7, R2, R25, P1 ;  /* 0x0000001902077207 */ /* 0x000fca0000800000 */
[----:B------:R-:W2:Y:S01]  /*0890*/  LD.E R32, desc[UR8][R6.64] ;  /* 0x0000000806207980 */ /* 0x000ea2000c101900 */
[----:B------:R-:W-:-:S04]  /*08a0*/  VIMNMX R11, PT, PT, R21, R15, PT ;  /* 0x0000000f150b7248 */ /* 0x000fc80003fe0100 */
[----:B------:R-:W-:Y:S02]  /*08b0*/  ISETP.GT.AND P2, PT, R11, R10, PT ;  /* 0x0000000a0b00720c */ /* 0x000fe40003f44270 */
[----:B------:R-:W-:Y:S02]  /*08c0*/  SEL R10, R14, R3, P1 ;  /* 0x000000030e0a7207 */ /* 0x000fe40000800000 */
[----:B------:R-:W-:Y:S02]  /*08d0*/  SEL R11, R25, R2, P1 ;  /* 0x00000002190b7207 */ /* 0x000fe40000800000 */
[----:B------:R-:W-:Y:S02]  /*08e0*/  SEL R2, R8, R18, P0 ;  /* 0x0000001208027207 */ /* 0x000fe40000000000 */
[----:B------:R-:W-:Y:S02]  /*08f0*/  SEL R3, R9, R12, P0 ;  /* 0x0000000c09037207 */ /* 0x000fe40000000000 */
[----:B------:R-:W-:-:S02]  /*0900*/  SEL R8, R18, R8, P0 ;  /* 0x0000000812087207 */ /* 0x000fc40000000000 */
[----:B------:R-:W-:Y:S02]  /*0910*/  SEL R16, R22, R20, P2 ;  /* 0x0000001416107207 */ /* 0x000fe40001000000 */
[----:B------:R-:W-:Y:S02]  /*0920*/  SEL R17, R23, R19, P2 ;  /* 0x0000001317117207 */ /* 0x000fe40001000000 */
[----:B------:R-:W-:Y:S02]  /*0930*/  SEL R9, R12, R9, P0 ;  /* 0x000000090c097207 */ /* 0x000fe40000000000 */
[----:B------:R-:W-:Y:S01]  /*0940*/  VIMNMX R25, PT, PT, R21, R15, !PT ;  /* 0x0000000f15197248 */ /* 0x000fe20007fe0100 */
[----:B------:R-:W3:Y:S04]  /*0950*/  LD.E R18, desc[UR8][R16.64] ;  /* 0x0000000810127980 */ /* 0x000ee8000c101900 */
[----:B------:R-:W4:Y:S01]  /*0960*/  LD.E R12, desc[UR8][R10.64] ;  /* 0x000000080a0c7980 */ /* 0x000f22000c101900 */
[----:B--2---:R-:W-:-:S03]  /*0970*/  ISETP.GT.AND P0, PT, R32, R24, PT ;  /* 0x000000182000720c */ /* 0x004fc60003f04270 */
[----:B------:R-:W4:Y:S01]  /*0980*/  LD.E R24, desc[UR8][R8.64] ;  /* 0x0000000808187980 */ /* 0x000f22000c101900 */
[----:B------:R-:W-:Y:S02]  /*0990*/  SEL R14, R6, R0, P0 ;  /* 0x00000000060e7207 */ /* 0x000fe40000000000 */
[----:B------:R-:W-:-:S05]  /*09a0*/  SEL R15, R7, R13, P0 ;  /* 0x0000000d070f7207 */ /* 0x000fca0000000000 */
[----:B------:R-:W2:Y:S01]  /*09b0*/  LD.E R33, desc[UR8][R14.64] ;  /* 0x000000080e217980 */ /* 0x000ea2000c101900 */
[----:B------:R-:W-:Y:S02]  /*09c0*/  SEL R20, R20, R22, P2 ;  /* 0x0000001614147207 */ /* 0x000fe40001000000 */
[----:B------:R-:W-:Y:S01]  /*09d0*/  SEL R21, R19, R23, P2 ;  /* 0x0000001713157207 */ /* 0x000fe20001000000 */
[----:B------:R-:W5:Y:S04]  /*09e0*/  LD.E R22, desc[UR8][R2.64] ;  /* 0x0000000802167980 */ /* 0x000f68000c101900 */
[----:B------:R-:W5:Y:S01]  /*09f0*/  LD.E R23, desc[UR8][R20.64] ;  /* 0x0000000814177980 */ /* 0x000f62000c101900 */
[----:B---3--:R-:W-:-:S04]  /*0a00*/  ISETP.GT.AND P1, PT, R25, R18, PT ;  /* 0x000000121900720c */ /* 0x008fc80003f24270 */
[----:B------:R-:W-:Y:S02]  /*0a10*/  SEL R19, R17, R26, P1 ;  /* 0x0000001a11137207 */ /* 0x000fe40000800000 */
[----:B------:R-:W-:Y:S02]  /*0a20*/  SEL R6, R0, R6, P0 ;  /* 0x0000000600067207 */ /* 0x000fe40000000000 */
[----:B----4-:R-:W-:-:S04]  /*0a30*/  VIMNMX R18, PT, PT, R24, R12, PT ;  /* 0x0000000c18127248 */ /* 0x010fc80003fe0100 */
[----:B--2---:R-:W-:Y:S02]  /*0a40*/  ISETP.GT.AND P2, PT, R18, R33, PT ;  /* 0x000000211200720c */ /* 0x004fe40003f44270 */
[----:B------:R-:W-:-:S05]  /*0a50*/  SEL R18, R16, R5, P1 ;  /* 0x0000000510127207 */ /* 0x000fca0000800000 */
[----:B------:R-:W2:Y:S01]  /*0a60*/  LD.E R0, desc[UR8][R18.64] ;  /* 0x0000000812007980 */ /* 0x000ea2000c101900 */
[----:B------:R-:W-:Y:S02]  /*0a70*/  SEL R7, R13, R7, P0 ;  /* 0x000000070d077207 */ /* 0x000fe40000000000 */
[C---:B------:R-:W-:Y:S02]  /*0a80*/  ISETP.GT.AND P0, PT, R24.reuse, R12, PT ;  /* 0x0000000c1800720c */ /* 0x040fe40003f04270 */
[----:B------:R-:W-:Y:S02]  /*0a90*/  SEL R16, R5, R16, P1 ;  /* 0x0000001005107207 */ /* 0x000fe40000800000 */
[----:B------:R-:W-:Y:S02]  /*0aa0*/  SEL R5, R9, R11, P0 ;  /* 0x0000000b09057207 */ /* 0x000fe40000000000 */
[----:B------:R-:W-:Y:S02]  /*0ab0*/  SEL R11, R11, R9, P0 ;  /* 0x000000090b0b7207 */ /* 0x000fe40000000000 */
[----:B------:R-:W-:-:S02]  /*0ac0*/  VIMNMX R24, PT, PT, R24, R12, !PT ;  /* 0x0000000c18187248 */ /* 0x000fc40007fe0100 */
[C---:B-----5:R-:W-:Y:S02]  /*0ad0*/  VIMNMX R9, PT, PT, R23.reuse, R22, PT ;  /* 0x0000001617097248 */ /* 0x060fe40003fe0100 */
[----:B------:R-:W-:Y:S02]  /*0ae0*/  SEL R12, R8, R10, P0 ;  /* 0x0000000a080c7207 */ /* 0x000fe40000000000 */
[----:B------:R-:W-:Y:S02]  /*0af0*/  SEL R13, R10, R8, P0 ;  /* 0x000000080a0d7207 */ /* 0x000fe40000000000 */
[----:B------:R-:W-:Y:S02]  /*0b00*/  ISETP.GT.AND P0, PT, R23, R22, PT ;  /* 0x000000161700720c */ /* 0x000fe40003f04270 */
[----:B------:R-:W-:Y:S02]  /*0b10*/  ISETP.GT.AND P3, PT, R9, R24, PT ;  /* 0x000000180900720c */ /* 0x000fe40003f64270 */
[----:B------:R-:W-:Y:S01]  /*0b20*/  SEL R10, R13, R14, P2 ;  /* 0x0000000e0d0a7207 */ /* 0x000fe20001000000 */
[----:B------:R-:W3:Y:S01]  /*0b30*/  LD.E R24, desc[UR8][R6.64] ;  /* 0x0000000806187980 */ /* 0x000ee2000c101900 */
[----:B------:R-:W-:-:S02]  /*0b40*/  SEL R8, R14, R13, P2 ;  /* 0x0000000d0e087207 */ /* 0x000fc40001000000 */
[----:B------:R-:W-:Y:S02]  /*0b50*/  SEL R9, R15, R11, P2 ;  /* 0x0000000b0f097207 */ /* 0x000fe40001000000 */
[----:B------:R-:W-:Y:S02]  /*0b60*/  VIMNMX R23, PT, PT, R23, R22, !PT ;  /* 0x0000001617177248 */ /* 0x000fe40007fe0100 */
[----:B------:R-:W-:Y:S01]  /*0b70*/  SEL R13, R2, R20, P0 ;  /* 0x00000014020d7207 */ /* 0x000fe20000000000 */
[----:B------:R-:W3:Y:S01]  /*0b80*/  LD.E R25, desc[UR8][R8.64] ;  /* 0x0000000808197980 */ /* 0x000ee2000c101900 */
[----:B------:R-:W-:Y:S02]  /*0b90*/  SEL R22, R3, R21, P0 ;  /* 0x0000001503167207 */ /* 0x000fe40000000000 */
[----:B------:R-:W-:Y:S02]  /*0ba0*/  SEL R11, R11, R15, P2 ;  /* 0x0000000f0b0b7207 */ /* 0x000fe40001000000 */
[----:B------:R-:W-:-:S02]  /*0bb0*/  SEL R14, R20, R2, P0 ;  /* 0x00000002140e7207 */ /* 0x000fc40000000000 */
[----:B------:R-:W-:Y:S02]  /*0bc0*/  SEL R15, R21, R3, P0 ;  /* 0x00000003150f7207 */ /* 0x000fe40000000000 */
[----:B------:R-:W-:Y:S02]  /*0bd0*/  SEL R20, R12, R13, P3 ;  /* 0x0000000d0c147207 */ /* 0x000fe40001800000 */
[----:B------:R-:W-:Y:S02]  /*0be0*/  SEL R21, R5, R22, P3 ;  /* 0x0000001605157207 */ /* 0x000fe40001800000 */
[----:B------:R-:W-:-:S03]  /*0bf0*/  SEL R3, R22, R5, P3 ;  /* 0x0000000516037207 */ /* 0x000fc60001800000 */
[----:B------:R-:W4:Y:S01]  /*0c00*/  LD.E R22, desc[UR8][R20.64] ;  /* 0x0000000814167980 */ /* 0x000f22000c101900 */
[----:B------:R-:W-:-:S05]  /*0c10*/  SEL R2, R13, R12, P3 ;  /* 0x0000000c0d027207 */ /* 0x000fca0001800000 */
[----:B------:R-:W5:Y:S01]  /*0c20*/  LD.E R5, desc[UR8][R2.64] ;  /* 0x0000000802057980 */ /* 0x000f62000c101900 */
[----:B--2---:R-:W-:-:S03]  /*0c30*/  ISETP.GT.AND P0, PT, R0, R23, PT ;  /* 0x000000170000720c */ /* 0x004fc60003f04270 */
[----:B------:R-:W4:Y:S01]  /*0c40*/  LD.E R23, desc[UR8][R10.64] ;  /* 0x000000080a177980 */ /* 0x000f22000c101900 */
[----:B------:R-:W-:Y:S02]  /*0c50*/  SEL R12, R14, R18, P0 ;  /* 0x000000120e0c7207 */ /* 0x000fe40000000000 */
[----:B------:R-:W-:-:S05]  /*0c60*/  SEL R13, R15, R19, P0 ;  /* 0x000000130f0d7207 */ /* 0x000fca0000000000 */
[----:B------:R-:W5:Y:S01]  /*0c70*/  LD.E R0, desc[UR8][R12.64] ;  /* 0x000000080c007980 */ /* 0x000f62000c101900 */
[----:B------:R-:W-:Y:S02]  /*0c80*/  SEL R14, R18, R14, P0 ;  /* 0x0000000e120e7207 */ /* 0x000fe40000000000 */
[----:B------:R-:W-:Y:S02]  /*0c90*/  SEL R15, R19, R15, P0 ;  /* 0x0000000f130f7207 */ /* 0x000fe40000000000 */
[----:B------:R-:W-:Y:S02]  /*0ca0*/  SEL R17, R26, R17, P1 ;  /* 0x000000111a117207 */ /* 0x000fe40000800000 */
[CC--:B---3--:R-:W-:Y:S02]  /*0cb0*/  ISETP.GT.AND P0, PT, R25.reuse, R24.reuse, PT ;  /* 0x000000181900720c */ /* 0x0c8fe40003f04270 */
[CC--:B------:R-:W-:Y:S02]  /*0cc0*/  VIMNMX R32, PT, PT, R25.reuse, R24.reuse, PT ;  /* 0x0000001819207248 */ /* 0x0c0fe40003fe0100 */
[----:B------:R-:W-:-:S02]  /*0cd0*/  VIMNMX R24, PT, PT, R25, R24, !PT ;  /* 0x0000001819187248 */ /* 0x000fc40007fe0100 */
[----:B------:R-:W-:Y:S02]  /*0ce0*/  SEL R33, R8, R6, P0 ;  /* 0x0000000608217207 */ /* 0x000fe40000000000 */
[----:B------:R-:W-:Y:S02]  /*0cf0*/  SEL R25, R6, R8, P0 ;  /* 0x0000000806197207 */ /* 0x000fe40000000000 */
[----:B------:R-:W-:Y:S02]  /*0d00*/  SEL R6, R9, R7, P0 ;  /* 0x0000000709067207 */ /* 0x000fe40000000000 */
[----:B------:R-:W-:Y:S02]  /*0d10*/  SEL R26, R7, R9, P0 ;  /* 0x00000009071a7207 */ /* 0x000fe40000000000 */
[CC--:B----4-:R-:W-:Y:S02]  /*0d20*/  ISETP.GT.AND P1, PT, R22.reuse, R23.reuse, PT ;  /* 0x000000171600720c */ /* 0x0d0fe40003f24270 */
[----:B------:R-:W-:-:S02]  /*0d30*/  VIMNMX R7, PT, PT, R22, R23, PT ;  /* 0x0000001716077248 */ /* 0x000fc40003fe0100 */
[----:B------:R-:W-:Y:S02]  /*0d40*/  SEL R8, R20, R10, P1 ;  /* 0x0000000a14087207 */ /* 0x000fe40000800000 */
[----:B------:R-:W-:Y:S02]  /*0d50*/  ISETP.GT.AND P2, PT, R7, R24, PT ;  /* 0x000000180700720c */ /* 0x000fe40003f44270 */
[----:B------:R-:W-:Y:S01]  /*0d60*/  SEL R10, R10, R20, P1 ;  /* 0x000000140a0a7207 */ /* 0x000fe20000800000 */
[----:B------:R-:W2:Y:S01]  /*0d70*/  LD.E R24, desc[UR8][R14.64] ;  /* 0x000000080e187980 */ /* 0x000ea2000c101900 */
[----:B------:R-:W-:Y:S02]  /*0d80*/  SEL R9, R11, R21, P1 ;  /* 0x000000150b097207 */ /* 0x000fe40000800000 */
[----:B------:R-:W-:Y:S02]  /*0d90*/  VIMNMX R22, PT, PT, R22, R23, !PT ;  /* 0x0000001716167248 */ /* 0x000fe40007fe0100 */
[----:B-----5:R-:W-:Y:S01]  /*0da0*/  VIMNMX R7, PT, PT, R0, R5, PT ;  /* 0x0000000500077248 */ /* 0x020fe20003fe0100 */
[----:B------:R-:W2:Y:S01]  /*0db0*/  LD.E R23, desc[UR8][R16.64] ;  /* 0x0000000810177980 */ /* 0x000ea2000c101900 */
[----:B------:R-:W-:-:S02]  /*0dc0*/  SEL R18, R33, R10, P2 ;  /* 0x0000000a21127207 */ /* 0x000fc40001000000 */
[----:B------:R-:W-:Y:S02]  /*0dd0*/  SEL R19, R6, R9, P2 ;  /* 0x0000000906137207 */ /* 0x000fe40001000000 */
[----:B------:R-:W-:Y:S02]  /*0de0*/  ISETP.GT.AND P0, PT, R7, R22, PT ;  /* 0x000000160700720c */ /* 0x000fe40003f04270 */
[----:B------:R-:W-:Y:S02]  /*0df0*/  SEL R7, R21, R11, P1 ;  /* 0x0000000b15077207 */ /* 0x000fe40000800000 */
[----:B------:R-:W3:Y:S01]  /*0e00*/  LD.E R21, desc[UR8][R18.64] ;  /* 0x0000000812157980 */ /* 0x000ee2000c101900 */
[CC--:B------:R-:W-:Y:S02]  /*0e10*/  ISETP.GT.AND P1, PT, R0.reuse, R5.reuse, PT ;  /* 0x000000050000720c */ /* 0x0c0fe40003f24270 */
[----:B------:R-:W-:Y:S02]  /*0e20*/  SEL R11, R9, R6, P2 ;  /* 0x00000006090b7207 */ /* 0x000fe40001000000 */
[----:B------:R-:W-:-:S02]  /*0e30*/  VIMNMX R5, PT, PT, R0, R5, !PT ;  /* 0x0000000500057248 */ /* 0x000fc40007fe0100 */
[----:B------:R-:W-:Y:S02]  /*0e40*/  SEL R9, R2, R12, P1 ;  /* 0x0000000c02097207 */ /* 0x000fe40000800000 */
[----:B------:R-:W-:Y:S02]  /*0e50*/  SEL R0, R3, R13, P1 ;  /* 0x0000000d03007207 */ /* 0x000fe40000800000 */
[----:B------:R-:W-:Y:S02]  /*0e60*/  SEL R10, R10, R33, P2 ;  /* 0x000000210a0a7207 */ /* 0x000fe40001000000 */
[----:B------:R-:W-:Y:S02]  /*0e70*/  SEL R20, R8, R9, P0 ;  /* 0x0000000908147207 */ /* 0x000fe40000000000 */
[----:B------:R-:W-:Y:S02]  /*0e80*/  SEL R2, R12, R2, P1 ;  /* 0x000000020c027207 */ /* 0x000fe40000800000 */
[----:B------:R-:W-:-:S02]  /*0e90*/  SEL R3, R13, R3, P1 ;  /* 0x000000030d037207 */ /* 0x000fc40000800000 */
[----:B------:R-:W-:Y:S02]  /*0ea0*/  SEL R8, R9, R8, P0 ;  /* 0x0000000809087207 */ /* 0x000fe40000000000 */
[----:B--2---:R-:W-:-:S04]  /*0eb0*/  VIMNMX R6, PT, PT, R23, R24, PT ;  /* 0x0000001817067248 */ /* 0x004fc80003fe0100 */
[----:B------:R-:W-:Y:S02]  /*0ec0*/  ISETP.GT.AND P2, PT, R6, R5, PT ;  /* 0x000000050600720c */ /* 0x000fe40003f44270 */
[----:B------:R-:W2:Y:S01]  /*0ed0*/  LD.E R5, desc[UR8][R10.64] ;  /* 0x000000080a057980 */ /* 0x000ea2000c101900 */
[----:B---3--:R-:W-:Y:S02]  /*0ee0*/  ISETP.GT.AND P3, PT, R21, R32, PT ;  /* 0x000000201500720c */ /* 0x008fe40003f64270 */
[----:B------:R-:W-:Y:S02]  /*0ef0*/  SEL R21, R7, R0, P0 ;  /* 0x0000000007157207 */ /* 0x000fe40000000000 */
[----:B------:R-:W-:Y:S02]  /*0f00*/  SEL R12, R18, R25, P3 ;  /* 0x00000019120c7207 */ /* 0x000fe40001800000 */
[----:B------:R-:W-:Y:S01]  /*0f10*/  SEL R13, R19, R26, P3 ;  /* 0x0000001a130d7207 */ /* 0x000fe20001800000 */
[----:B------:R-:W2:Y:S04]  /*0f20*/  LD.E R22, desc[UR8][R20.64] ;  /* 0x0000000814167980 */ /* 0x000ea8000c101900 */
[----:B------:R-:W3:Y:S01]  /*0f30*/  LD.E R9, desc[UR8][R12.64] ;  /* 0x000000080c097980 */ /* 0x000ee2000c101900 */
[----:B------:R-:W-:-:S02]  /*0f40*/  ISETP.GT.AND P1, PT, R23, R24, PT ;  /* 0x000000181700720c */ /* 0x000fc40003f24270 */
[----:B------:R-:W-:Y:S02]  /*0f50*/  VIMNMX R23, PT, PT, R23, R24, !PT ;  /* 0x0000001817177248 */ /* 0x000fe40007fe0100 */
[----:B------:R-:W-:Y:S02]  /*0f60*/  SEL R24, R15, R17, P1 ;  /* 0x000000110f187207 */ /* 0x000fe40000800000 */
[----:B--2---:R-:W-:-:S04]  /*0f70*/  VIMNMX R6, PT, PT, R22, R5, PT ;  /* 0x0000000516067248 */ /* 0x004fc80003fe0100 */
[----:B---3--:R-:W-:Y:S02]  /*0f80*/  ISETP.GT.AND P4, PT, R6, R9, PT ;  /* 0x000000090600720c */ /* 0x008fe40003f84270 */
[----:B------:R-:W-:Y:S02]  /*0f90*/  SEL R9, R0, R7, P0 ;  /* 0x0000000700097207 */ /* 0x000fe40000000000 */
[----:B------:R-:W-:Y:S02]  /*0fa0*/  SEL R7, R14, R16, P1 ;  /* 0x000000100e077207 */ /* 0x000fe40000800000 */
[----:B------:R-:W-:Y:S02]  /*0fb0*/  SEL R0, R16, R14, P1 ;  /* 0x0000000e10007207 */ /* 0x000fe40000800000 */
[----:B------:R-:W-:Y:S02]  /*0fc0*/  SEL R6, R7, R2, P2 ;  /* 0x0000000207067207 */ /* 0x000fe40001000000 */
[----:B------:R-:W-:-:S02]  /*0fd0*/  SEL R14, R2, R7, P2 ;  /* 0x00000007020e7207 */ /* 0x000fc40001000000 */
[----:B------:R-:W-:-:S05]  /*0fe0*/  SEL R7, R24, R3, P2 ;  /* 0x0000000318077207 */ /* 0x000fca0001000000 */
[----:B------:R-:W2:Y:S01]  /*0ff0*/  LD.E R2, desc[UR8][R6.64] ;  /* 0x0000000806027980 */ /* 0x000ea2000c101900 */
[----:B------:R-:W-:Y:S02]  /*1000*/  SEL R16, R17, R15, P1 ;  /* 0x0000000f11107207 */ /* 0x000fe40000800000 */
[----:B------:R-:W-:Y:S02]  /*1010*/  SEL R15, R3, R24, P2 ;  /* 0x00000018030f7207 */ /* 0x000fe40001000000 */
[----:B------:R-:W3:Y:S04]  /*1020*/  LD.E R24, desc[UR8][R8.64] ;  /* 0x0000000808187980 */ /* 0x000ee8000c101900 */
[----:B------:R-:W3:Y:S01]  /*1030*/  LD.E R32, desc[UR8][R14.64] ;  /* 0x000000080e207980 */ /* 0x000ee2000c101900 */
[----:B--2---:R-:W-:-:S04]  /*1040*/  ISETP.GT.AND P1, PT, R23, R2, PT ;  /* 0x000000021700720c */ /* 0x004fc80003f24270 */
[----:B------:R-:W-:Y:S02]  /*1050*/  SEL R2, R6, R0, P1 ;  /* 0x0000000006027207 */ /* 0x000fe40000800000 */
[----:B------:R-:W-:-:S05]  /*1060*/  SEL R3, R7, R16, P1 ;  /* 0x0000001007037207 */ /* 0x000fca0000800000 */
[----:B------:R-:W2:Y:S01]  /*1070*/  LD.E R17, desc[UR8][R2.64] ;  /* 0x0000000802117980 */ /* 0x000ea2000c101900 */
[----:B------:R-:W-:Y:S02]  /*1080*/  ISETP.GT.AND P0, PT, R22, R5, PT ;  /* 0x000000051600720c */ /* 0x000fe40003f04270 */
[----:B------:R-:W-:Y:S02]  /*1090*/  SEL R26, R26, R19, P3 ;  /* 0x000000131a1a7207 */ /* 0x000fe40001800000 */
[----:B------:R-:W-:Y:S02]  /*10a0*/  SEL R19, R11, R21, P0 ;  /* 0x000000150b137207 */ /* 0x000fe40000000000 */
[----:B------:R-:W-:Y:S02]  /*10b0*/  SEL R25, R25, R18, P3 ;  /* 0x0000001219197207 */ /* 0x000fe40001800000 */
[----:B------:R-:W-:Y:S02]  /*10c0*/  VIMNMX R18, PT, PT, R22, R5, !PT ;  /* 0x0000000516127248 */ /* 0x000fe40007fe0100 */
[----:B------:R-:W-:-:S02]  /*10d0*/  SEL R33, R10, R20, P0 ;  /* 0x000000140a217207 */ /* 0x000fc40000000000 */
[----:B------:R-:W-:Y:S02]  /*10e0*/  SEL R5, R20, R10, P0 ;  /* 0x0000000a14057207 */ /* 0x000fe40000000000 */
[----:B------:R-:W-:Y:S02]  /*10f0*/  SEL R20, R21, R11, P0 ;  /* 0x0000000b15147207 */ /* 0x000fe40000000000 */
[----:B------:R-:W-:Y:S02]  /*1100*/  SEL R22, R19, R13, P4 ;  /* 0x0000000d13167207 */ /* 0x000fe40002000000 */
[----:B------:R-:W-:Y:S02]  /*1110*/  SEL R10, R13, R19, P4 ;  /* 0x000000130d0a7207 */ /* 0x000fe40002000000 */
[CC--:B---3--:R-:W-:Y:S02]  /*1120*/  VIMNMX R13, PT, PT, R32.reuse, R24.reuse, PT ;  /* 0x00000018200d7248 */ /* 0x0c8fe40003fe0100 */
[----:B------:R-:W-:-:S02]  /*1130*/  ISETP.GT.AND P0, PT, R32, R24, PT ;  /* 0x000000182000720c */ /* 0x000fc40003f04270 */
[----:B------:R-:W-:Y:S02]  /*1140*/  VIMNMX R24, PT, PT, R32, R24, !PT ;  /* 0x0000001820187248 */ /* 0x000fe40007fe0100 */
[----:B------:R-:W-:Y:S02]  /*1150*/  SEL R23, R33, R12, P4 ;  /* 0x0000000c21177207 */ /* 0x000fe40002000000 */
[----:B------:R-:W-:Y:S02]  /*1160*/  SEL R11, R12, R33, P4 ;  /* 0x000000210c0b7207 */ /* 0x000fe40002000000 */
[----:B------:R-:W-:Y:S02]  /*1170*/  ISETP.GT.AND P2, PT, R13, R18, PT ;  /* 0x000000120d00720c */ /* 0x000fe40003f44270 */
[----:B------:R-:W-:Y:S02]  /*1180*/  SEL R33, R15, R9, P0 ;  /* 0x000000090f217207 */ /* 0x000fe40000000000 */
[----:B------:R-:W-:-:S02]  /*1190*/  SEL R12, R8, R14, P0 ;  /* 0x0000000e080c7207 */ /* 0x000fc40000000000 */
[----:B------:R-:W-:Y:S02]  /*11a0*/  SEL R13, R14, R8, P0 ;  /* 0x000000080e0d7207 */ /* 0x000fe40000000000 */
[----:B------:R-:W-:Y:S02]  /*11b0*/  SEL R9, R9, R15, P0 ;  /* 0x0000000f09097207 */ /* 0x000fe40000000000 */
[----:B------:R-:W-:Y:S02]  /*11c0*/  SEL R18, R12, R5, P2 ;  /* 0x000000050c127207 */ /* 0x000fe40001000000 */
[----:B------:R-:W-:Y:S02]  /*11d0*/  SEL R21, R5, R12, P2 ;  /* 0x0000000c05157207 */ /* 0x000fe40001000000 */
[----:B------:R-:W-:Y:S02]  /*11e0*/  SEL R14, R16, R7, P1 ;  /* 0x00000007100e7207 */ /* 0x000fe40000800000 */
[----:B------:R-:W-:-:S02]  /*11f0*/  SEL R19, R9, R20, P2 ;  /* 0x0000001409137207 */ /* 0x000fc40001000000 */
[----:B------:R-:W-:Y:S02]  /*1200*/  SEL R20, R20, R9, P2 ;  /* 0x0000000914147207 */ /* 0x000fe40001000000 */
[----:B------:R-:W-:Y:S02]  /*1210*/  SEL R15, R0, R6, P1 ;  /* 0x00000006000f7207 */ /* 0x000fe40000800000 */
[----:B--2---:R-:W-:-:S04]  /*1220*/  ISETP.GT.AND P0, PT, R17, R24, PT ;  /* 0x000000181100720c */ /* 0x004fc80003f04270 */
[----:B------:R-:W-:Y:S02]  /*1230*/  SEL R12, R2, R13, P0 ;  /* 0x0000000d020c7207 */ /* 0x000fe40000000000 */
[----:B------:R-:W-:Y:S02]  /*1240*/  SEL R16, R13, R2, P0 ;  /* 0x000000020d107207 */ /* 0x000fe40000000000 */
[----:B------:R-:W-:Y:S02]  /*1250*/  SEL R13, R3, R33, P0 ;  /* 0x00000021030d7207 */ /* 0x000fe40000000000 */
[----:B------:R-:W-:Y:S01]  /*1260*/  SEL R17, R33, R3, P0 ;  /* 0x0000000321117207 */ /* 0x000fe20000000000 */
[----:B------:R-:W-:-:S07]  /*1270*/  IMAD.MOV.U32 R3, RZ, RZ, 0x2 ;  /* 0x00000002ff037424 */ /* 0x000fce00078e00ff */
.L_x_89:
[----:B------:R-:W0:Y:S01]  /*1280*/  S2R R7, SR_TID.X ;  /* 0x0000000000077919 */ /* 0x000e220000002100 */
[----:B------:R-:W-:Y:S01]  /*1290*/  IMAD.MOV R0, RZ, RZ, -R3 ;  /* 0x000000ffff007224 */ /* 0x000fe200078e0a03 */
[----:B------:R-:W1:Y:S01]  /*12a0*/  S2UR UR5, SR_CgaCtaId ;  /* 0x00000000000579c3 */ /* 0x000e620000008800 */
[----:B------:R-:W-:-:S07]  /*12b0*/  UMOV UR4, 0x400 ;  /* 0x0000040000047882 */ /* 0x000fce0000000000 */
[----:B------:R-:W-:Y:S01]  /*12c0*/  BAR.SYNC.DEFER_BLOCKING 0x0 ;  /* 0x0000000000007b1d */ /* 0x000fe20000010000 */
[----:B------:R-:W-:Y:S01]  /*12d0*/  LOP3.LUT R11, R11, R10, RZ, 0x3c, !PT ;  /* 0x0000000a0b0b7212 */ /* 0x000fe200078e3cff */
[----:B--2---:R-:W-:-:S03]  /*12e0*/  IMAD.MOV.U32 R9, RZ, RZ, R26 ;  /* 0x000000ffff097224 */ /* 0x004fc600078e001a */
[C---:B------:R-:W-:Y:S01]  /*12f0*/  LOP3.LUT R10, R11.reuse, R10, RZ, 0x3c, !PT ;  /* 0x0000000a0b0a7212 */ /* 0x040fe200078e3cff */
[----:B------:R-:W-:Y:S03]  /*1300*/  BSSY.RECONVERGENT B0, `(.L_x_70) ;  /* 0x000003a000007945 */ /* 0x000fe60003800200 */
[----:B------:R-:W-:Y:S01]  /*1310*/  LOP3.LUT R11, R11, R10, RZ, 0x3c, !PT ;  /* 0x0000000a0b0b7212 */ /* 0x000fe200078e3cff */
[----:B-1----:R-:W-:Y:S01]  /*1320*/  ULEA UR4, UR5, UR4, 0x18 ;  /* 0x0000000405047291 */ /* 0x002fe2000f8ec0ff */
[----:B0-----:R-:W-:-:S05]  /*1330*/  LOP3.LUT R0, R7, R0, RZ, 0xc0, !PT ;  /* 0x0000000007007212 */ /* 0x001fca00078ec0ff */
[----:B------:R-:W-:-:S05]  /*1340*/  IMAD.SHL.U32 R0, R0, 0x8, RZ ;  /* 0x0000000800007824 */ /* 0x000fca00078e00ff */
[----:B------:R-:W-:Y:S01]  /*1350*/  VIMNMX.U32 R5, PT, PT, R0, 0x800, PT ;  /* 0x0000080000057848 */ /* 0x000fe20003fe0000 */
[----:B------:R-:W-:-:S04]  /*1360*/  VIADD R0, R3, 0xffffffff ;  /* 0xffffffff03007836 */ /* 0x000fc80000000000 */
[----:B------:R-:W-:Y:S01]  /*1370*/  IMAD R2, R3, 0x4, R5 ;  /* 0x0000000403027824 */ /* 0x000fe200078e0205 */
[----:B------:R-:W-:Y:S02]  /*1380*/  LOP3.LUT R0, R0, R7, RZ, 0xc0, !PT ;  /* 0x0000000700007212 */ /* 0x000fe400078ec0ff */
[----:B------:R-:W-:Y:S02]  /*1390*/  LEA R7, R7, UR4, 0x6 ;  /* 0x0000000407077c11 */ /* 0x000fe4000f8e30ff */
[----:B------:R-:W-:Y:S01]  /*13a0*/  VIMNMX.U32 R2, PT, PT, R2, 0x800, PT ;  /* 0x0000080002027848 */ /* 0x000fe20003fe0000 */
[----:B------:R-:W-:-:S04]  /*13b0*/  IMAD.SHL.U32 R6, R0, 0x8, RZ ;  /* 0x0000000800067824 */ /* 0x000fc800078e00ff */
[----:B------:R-:W-:Y:S01]  /*13c0*/  IMAD R8, R3, 0x4, R2 ;  /* 0x0000000403087824 */ /* 0x000fe200078e0202 */
[----:B------:R-:W-:-:S04]  /*13d0*/  VIMNMX.U32 R6, PT, PT, R6, 0x800, PT ;  /* 0x0000080006067848 */ /* 0x000fc80003fe0000 */
[----:B------:R-:W-:Y:S01]  /*13e0*/  VIMNMX.U32 R0, PT, PT, R8, 0x800, PT ;  /* 0x0000080008007848 */ /* 0x000fe20003fe0000 */
[----:B------:R-:W-:Y:S01]  /*13f0*/  IMAD.MOV.U32 R8, RZ, RZ, R25 ;  /* 0x000000ffff087224 */ /* 0x000fe200078e0019 */
[----:B------:R-:W-:-:S03]  /*1400*/  VIADDMNMX R24, R2, -R5, R6, PT ;  /* 0x8000000502187246 */ /* 0x000fc60003800106 */
[----:B------:R-:W-:Y:S01]  /*1410*/  IMAD.IADD R33, R0, 0x1, -R2 ;  /* 0x0000000100217824 */ /* 0x000fe200078e0a02 */
[----:B------:R0:W-:Y:S03]  /*1420*/  STS.128 [R7], R8 ;  /* 0x0000000807007388 */ /* 0x0001e60000000c00 */
[C---:B------:R-:W-:Y:S01]  /*1430*/  IMAD.IADD R25, R6.reuse, 0x1, -R33 ;  /* 0x0000000106197824 */ /* 0x040fe200078e0a21 */
[----:B------:R-:W-:-:S04]  /*1440*/  ISETP.GE.AND P0, PT, R6, R33, PT ;  /* 0x000000210600720c */ /* 0x000fc80003f06270 */
[----:B------:R-:W-:-:S04]  /*1450*/  SEL R25, R25, RZ, P0 ;  /* 0x000000ff19197207 */ /* 0x000fc80000000000 */
[----:B------:R-:W-:Y:S01]  /*1460*/  ISETP.GE.AND P0, PT, R25, R24, PT ;  /* 0x000000181900720c */ /* 0x000fe20003f06270 */
[----:B0-----:R-:W-:Y:S02]  /*1470*/  IMAD.MOV.U32 R8, RZ, RZ, R23 ;  /* 0x000000ffff087224 */ /* 0x001fe400078e0017 */
[----:B------:R-:W-:Y:S02]  /*1480*/  IMAD.MOV.U32 R9, RZ, RZ, R22 ;  /* 0x000000ffff097224 */ /* 0x000fe400078e0016 */
[----:B------:R-:W-:Y:S02]  /*1490*/  IMAD.MOV.U32 R10, RZ, RZ, R21 ;  /* 0x000000ffff0a7224 */ /* 0x000fe400078e0015 */
[----:B------:R-:W-:-:S05]  /*14a0*/  IMAD.MOV.U32 R11, RZ, RZ, R20 ;  /* 0x000000ffff0b7224 */ /* 0x000fca00078e0014 */
[----:B------:R0:W-:Y:S02]  /*14b0*/  STS.128 [R7+0x10], R8 ;  /* 0x0000100807007388 */ /* 0x0001e40000000c00 */
        /* <DEDUP_REMOVED lines=9> */
[----:B------:R0:W-:Y:S01]  /*1550*/  STS.128 [R7+0x30], R8 ;  /* 0x0000300807007388 */ /* 0x0001e20000000c00 */
[----:B------:R-:W-:Y:S06]  /*1560*/  BAR.SYNC.DEFER_BLOCKING 0x0 ;  /* 0x0000000000007b1d */ /* 0x000fec0000010000 */
[----:B------:R-:W-:Y:S05]  /*1570*/  @P0 BRA `(.L_x_71) ;  /* 0x0000000000480947 */ /* 0x000fea0003800000 */
[----:B------:R-:W-:-:S07]  /*1580*/  IMAD.IADD R14, R6, 0x1, R2 ;  /* 0x00000001060e7824 */ /* 0x000fce00078e0202 */
.L_x_72:
[----:B0-----:R-:W-:-:S05]  /*1590*/  IMAD.IADD R7, R24, 0x1, -R25 ;  /* 0x0000000118077824 */ /* 0x001fca00078e0a19 */
[----:B------:R-:W-:-:S04]  /*15a0*/  LEA.HI R8, R7, R7, RZ, 0x1 ;  /* 0x0000000707087211 */ /* 0x000fc800078f08ff */
[----:B------:R-:W-:-:S04]  /*15b0*/  LEA.HI.SX32 R7, R8, R25, 0x1f ;  /* 0x0000001908077211 */ /* 0x000fc800078ffaff */
[----:B------:R-:W-:Y:S01]  /*15c0*/  LOP3.LUT R9, RZ, R7, RZ, 0x33, !PT ;  /* 0x00000007ff097212 */ /* 0x000fe200078e33ff */
[----:B------:R-:W-:-:S04]  /*15d0*/  IMAD.IADD R8, R5, 0x1, R7 ;  /* 0x0000000105087824 */ /* 0x000fc800078e0207 */
        /* <DEDUP_REMOVED lines=12> */
.L_x_71:
[----:B------:R-:W-:Y:S05]  /*16a0*/  BSYNC.RECONVERGENT B0 ;  /* 0x0000000000007941 */ /* 0x000fea0003800200 */
.L_x_70:
[----:B------:R-:W-:Y:S01]  /*16b0*/  IMAD.IADD R13, R5, 0x1, R25 ;  /* 0x00000001050d7824 */ /* 0x000fe200078e0219 */
[----:B0-----:R-:W-:Y:S01]  /*16c0*/  IADD3 R11, PT, PT, -R25, R2, R6 ;  /* 0x00000002190b7210 */ /* 0x001fe20007ffe106 */
[----:B------:R-:W-:Y:S01]  /*16d0*/  BSSY.RECONVERGENT B0, `(.L_x_73) ;  /* 0x000000e000007945 */ /* 0x000fe20003800200 */
[----:B------:R-:W-:Y:S02]  /*16e0*/  PLOP3.LUT P0, PT, PT, PT, PT, 0x8, 0x80 ;  /* 0x000000000080781c */ /* 0x000fe40003f0e170 */
[----:B------:R-:W-:Y:S02]  /*16f0*/  LEA R12, R13, UR4, 0x3 ;  /* 0x000000040d0c7c11 */ /* 0x000fe4000f8e18ff */
[C---:B------:R-:W-:Y:S02]  /*1700*/  LEA R14, R11.reuse, UR4, 0x3 ;  /* 0x000000040b0e7c11 */ /* 0x040fe4000f8e18ff */
[----:B------:R-:W-:Y:S01]  /*1710*/  ISETP.GE.AND P1, PT, R11, R0, PT ;  /* 0x000000000b00720c */ /* 0x000fe20003f26270 */
[----:B------:R0:W1:Y:S04]  /*1720*/  LDS.64 R6, [R12] ;  /* 0x000000000c067984 */ /* 0x0000680000000a00 */
[----:B------:R0:W2:Y:S08]  /*1730*/  LDS.64 R8, [R14] ;  /* 0x000000000e087984 */ /* 0x0000b00000000a00 */
[----:B0-----:R-:W-:Y:S05]  /*1740*/  @P1 BRA `(.L_x_74) ;  /* 0x0000000000181947 */ /* 0x001fea0003800000 */
[----:B------:R-:W-:Y:S02]  /*1750*/  ISETP.GE.AND P1, PT, R13, R2, PT ;  /* 0x000000020d00720c */ /* 0x000fe40003f26270 */
[----:B------:R-:W-:-:S11]  /*1760*/  PLOP3.LUT P0, PT, PT, PT, PT, 0x80, 0x8 ;  /* 0x000000000008781c */ /* 0x000fd60003f0f070 */
[----:B------:R-:W-:Y:S05]  /*1770*/  @P1 BRA `(.L_x_74) ;  /* 0x00000000000c1947 */ /* 0x000fea0003800000 */
[----:B--2---:R-:W2:Y:S04]  /*1780*/  LD.E R5, desc[UR8][R8.64] ;  /* 0x0000000808057980 */ /* 0x004ea8000c101900 */
[----:B-1----:R-:W2:Y:S02]  /*1790*/  LD.E R10, desc[UR8][R6.64] ;  /* 0x00000008060a7980 */ /* 0x002ea4000c101900 */
[----:B--2---:R-:W-:-:S13]  /*17a0*/  ISETP.LE.AND P0, PT, R5, R10, PT ;  /* 0x0000000a0500720c */ /* 0x004fda0003f03270 */
.L_x_74:
[----:B------:R-:W-:Y:S05]  /*17b0*/  BSYNC.RECONVERGENT B0 ;  /* 0x0000000000007941 */ /* 0x000fea0003800200 */
.L_x_73:
[----:B------:R-:W-:Y:S01]  /*17c0*/  VIADD R5, R11, 0x1 ;  /* 0x000000010b057836 */ /* 0x000fe20000000000 */
[----:B------:R-:W-:Y:S01]  /*17d0*/  BSSY.RECONVERGENT B0, `(.L_x_75) ;  /* 0x0000013000007945 */ /* 0x000fe20003800200 */
[----:B------:R-:W-:Y:S01]  /*17e0*/  @!P0 IMAD.MOV R5, RZ, RZ, R11 ;  /* 0x000000ffff058224 */ /* 0x000fe200078e020b */
[----:B-12---:R-:W-:Y:S01]  /*17f0*/  SEL R25, R8, R6, P0 ;  /* 0x0000000608197207 */ /* 0x006fe20000000000 */
[----:B------:R-:W-:Y:S01]  /*1800*/  VIADD R11, R13, 0x1 ;  /* 0x000000010d0b7836 */ /* 0x000fe20000000000 */
[----:B------:R-:W-:Y:S01]  /*1810*/  SEL R26, R9, R7, P0 ;  /* 0x00000007091a7207 */ /* 0x000fe20000000000 */
[----:B------:R-:W-:Y:S01]  /*1820*/  @P0 IMAD.MOV R11, RZ, RZ, R13 ;  /* 0x000000ffff0b0224 */ /* 0x000fe200078e020d */
[C---:B------:R-:W-:Y:S01]  /*1830*/  ISETP.GE.AND P1, PT, R5.reuse, R0, PT ;  /* 0x000000000500720c */ /* 0x040fe20003f26270 */
[----:B------:R0:W1:Y:S01]  /*1840*/  @P0 LDS.64 R8, [R14+0x8] ;  /* 0x000008000e080984 */ /* 0x0000620000000a00 */
[----:B------:R-:W-:Y:S02]  /*1850*/  VIADD R13, R5, 0x1 ;  /* 0x00000001050d7836 */ /* 0x000fe40000000000 */
[----:B------:R-:W-:Y:S01]  /*1860*/  VIADD R15, R11, 0x1 ;  /* 0x000000010b0f7836 */ /* 0x000fe20000000000 */
[----:B------:R0:W2:Y:S01]  /*1870*/  @!P0 LDS.64 R6, [R12+0x8] ;  /* 0x000008000c068984 */ /* 0x0000a20000000a00 */
[----:B------:R-:W-:-:S07]  /*1880*/  PLOP3.LUT P0, PT, PT, PT, PT, 0x8, 0x80 ;  /* 0x000000000080781c */ /* 0x000fce0003f0e170 */
[----:B0-----:R-:W-:Y:S06]  /*1890*/  @P1 BRA `(.L_x_76) ;  /* 0x0000000000181947 */ /* 0x001fec0003800000 */
[----:B------:R-:W-:Y:S02]  /*18a0*/  ISETP.GE.AND P1, PT, R11, R2, PT ;  /* 0x000000020b00720c */ /* 0x000fe40003f26270 */
[----:B------:R-:W-:-:S11]  /*18b0*/  PLOP3.LUT P0, PT, PT, PT, PT, 0x80, 0x8 ;  /* 0x000000000008781c */ /* 0x000fd60003f0f070 */
[----:B------:R-:W-:Y:S05]  /*18c0*/  @P1 BRA `(.L_x_76) ;  /* 0x00000000000c1947 */ /* 0x000fea0003800000 */
[----:B-1----:R-:W3:Y:S04]  /*18d0*/  LD.E R10, desc[UR8][R8.64] ;  /* 0x00000008080a7980 */ /* 0x002ee8000c101900 */
[----:B--2---:R-:W3:Y:S02]  /*18e0*/  LD.E R17, desc[UR8][R6.64] ;  /* 0x0000000806117980 */ /* 0x004ee4000c101900 */
[----:B---3--:R-:W-:-:S13]  /*18f0*/  ISETP.LE.AND P0, PT, R10, R17, PT ;  /* 0x000000110a00720c */ /* 0x008fda0003f03270 */
.L_x_76:
[----:B------:R-:W-:Y:S05]  /*1900*/  BSYNC.RECONVERGENT B0 ;  /* 0x0000000000007941 */ /* 0x000fea0003800200 */
.L_x_75:
[----:B------:R-:W-:Y:S01]  /*1910*/  @!P0 IMAD.MOV R13, RZ, RZ, R5 ;  /* 0x000000ffff0d8224 */ /* 0x000fe200078e0205 */
[----:B------:R-:W-:Y:S01]  /*1920*/  BSSY.RECONVERGENT B0, `(.L_x_77) ;  /* 0x0000013000007945 */ /* 0x000fe20003800200 */
[----:B------:R-:W-:Y:S01]  /*1930*/  @P0 IMAD.MOV R15, RZ, RZ, R11 ;  /* 0x000000ffff0f0224 */ /* 0x000fe200078e020b */
[----:B-12---:R-:W-:Y:S01]  /*1940*/  SEL R11, R8, R6, P0 ;  /* 0x00000006080b7207 */ /* 0x006fe20000000000 */
[C---:B------:R-:W-:Y:S01]  /*1950*/  VIADD R17, R13.reuse, 0x1 ;  /* 0x000000010d117836 */ /* 0x040fe20000000000 */
[----:B------:R-:W-:Y:S01]  /*1960*/  ISETP.GE.AND P1, PT, R13, R0, PT ;  /* 0x000000000d00720c */ /* 0x000fe20003f26270 */
        /* <DEDUP_REMOVED lines=8> */
[----:B------:R-:W-:Y:S02]  /*19f0*/  ISETP.GE.AND P1, PT, R15, R2, PT ;  /* 0x000000020f00720c */ /* 0x000fe40003f26270 */
[----:B------:R-:W-:-:S11]  /*1a00*/  PLOP3.LUT P0, PT, PT, PT, PT, 0x80, 0x8 ;  /* 0x000000000008781c */ /* 0x000fd60003f0f070 */
[----:B------:R-:W-:Y:S05]  /*1a10*/  @P1 BRA `(.L_x_78) ;  /* 0x00000000000c1947 */ /* 0x000fea0003800000 */
[----:B0-2---:R-:W2:Y:S04]  /*1a20*/  LD.E R5, desc[UR8][R8.64] ;  /* 0x0000000808057980 */ /* 0x005ea8000c101900 */
[----:B-1----:R-:W2:Y:S02]  /*1a30*/  LD.E R12, desc[UR8][R6.64] ;  /* 0x00000008060c7980 */ /* 0x002ea4000c101900 */
[----:B--2---:R-:W-:-:S13]  /*1a40*/  ISETP.LE.AND P0, PT, R5, R12, PT ;  /* 0x0000000c0500720c */ /* 0x004fda0003f03270 */
.L_x_78:
[----:B------:R-:W-:Y:S05]  /*1a50*/  BSYNC.RECONVERGENT B0 ;  /* 0x0000000000007941 */ /* 0x000fea0003800200 */
.L_x_77:
[----:B------:R-:W-:Y:S01]  /*1a60*/  @!P0 IMAD.MOV R17, RZ, RZ, R13 ;  /* 0x000000ffff118224 */ /* 0x000fe200078e020d */
[----:B------:R-:W-:Y:S01]  /*1a70*/  BSSY.RECONVERGENT B0, `(.L_x_79) ;  /* 0x0000013000007945 */ /* 0x000fe20003800200 */
[----:B------:R-:W-:Y:S01]  /*1a80*/  @P0 IMAD.MOV R19, RZ, RZ, R15 ;  /* 0x000000ffff130224 */ /* 0x000fe200078e020f */
[----:B-12---:R-:W-:Y:S01]  /*1a90*/  SEL R23, R8, R6, P0 ;  /* 0x0000000608177207 */ /* 0x006fe20000000000 */
[C---:B------:R-:W-:Y:S01]  /*1aa0*/  VIADD R15, R17.reuse, 0x1 ;  /* 0x00000001110f7836 */ /* 0x040fe20000000000 */
[----:B------:R-:W-:Y:S01]  /*1ab0*/  ISETP.GE.AND P1, PT, R17, R0, PT ;  /* 0x000000001100720c */ /* 0x000fe20003f26270 */
        /* <DEDUP_REMOVED lines=14> */
.L_x_80:
[----:B------:R-:W-:Y:S05]  /*1ba0*/  BSYNC.RECONVERGENT B0 ;  /* 0x0000000000007941 */ /* 0x000fea0003800200 */
.L_x_79:
[----:B------:R-:W-:Y:S01]  /*1bb0*/  @!P0 IMAD.MOV R15, RZ, RZ, R17 ;  /* 0x000000ffff0f8224 */ /* 0x000fe200078e0211 */
[----:B------:R-:W-:Y:S01]  /*1bc0*/  BSSY.RECONVERGENT B0, `(.L_x_81) ;  /* 0x0000013000007945 */ /* 0x000fe20003800200 */
[----:B------:R-:W-:Y:S01]  /*1bd0*/  @P0 IMAD.MOV R33, RZ, RZ, R19 ;  /* 0x000000ffff210224 */ /* 0x000fe200078e0213 */
[----:B-12---:R-:W-:Y:S01]  /*1be0*/  SEL R21, R8, R6, P0 ;  /* 0x0000000608157207 */ /* 0x006fe20000000000 */
[C---:B0-----:R-:W-:Y:S01]  /*1bf0*/  VIADD R5, R15.reuse, 0x1 ;  /* 0x000000010f057836 */ /* 0x041fe20000000000 */
        /* <DEDUP_REMOVED lines=15> */
.L_x_82:
[----:B------:R-:W-:Y:S05]  /*1cf0*/  BSYNC.RECONVERGENT B0 ;  /* 0x0000000000007941 */ /* 0x000fea0003800200 */
.L_x_81:
        /* <DEDUP_REMOVED lines=20> */
.L_x_84:
[----:B------:R-:W-:Y:S05]  /*1e40*/  BSYNC.RECONVERGENT B0 ;  /* 0x0000000000007941 */ /* 0x000fea0003800200 */
.L_x_83:
[----:B------:R-:W-:Y:S01]  /*1e50*/  @!P0 IMAD.MOV R15, RZ, RZ, R5 ;  /* 0x000000ffff0f8224 */ /* 0x000fe200078e0205 */
[----:B------:R-:W-:Y:S01]  /*1e60*/  BSSY.RECONVERGENT B0, `(.L_x_85) ;  /* 0x0000011000007945 */ /* 0x000fe20003800200 */
[----:B------:R-:W-:Y:S01]  /*1e70*/  @P0 IMAD.MOV R33, RZ, RZ, R13 ;  /* 0x000000ffff210224 */ /* 0x000fe200078e020d */
[----:B-12---:R-:W-:Y:S02]  /*1e80*/  SEL R16, R8, R6, P0 ;  /* 0x0000000608107207 */ /* 0x006fe40000000000 */
[----:B------:R-:W-:Y:S02]  /*1e90*/  ISETP.GE.AND P1, PT, R15, R0, PT ;  /* 0x000000000f00720c */ /* 0x000fe40003f26270 */
[----:B------:R-:W-:Y:S02]  /*1ea0*/  @!P0 LEA R5, R33, UR4, 0x3 ;  /* 0x0000000421058c11 */ /* 0x000fe4000f8e18ff */
[----:B0-----:R-:W-:Y:S02]  /*1eb0*/  @P0 LEA R12, R15, UR4, 0x3 ;  /* 0x000000040f0c0c11 */ /* 0x001fe4000f8e18ff */
        /* <DEDUP_REMOVED lines=11> */
.L_x_86:
[----:B------:R-:W-:Y:S05]  /*1f70*/  BSYNC.RECONVERGENT B0 ;  /* 0x0000000000007941 */ /* 0x000fea0003800200 */
.L_x_85:
[----:B0-----:R-:W-:Y:S01]  /*1f80*/  VIADD R5, R33, 0x1 ;  /* 0x0000000121057836 */ /* 0x001fe20000000000 */
[----:B-12---:R-:W-:Y:S01]  /*1f90*/  SEL R12, R8, R6, P0 ;  /* 0x00000006080c7207 */ /* 0x006fe20000000000 */
[----:B------:R-:W-:Y:S01]  /*1fa0*/  @P0 IMAD.MOV R5, RZ, RZ, R33 ;  /* 0x000000ffff050224 */ /* 0x000fe200078e0221 */
[----:B------:R-:W-:Y:S01]  /*1fb0*/  SEL R13, R9, R7, P0 ;  /* 0x00000007090d7207 */ /* 0x000fe20000000000 */
[----:B------:R-:W-:Y:S01]  /*1fc0*/  VIADD R33, R15, 0x1 ;  /* 0x000000010f217836 */ /* 0x000fe20000000000 */
[----:B------:R-:W-:Y:S01]  /*1fd0*/  BSSY.RECONVERGENT B0, `(.L_x_87) ;  /* 0x0000013000007945 */ /* 0x000fe20003800200 */
[----:B------:R-:W-:Y:S01]  /*1fe0*/  @!P0 IMAD.MOV R33, RZ, RZ, R15 ;  /* 0x000000ffff218224 */ /* 0x000fe200078e020f */
[----:B------:R-:W-:-:S04]  /*1ff0*/  @!P0 LEA R24, R5, UR4, 0x3 ;  /* 0x0000000405188c11 */ /* 0x000fc8000f8e18ff */
[C---:B------:R-:W-:Y:S01]  /*2000*/  @P0 LEA R32, R33.reuse, UR4, 0x3 ;  /* 0x0000000421200c11 */ /* 0x040fe2000f8e18ff */
[----:B------:R-:W0:Y:S04]  /*2010*/  @!P0 LDS.64 R6, [R24] ;  /* 0x0000000018068984 */ /* 0x000e280000000a00 */
[----:B------:R1:W2:Y:S01]  /*2020*/  @P0 LDS.64 R8, [R32] ;  /* 0x0000000020080984 */ /* 0x0002a20000000a00 */
[----:B------:R-:W-:Y:S01]  /*2030*/  ISETP.GE.AND P0, PT, R33, R0, PT ;  /* 0x000000002100720c */ /* 0x000fe20003f06270 */
[----:B0-----:R-:W-:Y:S02]  /*2040*/  IMAD.MOV.U32 R15, RZ, RZ, R6 ;  /* 0x000000ffff0f7224 */ /* 0x001fe400078e0006 */
[----:B------:R-:W-:-:S10]  /*2050*/  IMAD.MOV.U32 R14, RZ, RZ, R7 ;  /* 0x000000ffff0e7224 */ /* 0x000fd400078e0007 */
[----:B-1----:R-:W-:Y:S05]  /*2060*/  @P0 BRA `(.L_x_88) ;  /* 0x0000000000240947 */ /* 0x002fea0003800000 */
[----:B------:R-:W-:Y:S01]  /*2070*/  ISETP.GE.AND P0, PT, R5, R2, PT ;  /* 0x000000020500720c */ /* 0x000fe20003f06270 */
        /* <DEDUP_REMOVED lines=8> */
.L_x_88:
[----:B------:R-:W-:Y:S05]  /*2100*/  BSYNC.RECONVERGENT B0 ;  /* 0x0000000000007941 */ /* 0x000fea0003800200 */
.L_x_87:
[C---:B------:R-:W-:Y:S01]  /*2110*/  ISETP.GE.U32.AND P0, PT, R3.reuse, 0x81, PT ;  /* 0x000000810300780c */ /* 0x040fe20003f06070 */
[----:B------:R-:W-:-:S12]  /*2120*/  IMAD.SHL.U32 R3, R3, 0x2, RZ ;  /* 0x0000000203037824 */ /* 0x000fd800078e00ff */
[----:B------:R-:W-:Y:S05]  /*2130*/  @!P0 BRA `(.L_x_89) ;  /* 0xfffffff000508947 */ /* 0x000fea000383ffff */
[----:B------:R-:W0:Y:S01]  /*2140*/  S2R R0, SR_TID.X ;  /* 0x0000000000007919 */ /* 0x000e220000002100 */
[----:B------:R-:W1:Y:S01]  /*2150*/  LDCU.U8 UR4, c[0x0][0x380] ;  /* 0x00007000ff0477ac */ /* 0x000e620008000000 */
[----:B------:R-:W3:Y:S01]  /*2160*/  S2UR UR6, SR_CgaCtaId ;  /* 0x00000000000679c3 */ /* 0x000ee20000008800 */
[----:B------:R-:W4:Y:S01]  /*2170*/  S2R R3, SR_LANEID ;  /* 0x0000000000037919 */ /* 0x000f220000000000 */
[----:B------:R-:W-:Y:S01]  /*2180*/  UMOV UR5, 0x400 ;  /* 0x0000040000057882 */ /* 0x000fe20000000000 */
[----:B------:R-:W2:Y:S01]  /*2190*/  S2R R32, SR_TID.X ;  /* 0x0000000000207919 */ /* 0x000ea20000002100 */
[----:B-1----:R-:W-:-:S04]  /*21a0*/  UPRMT UR4, UR4, 0x8880, URZ ;  /* 0x0000888004047896 */ /* 0x002fc800080000ff */
[----:B------:R-:W-:Y:S02]  /*21b0*/  UISETP.NE.AND UP0, UPT, UR4, URZ, UPT ;  /* 0x000000ff0400728c */ /* 0x000fe4000bf05270 */
[----:B---3--:R-:W-:Y:S01]  /*21c0*/  ULEA UR5, UR6, UR5, 0x18 ;  /* 0x0000000506057291 */ /* 0x008fe2000f8ec0ff */
[----:B0-----:R-:W-:-:S05]  /*21d0*/  IMAD.SHL.U32 R0, R0, 0x8, RZ ;  /* 0x0000000800007824 */ /* 0x001fca00078e00ff */
[----:B------:R-:W-:-:S05]  /*21e0*/  LOP3.LUT R0, R0, 0x1f00, RZ, 0xc0, !PT ;  /* 0x00001f0000007812 */ /* 0x000fca00078ec0ff */
[----:B----4-:R-:W-:-:S04]  /*21f0*/  IMAD.IADD R6, R0, 0x1, R3 ;  /* 0x0000000100067824 */ /* 0x010fc800078e0203 */
[C---:B------:R-:W-:Y:S01]  /*2200*/  VIADD R3, R6.reuse, 0x40 ;  /* 0x0000004006037836 */ /* 0x040fe20000000000 */
[CC--:B------:R-:W-:Y:S01]  /*2210*/  LEA.HI.SX32 R24, R6.reuse, R6.reuse, 0x1b ;  /* 0x0000000606187211 */ /* 0x0c0fe200078fdaff */
[C---:B--2---:R-:W-:Y:S02]  /*2220*/  VIADD R9, R6.reuse, 0x20 ;  /* 0x0000002006097836 */ /* 0x044fe40000000000 */
[C---:B------:R-:W-:Y:S01]  /*2230*/  VIADD R5, R6.reuse, 0x60 ;  /* 0x0000006006057836 */ /* 0x040fe20000000000 */
[-C--:B------:R-:W-:Y:S01]  /*2240*/  LEA.HI.SX32 R8, R3, R6.reuse, 0x1b ;  /* 0x0000000603087211 */ /* 0x080fe200078fdaff */
[C---:B------:R-:W-:Y:S01]  /*2250*/  VIADD R7, R6.reuse, 0x80 ;  /* 0x0000008006077836 */ /* 0x040fe20000000000 */
[-C--:B------:R-:W-:Y:S01]  /*2260*/  LEA.HI.SX32 R9, R9, R6.reuse, 0x1b ;  /* 0x0000000609097211 */ /* 0x080fe200078fdaff */
[C---:B------:R-:W-:Y:S01]  /*2270*/  VIADD R33, R6.reuse, 0xa0 ;  /* 0x000000a006217836 */ /* 0x040fe20000000000 */
[-C--:B------:R-:W-:Y:S01]  /*2280*/  LEA.HI.SX32 R5, R5, R6.reuse, 0x1b ;  /* 0x0000000605057211 */ /* 0x080fe200078fdaff */
[----:B------:R-:W-:Y:S01]  /*2290*/  VIADD R37, R6, 0xc0 ;  /* 0x000000c006257836 */ /* 0x000fe20000000000 */
[----:B------:R-:W-:-:S02]  /*22a0*/  LEA.HI.SX32 R3, R7, R6, 0x1b ;  /* 0x0000000607037211 */ /* 0x000fc400078fdaff */
[-C--:B------:R-:W-:Y:S02]  /*22b0*/  LEA.HI.SX32 R2, R33, R6.reuse, 0x1b ;  /* 0x0000000621027211 */ /* 0x080fe400078fdaff */
[----:B------:R-:W-:Y:S02]  /*22c0*/  LEA.HI.SX32 R0, R37, R6, 0x1b ;  /* 0x0000000625007211 */ /* 0x000fe400078fdaff */
[----:B------:R-:W-:Y:S02]  /*22d0*/  LEA R24, R24, UR5, 0x3 ;  /* 0x0000000518187c11 */ /* 0x000fe4000f8e18ff */
[----:B------:R-:W-:Y:S02]  /*22e0*/  LEA R9, R9, UR5, 0x3 ;  /* 0x0000000509097c11 */ /* 0x000fe4000f8e18ff */
[----:B------:R-:W-:Y:S02]  /*22f0*/  LEA R8, R8, UR5, 0x3 ;  /* 0x0000000508087c11 */ /* 0x000fe4000f8e18ff */
[----:B------:R-:W-:-:S02]  /*2300*/  LEA R5, R5, UR5, 0x3 ;  /* 0x0000000505057c11 */ /* 0x000fc4000f8e18ff */
[----:B------:R-:W-:Y:S02]  /*2310*/  LEA R3, R3, UR5, 0x3 ;  /* 0x0000000503037c11 */ /* 0x000fe4000f8e18ff */
[----:B------:R-:W-:Y:S02]  /*2320*/  LEA R2, R2, UR5, 0x3 ;  /* 0x0000000502027c11 */ /* 0x000fe4000f8e18ff */
[----:B------:R-:W-:Y:S01]  /*2330*/  LEA R0, R0, UR5, 0x3 ;  /* 0x0000000500007c11 */ /* 0x000fe2000f8e18ff */
[----:B------:R-:W-:Y:S06]  /*2340*/  BAR.SYNC.DEFER_BLOCKING 0x0 ;  /* 0x0000000000007b1d */ /* 0x000fec0000010000 */
[----:B------:R-:W-:Y:S05]  /*2350*/  BRA.U !UP0, `(.L_x_90) ;  /* 0x0000000108c47547 */ /* 0x000fea000b800000 */
[----:B------:R-:W-:Y:S01]  /*2360*/  LOP3.LUT R11, R11, R10, RZ, 0x3c, !PT ;  /* 0x0000000a0b0b7212 */ /* 0x000fe200078e3cff */
[----:B------:R-:W-:Y:S01]  /*2370*/  IMAD.MOV.U32 R6, RZ, RZ, R25 ;  /* 0x000000ffff067224 */ /* 0x000fe200078e0019 */
[----:B------:R-:W-:Y:S01]  /*2380*/  LOP3.LUT R23, R23, R22, RZ, 0x3c, !PT ;  /* 0x0000001617177212 */ /* 0x000fe200078e3cff */
[----:B------:R-:W-:Y:S01]  /*2390*/  IMAD.MOV.U32 R7, RZ, RZ, R26 ;  /* 0x000000ffff077224 */ /* 0x000fe200078e001a */
[----:B------:R-:W-:Y:S01]  /*23a0*/  LOP3.LUT R21, R21, R20, RZ, 0x3c, !PT ;  /* 0x0000001415157212 */ /* 0x000fe200078e3cff */
[----:B------:R-:W0:Y:S01]  /*23b0*/  S2R R25, SR_CTAID.X ;  /* 0x0000000000197919 */ /* 0x000e220000002500 */
[----:B------:R-:W-:Y:S01]  /*23c0*/  LOP3.LUT R10, R11, R10, RZ, 0x3c, !PT ;  /* 0x0000000a0b0a7212 */ /* 0x000fe200078e3cff */
[----:B------:R-:W1:Y:S01]  /*23d0*/  LDCU.64 UR4, c[0x0][0x398] ;  /* 0x00007300ff0477ac */ /* 0x000e620008000a00 */
[----:B------:R-:W-:Y:S01]  /*23e0*/  LOP3.LUT R22, R23, R22, RZ, 0x3c, !PT ;  /* 0x0000001617167212 */ /* 0x000fe200078e3cff */
[----:B------:R-:W-:Y:S01]  /*23f0*/  STS.64 [R4], R6 ;  /* 0x0000000604007388 */ /* 0x000fe20000000a00 */
[----:B------:R-:W-:-:S02]  /*2400*/  LOP3.LUT R20, R21, R20, RZ, 0x3c, !PT ;  /* 0x0000001415147212 */ /* 0x000fc400078e3cff */
[----:B------:R-:W-:Y:S02]  /*2410*/  LOP3.LUT R11, R11, R10, RZ, 0x3c, !PT ;  /* 0x0000000a0b0b7212 */ /* 0x000fe400078e3cff */
[----:B------:R-:W-:Y:S02]  /*2420*/  LOP3.LUT R23, R23, R22, RZ, 0x3c, !PT ;  /* 0x0000001617177212 */ /* 0x000fe400078e3cff */
[----:B------:R-:W-:Y:S01]  /*2430*/  LOP3.LUT R21, R21, R20, RZ, 0x3c, !PT ;  /* 0x0000001415157212 */ /* 0x000fe200078e3cff */
[----:B------:R-:W-:Y:S04]  /*2440*/  STS.64 [R29+0x8], R10 ;  /* 0x0000080a1d007388 */ /* 0x000fe80000000a00 */
[----:B------:R2:W-:Y:S04]  /*2450*/  STS.64 [R31+0x10], R22 ;  /* 0x000010161f007388 */ /* 0x0005e80000000a00 */
[----:B------:R3:W-:Y:S04]  /*2460*/  STS.64 [R35+0x18], R20 ;  /* 0x0000181423007388 */ /* 0x0007e80000000a00 */
[----:B------:R-:W-:Y:S04]  /*2470*/  STS.64 [R34+0x20], R18 ;  /* 0x0000201222007388 */ /* 0x000fe80000000a00 */
[----:B------:R-:W-:Y:S01]  /*2480*/  STS.64 [R30+0x28], R16 ;  /* 0x000028101e007388 */ /* 0x000fe20000000a00 */
[----:B--2---:R-:W-:-:S02]  /*2490*/  IMAD.SHL.U32 R22, R32, 0x8, RZ ;  /* 0x0000000820167824 */ /* 0x004fc400078e00ff */
[----:B---3--:R-:W-:Y:S01]  /*24a0*/  IMAD.MOV.U32 R20, RZ, RZ, R15 ;  /* 0x000000ffff147224 */ /* 0x008fe200078e000f */
[----:B------:R-:W-:Y:S01]  /*24b0*/  STS.64 [R28+0x30], R12 ;  /* 0x0000300c1c007388 */ /* 0x000fe20000000a00 */
[----:B------:R-:W-:Y:S01]  /*24c0*/  IMAD.MOV.U32 R21, RZ, RZ, R14 ;  /* 0x000000ffff157224 */ /* 0x000fe200078e000e */
[----:B------:R-:W-:-:S04]  /*24d0*/  LOP3.LUT R22, R22, 0x1f00, RZ, 0xc0, !PT ;  /* 0x00001f0016167812 */ /* 0x000fc800078ec0ff */
[----:B------:R0:W-:Y:S01]  /*24e0*/  STS.64 [R27+0x38], R20 ;  /* 0x000038141b007388 */ /* 0x0001e20000000a00 */
[----:B------:R-:W-:-:S03]  /*24f0*/  NOP ;  /* 0x0000000000007918 */ /* 0x000fc60000000000 */
[----:B------:R-:W2:Y:S04]  /*2500*/  LDS.64 R6, [R24] ;  /* 0x0000000018067984 */ /* 0x000ea80000000a00 */
[----:B------:R3:W4:Y:S01]  /*2510*/  LDS.64 R10, [R9+0x100] ;  /* 0x00010000090a7984 */ /* 0x0007220000000a00 */
[----:B0-----:R-:W-:-:S03]  /*2520*/  IMAD.WIDE.U32 R20, R25, 0x800, RZ ;  /* 0x0000080019147825 */ /* 0x001fc600078e00ff */
[----:B------:R1:W0:Y:S04]  /*2530*/  LDS.64 R12, [R8+0x200] ;  /* 0x00020000080c7984 */ /* 0x0002280000000a00 */
[----:B------:R-:W5:Y:S01]  /*2540*/  LDS.64 R4, [R5+0x300] ;  /* 0x0003000005047984 */ /* 0x000f620000000a00 */
[----:B---3--:R-:W-:-:S03]  /*2550*/  LOP3.LUT R9, R20, 0x1f, R32, 0xf8, !PT ;  /* 0x0000001f14097812 */ /* 0x008fc600078ef820 */
[----:B------:R-:W3:Y:S01]  /*2560*/  LDS.64 R14, [R3+0x400] ;  /* 0x00040000030e7984 */ /* 0x000ee20000000a00 */
[----:B------:R-:W-:-:S03]  /*2570*/  IADD3 R9, P0, PT, R22, R9, RZ ;  /* 0x0000000916097210 */ /* 0x000fc60007f1e0ff */
[----:B------:R-:W3:Y:S02]  /*2580*/  LDS.64 R18, [R2+0x500] ;  /* 0x0005000002127984 */ /* 0x000ee40000000a00 */
[----:B------:R-:W-:Y:S01]  /*2590*/  IMAD.X R20, RZ, RZ, R21, P0 ;  /* 0x000000ffff147224 */ /* 0x000fe200000e0615 */
[C---:B-1----:R-:W-:Y:S01]  /*25a0*/  LEA R8, P0, R9.reuse, UR4, 0x3 ;  /* 0x0000000409087c11 */ /* 0x042fe2000f8018ff */
[----:B------:R-:W1:Y:S03]  /*25b0*/  LDS.64 R16, [R0+0x600] ;  /* 0x0006000000107984 */ /* 0x000e660000000a00 */
[----:B------:R-:W-:Y:S01]  /*25c0*/  LEA.HI.X R9, R9, UR5, R20, 0x3, P0 ;  /* 0x0000000509097c11 */ /* 0x000fe200080f1c14 */
[----:B------:R-:W1:Y:S04]  /*25d0*/  LDS.64 R36, [R36+0x700] ;  /* 0x0007000024247984 */ /* 0x000e680000000a00 */
[----:B--2---:R-:W-:Y:S04]  /*25e0*/  STG.E.64 desc[UR8][R8.64], R6 ;  /* 0x0000000608007986 */ /* 0x004fe8000c101b08 */
[----:B----4-:R-:W-:Y:S04]  /*25f0*/  STG.E.64 desc[UR8][R8.64+0x100], R10 ;  /* 0x0001000a08007986 */ /* 0x010fe8000c101b08 */
[----:B0-----:R-:W-:Y:S04]  /*2600*/  STG.E.64 desc[UR8][R8.64+0x200], R12 ;  /* 0x0002000c08007986 */ /* 0x001fe8000c101b08 */
[----:B-----5:R-:W-:Y:S04]  /*2610*/  STG.E.64 desc[UR8][R8.64+0x300], R4 ;  /* 0x0003000408007986 */ /* 0x020fe8000c101b08 */
[----:B---3--:R-:W-:Y:S04]  /*2620*/  STG.E.64 desc[UR8][R8.64+0x400], R14 ;  /* 0x0004000e08007986 */ /* 0x008fe8000c101b08 */
[----:B------:R-:W-:Y:S04]  /*2630*/  STG.E.64 desc[UR8][R8.64+0x500], R18 ;  /* 0x0005001208007986 */ /* 0x000fe8000c101b08 */
[----:B-1----:R-:W-:Y:S04]  /*2640*/  STG.E.64 desc[UR8][R8.64+0x600], R16 ;  /* 0x0006001008007986 */ /* 0x002fe8000c101b08 */
[----:B------:R-:W-:Y:S01]  /*2650*/  STG.E.64 desc[UR8][R8.64+0x700], R36 ;  /* 0x0007002408007986 */ /* 0x000fe2000c101b08 */
[----:B------:R-:W-:Y:S05]  /*2660*/  EXIT ;  /* 0x000000000000794d */ /* 0x000fea0003800000 */
.L_x_90:
        /* <DEDUP_REMOVED lines=15> */
[----:B------:R-:W-:Y:S04]  /*2760*/  STS.64 [R31+0x10], R22 ;  /* 0x000010161f007388 */ /* 0x000fe80000000a00 */
[----:B------:R2:W-:Y:S04]  /*2770*/  STS.64 [R35+0x18], R20 ;  /* 0x0000181423007388 */ /* 0x0005e80000000a00 */
[----:B------:R-:W-:Y:S04]  /*2780*/  STS.64 [R34+0x20], R18 ;  /* 0x0000201222007388 */ /* 0x000fe80000000a00 */
[----:B------:R-:W-:Y:S01]  /*2790*/  STS.64 [R30+0x28], R16 ;  /* 0x000028101e007388 */ /* 0x000fe20000000a00 */
[----:B--2---:R-:W-:-:S03]  /*27a0*/  IMAD.MOV.U32 R20, RZ, RZ, R15 ;  /* 0x000000ffff147224 */ /* 0x004fc600078e000f */
[----:B------:R2:W-:Y:S01]  /*27b0*/  STS.64 [R28+0x30], R12 ;  /* 0x0000300c1c007388 */ /* 0x0005e20000000a00 */
[----:B------:R-:W-:-:S05]  /*27c0*/  IMAD.MOV.U32 R21, RZ, RZ, R14 ;  /* 0x000000ffff157224 */ /* 0x000fca00078e000e */
[----:B------:R-:W-:Y:S01]  /*27d0*/  STS.64 [R27+0x38], R20 ;  /* 0x000038141b007388 */ /* 0x000fe20000000a00 */
[----:B------:R-:W-:-:S03]  /*27e0*/  NOP ;  /* 0x0000000000007918 */ /* 0x000fc60000000000 */
[----:B------:R-:W3:Y:S01]  /*27f0*/  LDS.64 R24, [R24] ;  /* 0x0000000018187984 */ /* 0x000ee20000000a00 */
[----:B--2---:R-:W-:-:S03]  /*2800*/  IMAD.SHL.U32 R12, R32, 0x8, RZ ;  /* 0x00000008200c7824 */ /* 0x004fc600078e00ff */
[----:B------:R-:W2:Y:S02]  /*2810*/  LDS.64 R6, [R9+0x100] ;  /* 0x0001000009067984 */ /* 0x000ea40000000a00 */
[----:B------:R-:W-:Y:S02]  /*2820*/  LOP3.LUT R33, R12, 0x1f00, RZ, 0xc0, !PT ;  /* 0x00001f000c217812 */ /* 0x000fe400078ec0ff */
[----:B------:R1:W4:Y:S02]  /*2830*/  LDS.64 R10, [R8+0x200] ;  /* 0x00020000080a7984 */ /* 0x0003240000000a00 */
[----:B------:R-:W-:Y:S01]  /*2840*/  LOP3.LUT R32, R33, 0x1f, R32, 0xf8, !PT ;  /* 0x0000001f21207812 */ /* 0x000fe200078ef820 */
[----:B------:R-:W-:Y:S01]  /*2850*/  IMAD.MOV.U32 R33, RZ, RZ, RZ ;  /* 0x000000ffff217224 */ /* 0x000fe200078e00ff */
[----:B------:R-:W5:Y:S03]  /*2860*/  LDS.64 R4, [R5+0x300] ;  /* 0x0003000005047984 */ /* 0x000f660000000a00 */
[----:B0-----:R-:W-:Y:S01]  /*2870*/  IMAD.WIDE.U32 R32, R26, 0x800, R32 ;  /* 0x000008001a207825 */ /* 0x001fe200078e0020 */
[----:B------:R-:W0:Y:S04]  /*2880*/  LDS.64 R14, [R3+0x400] ;  /* 0x00040000030e7984 */ /* 0x000e280000000a00 */
[----:B------:R-:W0:Y:S01]  /*2890*/  LDS.64 R18, [R2+0x500] ;  /* 0x0005000002127984 */ /* 0x000e220000000a00 */
[----:B-1----:R-:W-:-:S03]  /*28a0*/  LEA R8, P0, R32, UR4, 0x3 ;  /* 0x0000000420087c11 */ /* 0x002fc6000f8018ff */
[----:B------:R-:W1:Y:S01]  /*28b0*/  LDS.64 R16, [R0+0x600] ;  /* 0x0006000000107984 */ /* 0x000e620000000a00 */
[----:B------:R-:W-:-:S03]  /*28c0*/  LEA.HI.X R9, R32, UR5, R33, 0x3, P0 ;  /* 0x0000000520097c11 */ /* 0x000fc600080f1c21 */
[----:B------:R-:W1:Y:S04]  /*28d0*/  LDS.64 R36, [R36+0x700] ;  /* 0x0007000024247984 */ /* 0x000e680000000a00 */
[----:B---3--:R-:W-:Y:S04]  /*28e0*/  STG.E.64 desc[UR8][R8.64], R24 ;  /* 0x0000001808007986 */ /* 0x008fe8000c101b08 */
[----:B--2---:R-:W-:Y:S04]  /*28f0*/  STG.E.64 desc[UR8][R8.64+0x100], R6 ;  /* 0x0001000608007986 */ /* 0x004fe8000c101b08 */
[----:B----4-:R-:W-:Y:S04]  /*2900*/  STG.E.64 desc[UR8][R8.64+0x200], R10 ;  /* 0x0002000a08007986 */ /* 0x010fe8000c101b08 */
[----:B-----5:R-:W-:Y:S04]  /*2910*/  STG.E.64 desc[UR8][R8.64+0x300], R4 ;  /* 0x0003000408007986 */ /* 0x020fe8000c101b08 */
[----:B0-----:R-:W-:Y:S04]  /*2920*/  STG.E.64 desc[UR8][R8.64+0x400], R14 ;  /* 0x0004000e08007986 */ /* 0x001fe8000c101b08 */
[----:B------:R-:W-:Y:S04]  /*2930*/  STG.E.64 desc[UR8][R8.64+0x500], R18 ;  /* 0x0005001208007986 */ /* 0x000fe8000c101b08 */
[----:B-1----:R-:W-:Y:S04]  /*2940*/  STG.E.64 desc[UR8][R8.64+0x600], R16 ;  /* 0x0006001008007986 */ /* 0x002fe8000c101b08 */
[----:B------:R-:W-:Y:S01]  /*2950*/  STG.E.64 desc[UR8][R8.64+0x700], R36 ;  /* 0x0007002408007986 */ /* 0x000fe2000c101b08 */
[----:B------:R-:W-:Y:S05]  /*2960*/  EXIT ;  /* 0x000000000000794d */ /* 0x000fea0003800000 */
.L_x_69:
[----:B------:R-:W0:Y:S01]  /*2970*/  LDC.64 R8, c[0x0][0x388] ;  /* 0x0000e200ff087b82 */ /* 0x000e220000000a00 */
[----:B------:R-:W-:Y:S01]  /*2980*/  ACQBULK ;  /* 0x000000000000782e */ /* 0x000fe20000000000 */
[----:B------:R-:W1:Y:S06]  /*2990*/  S2R R36, SR_TID.X ;  /* 0x0000000000247919 */ /* 0x000e6c0000002100 */
[----:B------:R-:W2:Y:S01]  /*29a0*/  LDC R4, c[0x0][0x3a8] ;  /* 0x0000ea00ff047b82 */ /* 0x000ea20000000800 */
[----:B0-----:R-:W-:-:S05]  /*29b0*/  IMAD.WIDE.U32 R8, R5, 0x4000, R8 ;  /* 0x0000400005087825 */ /* 0x001fca00078e0008 */
[----:B------:R-:W3:Y:S01]  /*29c0*/  LDG.E.64 R2, desc[UR8][R8.64] ;  /* 0x0000000808027981 */ /* 0x000ee2000c1e1b00 */
[----:B------:R-:W-:Y:S02]  /*29d0*/  IMAD.U32 R5, R5, -0x800, RZ ;  /* 0xfffff80005057824 */ /* 0x000fe400078e00ff */
[----:B-1----:R-:W-:-:S03]  /*29e0*/  IMAD.SHL.U32 R0, R36, 0x8, RZ ;  /* 0x0000000824007824 */ /* 0x002fc600078e00ff */
[----:B--2---:R-:W-:Y:S02]  /*29f0*/  VIADDMNMX R5, R5, R4, 0x800, PT ;  /* 0x0000080005057446 */ /* 0x004fe40003800104 */
[----:B------:R-:W-:-:S04]  /*2a00*/  LOP3.LUT R23, R0, 0x1f00, RZ, 0xc0, !PT ;  /* 0x00001f0000177812 */ /* 0x000fc800078ec0ff */
[----:B------:R-:W-:-:S04]  /*2a10*/  LOP3.LUT R18, R23, 0x1f, R36, 0xf8, !PT ;  /* 0x0000001f17127812 */ /* 0x000fc800078ef824 */
[CC--:B------:R-:W-:Y:S01]  /*2a20*/  ISETP.GE.AND P0, PT, R18.reuse, R5.reuse, PT ;  /* 0x000000051200720c */ /* 0x0c0fe20003f06270 */
[C---:B------:R-:W-:Y:S01]  /*2a30*/  VIADD R4, R18.reuse, 0x20 ;  /* 0x0000002012047836 */ /* 0x040fe20000000000 */
[C---:B------:R-:W-:Y:S01]  /*2a40*/  LEA R20, P5, R18.reuse, R8, 0x3 ;  /* 0x0000000812147211 */ /* 0x040fe200078a18ff */
[C---:B------:R-:W-:Y:S02]  /*2a50*/  VIADD R6, R18.reuse, 0x40 ;  /* 0x0000004012067836 */ /* 0x040fe40000000000 */
[----:B------:R-:W-:Y:S01]  /*2a60*/  VIADD R10, R18, 0x80 ;  /* 0x00000080120a7836 */ /* 0x000fe20000000000 */
[-C--:B------:R-:W-:Y:S01]  /*2a70*/  ISETP.GE.AND P1, PT, R4, R5.reuse, PT ;  /* 0x000000050400720c */ /* 0x080fe20003f26270 */
[----:B------:R-:W-:Y:S01]  /*2a80*/  VIADD R4, R18, 0x60 ;  /* 0x0000006012047836 */ /* 0x000fe20000000000 */
[-C--:B------:R-:W-:Y:S01]  /*2a90*/  ISETP.GE.AND P2, PT, R6, R5.reuse, PT ;  /* 0x000000050600720c */ /* 0x080fe20003f46270 */
[----:B------:R-:W-:Y:S01]  /*2aa0*/  IMAD.X R21, RZ, RZ, R9, P5 ;  /* 0x000000ffff157224 */ /* 0x000fe200028e0609 */
[----:B------:R-:W-:-:S02]  /*2ab0*/  ISETP.GE.AND P4, PT, R10, R5, PT ;  /* 0x000000050a00720c */ /* 0x000fc40003f86270 */
[----:B------:R-:W-:Y:S01]  /*2ac0*/  ISETP.GE.AND P3, PT, R4, R5, PT ;  /* 0x000000050400720c */ /* 0x000fe20003f66270 */
[C---:B------:R-:W-:Y:S02]  /*2ad0*/  VIADD R4, R18.reuse, 0xa0 ;  /* 0x000000a012047836 */ /* 0x040fe40000000000 */
[C---:B------:R-:W-:Y:S02]  /*2ae0*/  VIADD R16, R18.reuse, 0xc0 ;  /* 0x000000c012107836 */ /* 0x040fe40000000000 */
[----:B------:R-:W-:Y:S02]  /*2af0*/  VIADD R18, R18, 0xe0 ;  /* 0x000000e012127836 */ /* 0x000fe40000000000 */
[----:B---3--:R-:W-:Y:S02]  /*2b00*/  IMAD.MOV.U32 R6, RZ, RZ, R2 ;  /* 0x000000ffff067224 */ /* 0x008fe400078e0002 */
[----:B------:R-:W-:Y:S02]  /*2b10*/  IMAD.MOV.U32 R7, RZ, RZ, R3 ;  /* 0x000000ffff077224 */ /* 0x000fe400078e0003 */
[----:B------:R-:W-:Y:S01]  /*2b20*/  IMAD.MOV.U32 R12, RZ, RZ, R6 ;  /* 0x000000ffff0c7224 */ /* 0x000fe200078e0006 */
[----:B------:R-:W2:Y:S01]  /*2b30*/  @!P0 LDG.E.64 R2, desc[UR8][R20.64] ;  /* 0x0000000814028981 */ /* 0x000ea2000c1e1b00 */
[----:B------:R-:W-:-:S02]  /*2b40*/  IMAD.MOV.U32 R13, RZ, RZ, R7 ;  /* 0x000000ffff0d7224 */ /* 0x000fc400078e0007 */
[--C-:B------:R-:W-:Y:S02]  /*2b50*/  IMAD.MOV.U32 R8, RZ, RZ, R6.reuse ;  /* 0x000000ffff087224 */ /* 0x100fe400078e0006 */
[--C-:B------:R-:W-:Y:S01]  /*2b60*/  IMAD.MOV.U32 R9, RZ, RZ, R7.reuse ;  /* 0x000000ffff097224 */ /* 0x100fe200078e0007 */
[-C--:B------:R-:W-:Y:S01]  /*2b70*/  ISETP.GE.AND P0, PT, R4, R5.reuse, PT ;  /* 0x000000050400720c */ /* 0x080fe20003f06270 */
[----:B------:R-:W3:Y:S01]  /*2b80*/  @!P1 LDG.E.64 R12, desc[UR8][R20.64+0x100] ;  /* 0x00010008140c9981 */ /* 0x000ee2000c1e1b00 */
[--C-:B------:R-:W-:Y:S01]  /*2b90*/  IMAD.MOV.U32 R10, RZ, RZ, R6.reuse ;  /* 0x000000ffff0a7224 */ /* 0x100fe200078e0006 */
[-C--:B------:R-:W-:Y:S01]  /*2ba0*/  ISETP.GE.AND P1, PT, R16, R5.reuse, PT ;  /* 0x000000051000720c */ /* 0x080fe20003f26270 */
[----:B------:R-:W-:Y:S01]  /*2bb0*/  IMAD.MOV.U32 R11, RZ, RZ, R7 ;  /* 0x000000ffff0b7224 */ /* 0x000fe200078e0007 */
[----:B------:R-:W4:Y:S01]  /*2bc0*/  @!P2 LDG.E.64 R8, desc[UR8][R20.64+0x200] ;  /* 0x000200081408a981 */ /* 0x000f22000c1e1b00 */
[----:B------:R-:W-:Y:S01]  /*2bd0*/  ISETP.GE.AND P2, PT, R18, R5, PT ;  /* 0x000000051200720c */ /* 0x000fe20003f46270 */
[----:B------:R-:W-:-:S02]  /*2be0*/  IMAD.MOV.U32 R14, RZ, RZ, R6 ;  /* 0x000000ffff0e7224 */ /* 0x000fc400078e0006 */
[--C-:B------:R-:W-:Y:S01]  /*2bf0*/  IMAD.MOV.U32 R15, RZ, RZ, R7.reuse ;  /* 0x000000ffff0f7224 */ /* 0x100fe200078e0007 */
[----:B------:R-:W5:Y:S01]  /*2c00*/  @!P3 LDG.E.64 R10, desc[UR8][R20.64+0x300] ;  /* 0x00030008140ab981 */ /* 0x000f62000c1e1b00 */
[--C-:B------:R-:W-:Y:S02]  /*2c10*/  IMAD.MOV.U32 R18, RZ, RZ, R6.reuse ;  /* 0x000000ffff127224 */ /* 0x100fe400078e0006 */
[--C-:B------:R-:W-:Y:S02]  /*2c20*/  IMAD.MOV.U32 R19, RZ, RZ, R7.reuse ;  /* 0x000000ffff137224 */ /* 0x100fe400078e0007 */
[----:B------:R-:W-:Y:S01]  /*2c30*/  IMAD.MOV.U32 R16, RZ, RZ, R6 ;  /* 0x000000ffff107224 */ /* 0x000fe200078e0006 */
[----:B------:R-:W5:Y:S01]  /*2c40*/  @!P4 LDG.E.64 R14, desc[UR8][R20.64+0x400] ;  /* 0x00040008140ec981 */ /* 0x000f62000c1e1b00 */
[----:B------:R-:W-:-:S03]  /*2c50*/  IMAD.MOV.U32 R17, RZ, RZ, R7 ;  /* 0x000000ffff117224 */ /* 0x000fc600078e0007 */
[----:B------:R-:W5:Y:S04]  /*2c60*/  @!P0 LDG.E.64 R18, desc[UR8][R20.64+0x500] ;  /* 0x0005000814128981 */ /* 0x000f68000c1e1b00 */
[----:B------:R-:W5:Y:S04]  /*2c70*/  @!P1 LDG.E.64 R16, desc[UR8][R20.64+0x600] ;  /* 0x0006000814109981 */ /* 0x000f68000c1e1b00 */
[----:B------:R0:W5:Y:S01]  /*2c80*/  @!P2 LDG.E.64 R6, desc[UR8][R20.64+0x700] ;  /* 0x000700081406a981 */ /* 0x000162000c1e1b00 */
[----:B------:R-:W1:Y:S01]  /*2c90*/  S2R R4, SR_LANEID ;  /* 0x0000000000047919 */ /* 0x000e620000000000 */
[----:B------:R-:W0:Y:S01]  /*2ca0*/  S2UR UR5, SR_CgaCtaId ;  /* 0x00000000000579c3 */ /* 0x000e220000008800 */
[----:B------:R-:W-:-:S02]  /*2cb0*/  UMOV UR4, 0x400 ;  /* 0x0000040000047882 */ /* 0x000fc40000000000 */
[----:B0-----:R-:W-:Y:S01]  /*2cc0*/  ULEA UR4, UR5, UR4, 0x18 ;  /* 0x0000000405047291 */ /* 0x001fe2000f8ec0ff */
[----:B-1----:R-:W-:-:S04]  /*2cd0*/  IMAD.IADD R23, R23, 0x1, R4 ;  /* 0x0000000117177824 */ /* 0x002fc800078e0204 */
[C---:B------:R-:W-:Y:S02]  /*2ce0*/  VIADD R22, R23.reuse, 0x20 ;  /* 0x0000002017167836 */ /* 0x040fe40000000000 */
[C---:B------:R-:W-:Y:S02]  /*2cf0*/  VIADD R20, R23.reuse, 0x80 ;  /* 0x0000008017147836 */ /* 0x040fe40000000000 */
[C---:B------:R-:W-:Y:S02]  /*2d00*/  VIADD R26, R23.reuse, 0x40 ;  /* 0x00000040171a7836 */ /* 0x040fe40000000000 */
[C---:B------:R-:W-:Y:S02]  /*2d10*/  VIADD R28, R23.reuse, 0x60 ;  /* 0x00000060171c7836 */ /* 0x040fe40000000000 */
[C---:B------:R-:W-:Y:S02]  /*2d20*/  VIADD R32, R23.reuse, 0xa0 ;  /* 0x000000a017207836 */ /* 0x040fe40000000000 */
[----:B------:R-:W-:-:S02]  /*2d30*/  VIADD R34, R23, 0xc0 ;  /* 0x000000c017227836 */ /* 0x000fc40000000000 */
[C---:B------:R-:W-:Y:S01]  /*2d40*/  VIADD R27, R23.reuse, 0xe0 ;  /* 0x000000e0171b7836 */ /* 0x040fe20000000000 */
[-C--:B------:R-:W-:Y:S01]  /*2d50*/  LEA.HI.SX32 R24, R23, R23.reuse, 0x1b ;  /* 0x0000001717187211 */ /* 0x080fe200078fdaff */
[----:B------:R-:W-:Y:S01]  /*2d60*/  IMAD R4, R4, 0x7, R23 ;  /* 0x0000000704047824 */ /* 0x000fe200078e0217 */
[-C--:B------:R-:W-:Y:S02]  /*2d70*/  LEA.HI.SX32 R25, R22, R23.reuse, 0x1b ;  /* 0x0000001716197211 */ /* 0x080fe400078fdaff */
[-C--:B------:R-:W-:Y:S02]  /*2d80*/  LEA.HI.SX32 R30, R20, R23.reuse, 0x1b ;  /* 0x00000017141e7211 */ /* 0x080fe400078fdaff */
[-C--:B------:R-:W-:Y:S02]  /*2d90*/  LEA.HI.SX32 R26, R26, R23.reuse, 0x1b ;  /* 0x000000171a1a7211 */ /* 0x080fe400078fdaff */
[-C--:B------:R-:W-:Y:S02]  /*2da0*/  LEA.HI.SX32 R28, R28, R23.reuse, 0x1b ;  /* 0x000000171c1c7211 */ /* 0x080fe400078fdaff */
[----:B------:R-:W-:-:S02]  /*2db0*/  LEA.HI.SX32 R20, R32, R23, 0x1b ;  /* 0x0000001720147211 */ /* 0x000fc400078fdaff */
[-C--:B------:R-:W-:Y:S02]  /*2dc0*/  LEA.HI.SX32 R21, R34, R23.reuse, 0x1b ;  /* 0x0000001722157211 */ /* 0x080fe400078fdaff */
[----:B------:R-:W-:Y:S02]  /*2dd0*/  LEA.HI.SX32 R22, R27, R23, 0x1b ;  /* 0x000000171b167211 */ /* 0x000fe400078fdaff */
[----:B------:R-:W-:Y:S02]  /*2de0*/  LEA R23, R24, UR4, 0x3 ;  /* 0x0000000418177c11 */ /* 0x000fe4000f8e18ff */
[----:B------:R-:W-:Y:S01]  /*2df0*/  LEA R25, R25, UR4, 0x3 ;  /* 0x0000000419197c11 */ /* 0x000fe2000f8e18ff */
[----:B------:R-:W-:Y:S01]  /*2e00*/  VIADD R35, R4, 0x2 ;  /* 0x0000000204237836 */ /* 0x000fe20000000000 */
[----:B------:R-:W-:Y:S01]  /*2e10*/  LEA R27, R26, UR4, 0x3 ;  /* 0x000000041a1b7c11 */ /* 0x000fe2000f8e18ff */
[----:B------:R-:W-:Y:S01]  /*2e20*/  VIADD R24, R4, 0x4 ;  /* 0x0000000404187836 */ /* 0x000fe20000000000 */
[----:B------:R-:W-:Y:S01]  /*2e30*/  LEA R29, R28, UR4, 0x3 ;  /* 0x000000041c1d7c11 */ /* 0x000fe2000f8e18ff */
[----:B------:R-:W-:-:S02]  /*2e40*/  VIADD R26, R4, 0x5 ;  /* 0x00000005041a7836 */ /* 0x000fc40000000000 */
[C---:B------:R-:W-:Y:S02]  /*2e50*/  VIADD R33, R4.reuse, 0x1 ;  /* 0x0000000104217836 */ /* 0x040fe40000000000 */
[C---:B------:R-:W-:Y:S02]  /*2e60*/  VIADD R37, R4.reuse, 0x3 ;  /* 0x0000000304257836 */ /* 0x040fe40000000000 */
[----:B------:R-:W-:Y:S01]  /*2e70*/  VIADD R28, R4, 0x6 ;  /* 0x00000006041c7836 */ /* 0x000fe20000000000 */
[----:B------:R-:W-:Y:S02]  /*2e80*/  LEA R31, R30, UR4, 0x3 ;  /* 0x000000041e1f7c11 */ /* 0x000fe4000f8e18ff */
[-C--:B------:R-:W-:Y:S02]  /*2e90*/  LEA.HI.SX32 R32, R35, R4.reuse, 0x1b ;  /* 0x0000000423207211 */ /* 0x080fe400078fdaff */
[-C--:B------:R-:W-:Y:S02]  /*2ea0*/  LEA.HI.SX32 R24, R24, R4.reuse, 0x1b ;  /* 0x0000000418187211 */ /* 0x080fe400078fdaff */
[----:B------:R-:W-:-:S02]  /*2eb0*/  LEA.HI.SX32 R26, R26, R4, 0x1b ;  /* 0x000000041a1a7211 */ /* 0x000fc400078fdaff */
[-C--:B------:R-:W-:Y:S02]  /*2ec0*/  LEA.HI.SX32 R33, R33, R4.reuse, 0x1b ;  /* 0x0000000421217211 */ /* 0x080fe400078fdaff */
[----:B------:R-:W-:Y:S02]  /*2ed0*/  LEA.HI.SX32 R35, R4, R4, 0x1b ;  /* 0x0000000404237211 */ /* 0x000fe400078fdaff */
[----:B------:R-:W-:Y:S02]  /*2ee0*/  LEA R21, R21, UR4, 0x3 ;  /* 0x0000000415157c11 */ /* 0x000fe4000f8e18ff */
[----:B------:R-:W-:Y:S02]  /*2ef0*/  LEA R35, R35, UR4, 0x3 ;  /* 0x0000000423237c11 */ /* 0x000fe4000f8e18ff */
[----:B------:R-:W-:Y:S02]  /*2f00*/  LEA R33, R33, UR4, 0x3 ;  /* 0x0000000421217c11 */ /* 0x000fe4000f8e18ff */
[----:B------:R-:W-:Y:S01]  /*2f10*/  LEA R32, R32, UR4, 0x3 ;  /* 0x0000000420207c11 */ /* 0x000fe2000f8e18ff */
[----:B--2---:R0:W-:Y:S04]  /*2f20*/  STS.64 [R23], R2 ;  /* 0x0000000217007388 */ /* 0x0041e80000000a00 */
[----:B---3--:R-:W-:Y:S01]  /*2f30*/  STS.64 [R25+0x100], R12 ;  /* 0x0001000c19007388 */ /* 0x008fe20000000a00 */
[----:B0-----:R-:W-:-:S03]  /*2f40*/  VIADD R23, R4, 0x7 ;  /* 0x0000000704177836 */ /* 0x001fc60000000000 */
[----:B----4-:R0:W-:Y:S01]  /*2f50*/  STS.64 [R27+0x200], R8 ;  /* 0x000200081b007388 */ /* 0x0101e20000000a00 */
[----:B------:R-:W-:-:S03]  /*2f60*/  LEA R3, R20, UR4, 0x3 ;  /* 0x0000000414037c11 */ /* 0x000fc6000f8e18ff */
[----:B-----5:R1:W-:Y:S01]  /*2f70*/  STS.64 [R29+0x300], R10 ;  /* 0x0003000a1d007388 */ /* 0x0203e20000000a00 */
[----:B------:R-:W-:-:S03]  /*2f80*/  LEA.HI.SX32 R23, R23, R4, 0x1b ;  /* 0x0000000417177211 */ /* 0x000fc600078fdaff */
[----:B------:R2:W-:Y:S01]  /*2f90*/  STS.64 [R31+0x400], R14 ;  /* 0x0004000e1f007388 */ /* 0x0005e20000000a00 */
[-C--:B0-----:R-:W-:Y:S02]  /*2fa0*/  LEA.HI.SX32 R27, R28, R4.reuse, 0x1b ;  /* 0x000000041c1b7211 */ /* 0x081fe400078fdaff */
[----:B------:R-:W-:Y:S02]  /*2fb0*/  LEA R9, R22, UR4, 0x3 ;  /* 0x0000000416097c11 */ /* 0x000fe4000f8e18ff */
[----:B-1----:R-:W-:Y:S02]  /*2fc0*/  LEA.HI.SX32 R29, R37, R4, 0x1b ;  /* 0x00000004251d7211 */ /* 0x002fe400078fdaff */
[----:B------:R-:W-:Y:S01]  /*2fd0*/  LEA R28, R26, UR4, 0x3 ;  /* 0x000000041a1c7c11 */ /* 0x000fe2000f8e18ff */
[----:B------:R-:W-:Y:S01]  /*2fe0*/  STS.64 [R3+0x500], R18 ;  /* 0x0005001203007388 */ /* 0x000fe20000000a00 */
[----:B------:R-:W-:Y:S02]  /*2ff0*/  LEA R29, R29, UR4, 0x3 ;  /* 0x000000041d1d7c11 */ /* 0x000fe4000f8e18ff */
[----:B--2---:R-:W-:-:S02]  /*3000*/  LEA R14, R24, UR4, 0x3 ;  /* 0x00000004180e7c11 */ /* 0x004fc4000f8e18ff */
[----:B------:R-:W-:Y:S02]  /*3010*/  LEA R27, R27, UR4, 0x3 ;  /* 0x000000041b1b7c11 */ /* 0x000fe4000f8e18ff */
[----:B------:R-:W-:Y:S01]  /*3020*/  LEA R26, R23, UR4, 0x3 ;  /* 0x00000004171a7c11 */ /* 0x000fe2000f8e18ff */
[----:B------:R-:W-:Y:S04]  /*3030*/  STS.64 [R21+0x600], R16 ;  /* 0x0006001015007388 */ /* 0x000fe80000000a00 */
[----:B------:R-:W-:Y:S01]  /*3040*/  STS.64 [R9+0x700], R6 ;  /* 0x0007000609007388 */ /* 0x000fe20000000a00 */
[----:B------:R-:W-:-:S03]  /*3050*/  NOP ;  /* 0x0000000000007918 */ /* 0x000fc60000000000 */
[----:B------:R-:W-:Y:S04]  /*3060*/  LDS.64 R14, [R14+0x20] ;  /* 0x000020000e0e7984 */ /* 0x000fe80000000a00 */
[----:B------:R-:W-:Y:S04]  /*3070*/  LDS.64 R2, [R33+0x8] ;  /* 0x0000080021027984 */ /* 0x000fe80000000a00 */
[----:B------:R-:W-:Y:S04]  /*3080*/  LDS.64 R18, [R32+0x10] ;  /* 0x0000100020127984 */ /* 0x000fe80000000a00 */
[----:B------:R-:W-:Y:S04]  /*3090*/  LDS.64 R16, [R29+0x18] ;  /* 0x000018001d107984 */ /* 0x000fe80000000a00 */
[----:B------:R-:W-:Y:S04]  /*30a0*/  LDS.64 R10, [R28+0x28] ;  /* 0x000028001c0a7984 */ /* 0x000fe80000000a00 */
[----:B------:R-:W-:Y:S04]  /*30b0*/  LDS.64 R22, [R27+0x30] ;  /* 0x000030001b167984 */ /* 0x000fe80000000a00 */
[----:B------:R-:W-:Y:S04]  /*30c0*/  LDS.64 R12, [R26+0x38] ;  /* 0x000038001a0c7984 */ /* 0x000fe80000000a00 */
[----:B------:R-:W0:Y:S01]  /*30d0*/  LDS.64 R8, [R35] ;  /* 0x0000000023087984 */ /* 0x000e220000000a00 */
[----:B------:R-:W-:Y:S01]  /*30e0*/  BAR.SYNC.DEFER_BLOCKING 0x0 ;  /* 0x0000000000007b1d */ /* 0x000fe20000010000 */
[----:B------:R-:W-:-:S07]  /*30f0*/  VIADD R0, R0, 0x1 ;  /* 0x0000000100007836 */ /* 0x000fce0000000000 */
[----:B------:R-:W-:Y:S01]  /*3100*/  PREEXIT ;  /* 0x000000000000782d */ /* 0x000fe20000000000 */
[----:B0-----:R-:W-:Y:S02]  /*3110*/  IMAD.MOV.U32 R6, RZ, RZ, R8 ;  /* 0x000000ffff067224 */ /* 0x001fe400078e0008 */
[----:B------:R-:W-:Y:S01]  /*3120*/  IMAD.MOV.U32 R7, RZ, RZ, R9 ;  /* 0x000000ffff077224 */ /* 0x000fe200078e0009 */
[----:B------:R-:W-:-:S13]  /*3130*/  ISETP.GE.U32.AND P0, PT, R0, R5, PT ;  /* 0x000000050000720c */ /* 0x000fda0003f06070 */
[----:B------:R-:W2:Y:S04]  /*3140*/  @!P0 LD.E R4, desc[UR8][R6.64] ;  /* 0x0000000806048980 */ /* 0x000ea8000c101900 */
[----:B------:R-:W2:Y:S01]  /*3150*/  @!P0 LD.E R21, desc[UR8][R2.64] ;  /* 0x0000000802158980 */ /* 0x000ea2000c101900 */
[----:B------:R-:W-:Y:S02]  /*3160*/  IMAD.SHL.U32 R0, R36, 0x8, RZ ;  /* 0x0000000824007824 */ /* 0x000fe400078e00ff */
[----:B------:R-:W-:Y:S02]  /*3170*/  IMAD.MOV.U32 R24, RZ, RZ, R8 ;  /* 0x000000ffff187224 */ /* 0x000fe400078e0008 */
[----:B------:R-:W-:Y:S02]  /*3180*/  VIADD R20, R0, 0x2 ;  /* 0x0000000200147836 */ /* 0x000fe40000000000 */
[----:B------:R-:W-:-:S03]  /*3190*/  IMAD.MOV.U32 R25, RZ, RZ, R9 ;  /* 0x000000ffff197224 */ /* 0x000fc600078e0009 */
[----:B------:R-:W-:-:S13]  /*31a0*/  ISETP.GE.U32.AND P2, PT, R20, R5, PT ;  /* 0x000000051400720c */ /* 0x000fda0003f46070 */
[----:B------:R-:W3:Y:S01]  /*31b0*/  @!P2 LD.E R31, desc[UR8][R18.64] ;  /* 0x00000008121fa980 */ /* 0x000ee2000c101900 */
[----:B--2---:R-:W-:-:S04]  /*31c0*/  @!P0 ISETP.GT.AND P1, PT, R4, R21, PT ;  /* 0x000000150400820c */ /* 0x004fc80003f24270 */
[----:B------:R-:W-:Y:S02]  /*31d0*/  @!P0 SEL R24, R8, R2, P1 ;  /* 0x0000000208188207 */ /* 0x000fe40000800000 */
[----:B------:R-:W-:-:S03]  /*31e0*/  @!P0 SEL R25, R9, R3, P1 ;  /* 0x0000000309198207 */ /* 0x000fc60000800000 */
[----:B------:R-:W-:Y:S02]  /*31f0*/  @!P2 IMAD.MOV.U32 R20, RZ, RZ, R24 ;  /* 0x000000ffff14a224 */ /* 0x000fe400078e0018 */
[----:B------:R-:W-:-:S05]  /*3200*/  @!P2 IMAD.MOV.U32 R21, RZ, RZ, R25 ;  /* 0x000000ffff15a224 */ /* 0x000fca00078e0019 */
[----:B------:R0:W3:Y:S01]  /*3210*/  @!P2 LD.E R4, desc[UR8][R20.64] ;  /* 0x000000081404a980 */ /* 0x0000e2000c101900 */
[----:B------:R-:W-:-:S05]  /*3220*/  VIADD R30, R0, 0x3 ;  /* 0x00000003001e7836 */ /* 0x000fca0000000000 */
[----:B------:R-:W-:Y:S01]  /*3230*/  ISETP.GE.U32.AND P3, PT, R30, R5, PT ;  /* 0x000000051e00720c */ /* 0x000fe20003f66070 */
[----:B0-----:R-:W-:Y:S02]  /*3240*/  IMAD.MOV.U32 R20, RZ, RZ, R24 ;  /* 0x000000ffff147224 */ /* 0x001fe400078e0018 */
[----:B------:R-:W-:Y:S01]  /*3250*/  IMAD.MOV.U32 R21, RZ, RZ, R25 ;  /* 0x000000ffff157224 */ /* 0x000fe200078e0019 */
[----:B---3--:R-:W-:-:S09]  /*3260*/  @!P2 ISETP.GT.AND P1, PT, R4, R31, PT ;  /* 0x0000001f0400a20c */ /* 0x008fd20003f24270 */
[----:B------:R-:W2:Y:S01]  /*3270*/  @!P3 LD.E R31, desc[UR8][R16.64] ;  /* 0x00000008101fb980 */ /* 0x000ea2000c101900 */
[----:B------:R-:W-:Y:S02]  /*3280*/  @!P2 SEL R20, R24, R18, P1 ;  /* 0x000000121814a207 */ /* 0x000fe40000800000 */
[----:B------:R-:W-:-:S05]  /*3290*/  @!P2 SEL R21, R25, R19, P1 ;  /* 0x000000131915a207 */ /* 0x000fca0000800000 */
[----:B------:R-:W2:Y:S01]  /*32a0*/  @!P3 LD.E R4, desc[UR8][R20.64] ;  /* 0x000000081404b980 */ /* 0x000ea2000c101900 */
[----:B------:R-:W-:Y:S02]  /*32b0*/  @!P2 IMAD.MOV.U32 R24, RZ, RZ, R18 ;  /* 0x000000ffff18a224 */ /* 0x000fe400078e0012 */
[----:B------:R-:W-:Y:S02]  /*32c0*/  VIADD R18, R0, 0x4 ;  /* 0x0000000400127836 */ /* 0x000fe40000000000 */
[----:B------:R-:W-:-:S03]  /*32d0*/  @!P2 IMAD.MOV.U32 R25, RZ, RZ, R19 ;  /* 0x000000ffff19a224 */ /* 0x000fc600078e0013 */
[----:B------:R-:W-:Y:S01]  /*32e0*/  ISETP.GE.U32.AND P2, PT, R18, R5, PT ;  /* 0x000000051200720c */ /* 0x000fe20003f46070 */
[----:B------:R-:W-:Y:S02]  /*32f0*/  IMAD.MOV.U32 R18, RZ, RZ, R20 ;  /* 0x000000ffff127224 */ /* 0x000fe400078e0014 */
[----:B------:R-:W-:Y:S01]  /*3300*/  IMAD.MOV.U32 R19, RZ, RZ, R21 ;  /* 0x000000ffff137224 */ /* 0x000fe200078e0015 */
[----:B--2---:R-:W-:-:S09]  /*3310*/  @!P3 ISETP.GT.AND P1, PT, R4, R31, PT ;  /* 0x0000001f0400b20c */ /* 0x004fd20003f24270 */
        /* <DEDUP_REMOVED lines=26> */
[CC--:B------:R-:W-:Y:S01]  /*34c0*/  ISETP.GE.U32.AND P4, PT, R0.reuse, R5.reuse, PT ;  /* 0x000000050000720c */ /* 0x0c0fe20003f86070 */
[----:B------:R-:W-:Y:S02]  /*34d0*/  VIADD R0, R0, 0x7 ;  /* 0x0000000700007836 */ /* 0x000fe40000000000 */
[----:B------:R-:W-:Y:S02]  /*34e0*/  @!P3 IMAD.MOV.U32 R16, RZ, RZ, R10 ;  /* 0x000000ffff10b224 */ /* 0x000fe400078e000a */
[----:B------:R-:W-:Y:S01]  /*34f0*/  @!P3 IMAD.MOV.U32 R17, RZ, RZ, R11 ;  /* 0x000000ffff11b224 */ /* 0x000fe200078e000b */
[----:B------:R-:W-:Y:S01]  /*3500*/  ISETP.GE.U32.AND P3, PT, R0, R5, PT ;  /* 0x000000050000720c */ /* 0x000fe20003f66070 */
[----:B------:R-:W-:Y:S01]  /*3510*/  IMAD.MOV.U32 R37, RZ, RZ, R15 ;  /* 0x000000ffff257224 */ /* 0x000fe200078e000f */
[----:B------:R-:W-:Y:S01]  /*3520*/  BSSY.RECONVERGENT B0, `(.L_x_91) ;  /* 0x00000e0000007945 */ /* 0x000fe20003800200 */
[----:B------:R-:W-:-:S02]  /*3530*/  IMAD.MOV.U32 R10, RZ, RZ, R6 ;  /* 0x000000ffff0a7224 */ /* 0x000fc400078e0006 */
[----:B------:R-:W-:Y:S02]  /*3540*/  IMAD.MOV.U32 R11, RZ, RZ, R7 ;  /* 0x000000ffff0b7224 */ /* 0x000fe400078e0007 */
[----:B------:R-:W-:Y:S02]  /*3550*/  @!P0 IMAD.MOV.U32 R10, RZ, RZ, R2 ;  /* 0x000000ffff0a8224 */ /* 0x000fe400078e0002 */
[----:B------:R-:W-:Y:S01]  /*3560*/  @!P0 IMAD.MOV.U32 R11, RZ, RZ, R3 ;  /* 0x000000ffff0b8224 */ /* 0x000fe200078e0003 */
[----:B--2---:R-:W-:Y:S01]  /*3570*/  @!P2 ISETP.GT.AND P1, PT, R4, R31, PT ;  /* 0x0000001f0400a20c */ /* 0x004fe20003f24270 */
[----:B------:R-:W-:-:S03]  /*3580*/  IMAD.MOV.U32 R31, RZ, RZ, R14 ;  /* 0x000000ffff1f7224 */ /* 0x000fc600078e000e */
[----:B------:R-:W-:Y:S02]  /*3590*/  @!P2 SEL R31, R14, R22, P1 ;  /* 0x000000160e1fa207 */ /* 0x000fe40000800000 */
[----:B------:R-:W-:Y:S01]  /*35a0*/  @!P2 SEL R37, R15, R23, P1 ;  /* 0x000000170f25a207 */ /* 0x000fe20000800000 */
[----:B------:R-:W-:Y:S01]  /*35b0*/  @!P2 IMAD.MOV.U32 R14, RZ, RZ, R22 ;  /* 0x000000ffff0ea224 */ /* 0x000fe200078e0016 */
[----:B------:R-:W-:Y:S01]  /*35c0*/  SEL R12, R12, R31, !P3 ;  /* 0x0000001f0c0c7207 */ /* 0x000fe20005800000 */
[----:B------:R-:W-:Y:S01]  /*35d0*/  @!P2 IMAD.MOV.U32 R15, RZ, RZ, R23 ;  /* 0x000000ffff0fa224 */ /* 0x000fe200078e0017 */
[----:B------:R-:W-:Y:S01]  /*35e0*/  SEL R13, R13, R37, !P3 ;  /* 0x000000250d0d7207 */ /* 0x000fe20005800000 */
[----:B------:R-:W-:Y:S06]  /*35f0*/  @P4 BRA `(.L_x_92) ;  /* 0x0000000c00484947 */ /* 0x000fec0003800000 */
[----:B------:R-:W-:Y:S01]  /*3600*/  IMAD.MOV.U32 R2, RZ, RZ, R20 ;  /* 0x000000ffff027224 */ /* 0x000fe200078e0014 */
[----:B------:R-:W2:Y:S01]  /*3610*/  LD.E R4, desc[UR8][R6.64] ;  /* 0x0000000806047980 */ /* 0x000ea2000c101900 */
[----:B------:R-:W-:-:S05]  /*3620*/  IMAD.MOV.U32 R3, RZ, RZ, R21 ;  /* 0x000000ffff037224 */ /* 0x000fca00078e0015 */
[----:B------:R0:W3:Y:S04]  /*3630*/  LD.E R7, desc[UR8][R2.64] ;  /* 0x0000000802077980 */ /* 0x0000e8000c101900 */
[----:B------:R-:W2:Y:S01]  /*3640*/  LD.E R6, desc[UR8][R10.64] ;  /* 0x000000080a067980 */ /* 0x000ea2000c101900 */
[----:B0-----:R-:W-:Y:S02]  /*3650*/  IMAD.MOV.U32 R2, RZ, RZ, R24 ;  /* 0x000000ffff027224 */ /* 0x001fe400078e0018 */
[----:B------:R-:W-:-:S05]  /*3660*/  IMAD.MOV.U32 R3, RZ, RZ, R25 ;  /* 0x000000ffff037224 */ /* 0x000fca00078e0019 */
[----:B------:R0:W3:Y:S02]  /*3670*/  LD.E R30, desc[UR8][R2.64] ;  /* 0x00000008021e7980 */ /* 0x0000e4000c101900 */
[----:B0-----:R-:W-:Y:S02]  /*3680*/  IMAD.MOV.U32 R2, RZ, RZ, R16 ;  /* 0x000000ffff027224 */ /* 0x001fe400078e0010 */
[----:B------:R-:W-:-:S05]  /*3690*/  IMAD.MOV.U32 R3, RZ, RZ, R17 ;  /* 0x000000ffff037224 */ /* 0x000fca00078e0011 */
[----:B------:R0:W4:Y:S02]  /*36a0*/  LD.E R0, desc[UR8][R2.64] ;  /* 0x0000000802007980 */ /* 0x000124000c101900 */
[----:B0-----:R-:W-:Y:S02]  /*36b0*/  IMAD.MOV.U32 R2, RZ, RZ, R18 ;  /* 0x000000ffff027224 */ /* 0x001fe400078e0012 */
[----:B------:R-:W-:-:S05]  /*36c0*/  IMAD.MOV.U32 R3, RZ, RZ, R19 ;  /* 0x000000ffff037224 */ /* 0x000fca00078e0013 */
[----:B------:R0:W4:Y:S01]  /*36d0*/  LD.E R23, desc[UR8][R2.64] ;  /* 0x0000000802177980 */ /* 0x000122000c101900 */
[----:B--2---:R-:W-:-:S04]  /*36e0*/  ISETP.GT.AND P0, PT, R6, R4, PT ;  /* 0x000000040600720c */ /* 0x004fc80003f04270 */
[----:B------:R-:W-:Y:S02]  /*36f0*/  SEL R22, R8, R10, P0 ;  /* 0x0000000a08167207 */ /* 0x000fe40000000000 */
[----:B------:R-:W-:Y:S02]  /*3700*/  SEL R10, R10, R8, P0 ;  /* 0x000000080a0a7207 */ /* 0x000fe40000000000 */
[----:B------:R-:W-:Y:S02]  /*3710*/  SEL R8, R11, R9, P0 ;  /* 0x000000090b087207 */ /* 0x000fe40000000000 */
[----:B------:R-:W-:Y:S02]  /*3720*/  SEL R11, R9, R11, P0 ;  /* 0x0000000b090b7207 */ /* 0x000fe40000000000 */
[----:B------:R-:W-:Y:S02]  /*3730*/  VIMNMX R9, PT, PT, R4, R6, !PT ;  /* 0x0000000604097248 */ /* 0x000fe40007fe0100 */
[----:B---3--:R-:W-:-:S02]  /*3740*/  VIMNMX R34, PT, PT, R30, R7, PT ;  /* 0x000000071e227248 */ /* 0x008fc40003fe0100 */
[----:B------:R-:W-:Y:S02]  /*3750*/  ISETP.GT.AND P2, PT, R7, R30, PT ;  /* 0x0000001e0700720c */ /* 0x000fe40003f44270 */
[----:B------:R-:W-:Y:S02]  /*3760*/  ISETP.GT.AND P4, PT, R34, R9, PT ;  /* 0x000000092200720c */ /* 0x000fe40003f84270 */
[----:B------:R-:W-:Y:S02]  /*3770*/  VIMNMX R7, PT, PT, R30, R7, !PT ;  /* 0x000000071e077248 */ /* 0x000fe40007fe0100 */
[----:B------:R-:W-:Y:S02]  /*3780*/  SEL R31, R24, R20, P2 ;  /* 0x00000014181f7207 */ /* 0x000fe40001000000 */
[----:B------:R-:W-:-:S04]  /*3790*/  SEL R9, R25, R21, P2 ;  /* 0x0000001519097207 */ /* 0x000fc80001000000 */
[----:B0-----:R-:W-:Y:S02]  /*37a0*/  SEL R3, R8, R9, P4 ;  /* 0x0000000908037207 */ /* 0x001fe40002000000 */
[----:B----4-:R-:W-:-:S04]  /*37b0*/  VIMNMX R2, PT, PT, R23, R0, PT ;  /* 0x0000000017027248 */ /* 0x010fc80003fe0100 */
[----:B------:R-:W-:Y:S02]  /*37c0*/  ISETP.GT.AND P1, PT, R2, R7, PT ;  /* 0x000000070200720c */ /* 0x000fe40003f24270 */
[----:B------:R-:W-:-:S05]  /*37d0*/  SEL R2, R10, R31, P4 ;  /* 0x0000001f0a027207 */ /* 0x000fca0002000000 */
[----:B------:R-:W2:Y:S01]  /*37e0*/  LD.E R7, desc[UR8][R2.64] ;  /* 0x0000000802077980 */ /* 0x000ea2000c101900 */
[----:B------:R-:W-:Y:S01]  /*37f0*/  VIMNMX R4, PT, PT, R4, R6, PT ;  /* 0x0000000604047248 */ /* 0x000fe20003fe0100 */
[----:B------:R-:W-:-:S03]  /*3800*/  IMAD.MOV.U32 R6, RZ, RZ, R12 ;  /* 0x000000ffff067224 */ /* 0x000fc600078e000c */
[----:B--2---:R-:W-:Y:S01]  /*3810*/  ISETP.GT.AND P0, PT, R7, R4, PT ;  /* 0x000000040700720c */ /* 0x004fe20003f04270 */
[----:B------:R-:W-:-:S05]  /*3820*/  IMAD.MOV.U32 R7, RZ, RZ, R13 ;  /* 0x000000ffff077224 */ /* 0x000fca00078e000d */
[----:B------:R0:W2:Y:S02]  /*3830*/  LD.E R30, desc[UR8][R6.64] ;  /* 0x00000008061e7980 */ /* 0x0000a4000c101900 */
[----:B0-----:R-:W-:Y:S02]  /*3840*/  IMAD.MOV.U32 R7, RZ, RZ, R15 ;  /* 0x000000ffff077224 */ /* 0x001fe400078e000f */
[----:B------:R-:W-:-:S05]  /*3850*/  IMAD.MOV.U32 R6, RZ, RZ, R14 ;  /* 0x000000ffff067224 */ /* 0x000fca00078e000e */
[----:B------:R0:W2:Y:S01]  /*3860*/  LD.E R7, desc[UR8][R6.64] ;  /* 0x0000000806077980 */ /* 0x0000a2000c101900 */
[----:B------:R-:W-:Y:S02]  /*3870*/  SEL R24, R20, R24, P2 ;  /* 0x0000001814187207 */ /* 0x000fe40001000000 */
[----:B------:R-:W-:Y:S02]  /*3880*/  SEL R4, R21, R25, P2 ;  /* 0x0000001915047207 */ /* 0x000fe40001000000 */
[----:B------:R-:W-:Y:S02]  /*3890*/  ISETP.GT.AND P2, PT, R0, R23, PT ;  /* 0x000000170000720c */ /* 0x000fe40003f44270 */
[----:B------:R-:W-:Y:S02]  /*38a0*/  VIMNMX R0, PT, PT, R23, R0, !PT ;  /* 0x0000000017007248 */ /* 0x000fe40007fe0100 */
[----:B------:R-:W-:Y:S02]  /*38b0*/  SEL R23, R16, R18, P2 ;  /* 0x0000001210177207 */ /* 0x000fe40001000000 */
[----:B0-----:R-:W-:-:S02]  /*38c0*/  SEL R6, R31, R10, P4 ;  /* 0x0000000a1f067207 */ /* 0x001fc40002000000 */
[----:B------:R-:W-:Y:S02]  /*38d0*/  SEL R10, R17, R19, P2 ;  /* 0x00000013110a7207 */ /* 0x000fe40001000000 */
[----:B------:R-:W-:Y:S02]  /*38e0*/  SEL R31, R18, R16, P2 ;  /* 0x00000010121f7207 */ /* 0x000fe40001000000 */
[----:B--2---:R-:W-:Y:S02]  /*38f0*/  VIMNMX R21, PT, PT, R7, R30, PT ;  /* 0x0000001e07157248 */ /* 0x004fe40003fe0100 */
[----:B------:R-:W-:Y:S02]  /*3900*/  ISETP.GT.AND P3, PT, R30, R7, PT ;  /* 0x000000071e00720c */ /* 0x000fe40003f64270 */
[----:B------:R-:W-:Y:S02]  /*3910*/  ISETP.GT.AND P5, PT, R21, R0, PT ;  /* 0x000000001500720c */ /* 0x000fe40003fa4270 */
[----:B------:R-:W-:-:S02]  /*3920*/  SEL R25, R14, R12, P3 ;  /* 0x0000000c0e197207 */ /* 0x000fc40001800000 */
[----:B------:R-:W-:Y:S02]  /*3930*/  SEL R0, R15, R13, P3 ;  /* 0x0000000d0f007207 */ /* 0x000fe40001800000 */
[----:B------:R-:W-:Y:S02]  /*3940*/  SEL R20, R25, R23, P5 ;  /* 0x0000001719147207 */ /* 0x000fe40002800000 */
[----:B------:R-:W-:-:S05]  /*3950*/  SEL R21, R0, R10, P5 ;  /* 0x0000000a00157207 */ /* 0x000fca0002800000 */
[----:B------:R-:W2:Y:S01]  /*3960*/  LD.E R16, desc[UR8][R20.64] ;  /* 0x0000000814107980 */ /* 0x000ea2000c101900 */
[----:B------:R-:W-:Y:S02]  /*3970*/  SEL R17, R19, R17, P2 ;  /* 0x0000001113117207 */ /* 0x000fe40001000000 */
[----:B------:R-:W-:Y:S02]  /*3980*/  VIMNMX R37, PT, PT, R7, R30, !PT ;  /* 0x0000001e07257248 */ /* 0x000fe40007fe0100 */
[----:B------:R-:W-:Y:S02]  /*3990*/  SEL R7, R9, R8, P4 ;  /* 0x0000000809077207 */ /* 0x000fe40002000000 */
[----:B------:R-:W-:Y:S02]  /*39a0*/  SEL R8, R24, R31, P1 ;  /* 0x0000001f18087207 */ /* 0x000fe40000800000 */
[----:B------:R-:W-:Y:S01]  /*39b0*/  SEL R9, R4, R17, P1 ;  /* 0x0000001104097207 */ /* 0x000fe20000800000 */
[----:B------:R-:W3:Y:S01]  /*39c0*/  LD.E R30, desc[UR8][R6.64] ;  /* 0x00000008061e7980 */ /* 0x000ee2000c101900 */
[----:B------:R-:W-:-:S02]  /*39d0*/  SEL R18, R23, R25, P5 ;  /* 0x0000001917127207 */ /* 0x000fc40002800000 */
[----:B------:R-:W-:Y:S01]  /*39e0*/  SEL R25, R3, R11, P0 ;  /* 0x0000000b03197207 */ /* 0x000fe20000000000 */
[----:B------:R-:W3:Y:S01]  /*39f0*/  LD.E R23, desc[UR8][R8.64] ;  /* 0x0000000808177980 */ /* 0x000ee2000c101900 */
[----:B--2---:R-:W-:Y:S02]  /*3a00*/  ISETP.GT.AND P2, PT, R37, R16, PT ;  /* 0x000000102500720c */ /* 0x004fe40003f44270 */
[----:B------:R-:W-:Y:S02]  /*3a10*/  SEL R16, R31, R24, P1 ;  /* 0x000000181f107207 */ /* 0x000fe40000800000 */
[----:B------:R-:W-:-:S05]  /*3a20*/  SEL R24, R2, R22, P0 ;  /* 0x0000001602187207 */ /* 0x000fca0000000000 */
[----:B------:R-:W2:Y:S01]  /*3a30*/  LD.E R31, desc[UR8][R24.64] ;  /* 0x00000008181f7980 */ /* 0x000ea2000c101900 */
[----:B------:R-:W-:Y:S02]  /*3a40*/  SEL R19, R10, R0, P5 ;  /* 0x000000000a137207 */ /* 0x000fe40002800000 */
[----:B------:R-:W-:Y:S02]  /*3a50*/  SEL R17, R17, R4, P1 ;  /* 0x0000000411117207 */ /* 0x000fe40000800000 */
[----:B------:R-:W-:Y:S01]  /*3a60*/  SEL R10, R12, R14, P3 ;  /* 0x0000000e0c0a7207 */ /* 0x000fe20001800000 */
[----:B------:R-:W4:Y:S01]  /*3a70*/  LD.E R4, desc[UR8][R18.64] ;  /* 0x0000000812047980 */ /* 0x000f22000c101900 */
[----:B---3--:R-:W-:Y:S02]  /*3a80*/  VIMNMX R12, PT, PT, R23, R30, PT ;  /* 0x0000001e170c7248 */ /* 0x008fe40003fe0100 */
[----:B------:R-:W-:Y:S01]  /*3a90*/  SEL R15, R13, R15, P3 ;  /* 0x0000000f0d0f7207 */ /* 0x000fe20001800000 */
[----:B------:R-:W4:Y:S03]  /*3aa0*/  LD.E R0, desc[UR8][R16.64] ;  /* 0x0000000810007980 */ /* 0x000f26000c101900 */
[----:B------:R-:W-:-:S02]  /*3ab0*/  SEL R13, R21, R15, P2 ;  /* 0x0000000f150d7207 */ /* 0x000fc40001000000 */
[----:B--2---:R-:W-:Y:S02]  /*3ac0*/  ISETP.GT.AND P1, PT, R12, R31, PT ;  /* 0x0000001f0c00720c */ /* 0x004fe40003f24270 */
[----:B------:R-:W-:-:S05]  /*3ad0*/  SEL R12, R20, R10, P2 ;  /* 0x0000000a140c7207 */ /* 0x000fca0001000000 */
[----:B------:R-:W2:Y:S01]  /*3ae0*/  LD.E R14, desc[UR8][R12.64] ;  /* 0x000000080c0e7980 */ /* 0x000ea2000c101900 */
[----:B------:R-:W-:Y:S02]  /*3af0*/  SEL R2, R22, R2, P0 ;  /* 0x0000000216027207 */ /* 0x000fe40000000000 */
[----:B------:R-:W-:Y:S02]  /*3b00*/  SEL R3, R11, R3, P0 ;  /* 0x000000030b037207 */ /* 0x000fe40000000000 */
[----:B------:R-:W-:Y:S02]  /*3b10*/  ISETP.GT.AND P0, PT, R23, R30, PT ;  /* 0x0000001e1700720c */ /* 0x000fe40003f04270 */
[----:B------:R-:W-:Y:S02]  /*3b20*/  SEL R10, R10, R20, P2 ;  /* 0x000000140a0a7207 */ /* 0x000fe40001000000 */
[----:B------:R-:W-:Y:S02]  /*3b30*/  SEL R11, R9, R7, P0 ;  /* 0x00000007090b7207 */ /* 0x000fe40000000000 */
[----:B------:R-:W-:-:S02]  /*3b40*/  SEL R31, R6, R8, P0 ;  /* 0x00000008061f7207 */ /* 0x000fc40000000000 */
[----:B------:R-:W-:Y:S02]  /*3b50*/  SEL R7, R7, R9, P0 ;  /* 0x0000000907077207 */ /* 0x000fe40000000000 */
[----:B------:R-:W-:Y:S02]  /*3b60*/  SEL R20, R8, R6, P0 ;  /* 0x0000000608147207 */ /* 0x000fe40000000000 */
[----:B------:R-:W-:Y:S02]  /*3b70*/  VIMNMX R23, PT, PT, R23, R30, !PT ;  /* 0x0000001e17177248 */ /* 0x000fe40007fe0100 */
[CC--:B----4-:R-:W-:Y:S02]  /*3b80*/  VIMNMX R22, PT, PT, R4.reuse, R0.reuse, PT ;  /* 0x0000000004167248 */ /* 0x0d0fe40003fe0100 */
[----:B------:R-:W-:Y:S02]  /*3b90*/  ISETP.GT.AND P0, PT, R4, R0, PT ;  /* 0x000000000400720c */ /* 0x000fe40003f04270 */
[----:B------:R-:W-:-:S02]  /*3ba0*/  SEL R8, R24, R31, P1 ;  /* 0x0000001f18087207 */ /* 0x000fc40000800000 */
[----:B------:R-:W-:Y:S02]  /*3bb0*/  SEL R9, R25, R7, P1 ;  /* 0x0000000719097207 */ /* 0x000fe40000800000 */
[----:B------:R-:W-:Y:S02]  /*3bc0*/  SEL R6, R31, R24, P1 ;  /* 0x000000181f067207 */ /* 0x000fe40000800000 */
[----:B------:R-:W-:Y:S02]  /*3bd0*/  SEL R7, R7, R25, P1 ;  /* 0x0000001907077207 */ /* 0x000fe40000800000 */
[----:B------:R-:W-:Y:S02]  /*3be0*/  ISETP.GT.AND P3, PT, R22, R23, PT ;  /* 0x000000171600720c */ /* 0x000fe40003f64270 */
[----:B------:R-:W-:Y:S01]  /*3bf0*/  SEL R25, R16, R18, P0 ;  /* 0x0000001210197207 */ /* 0x000fe20000000000 */
[----:B------:R-:W3:Y:S01]  /*3c00*/  LD.E R22, desc[UR8][R2.64] ;  /* 0x0000000802167980 */ /* 0x000ee2000c101900 */
[----:B------:R-:W-:-:S02]  /*3c10*/  SEL R24, R17, R19, P0 ;  /* 0x0000001311187207 */ /* 0x000fc40000000000 */
[----:B------:R-:W-:Y:S01]  /*3c20*/  VIMNMX R31, PT, PT, R4, R0, !PT ;  /* 0x00000000041f7248 */ /* 0x000fe20007fe0100 */
[----:B------:R-:W3:Y:S01]  /*3c30*/  LD.E R23, desc[UR8][R8.64] ;  /* 0x0000000808177980 */ /* 0x000ee2000c101900 */
[----:B------:R-:W-:Y:S02]  /*3c40*/  SEL R4, R18, R16, P0 ;  /* 0x0000001012047207 */ /* 0x000fe40000000000 */
[----:B------:R-:W-:Y:S02]  /*3c50*/  SEL R0, R19, R17, P0 ;  /* 0x0000001113007207 */ /* 0x000fe40000000000 */
[----:B------:R-:W-:Y:S02]  /*3c60*/  SEL R18, R20, R25, P3 ;  /* 0x0000001914127207 */ /* 0x000fe40001800000 */
[----:B------:R-:W-:Y:S02]  /*3c70*/  SEL R19, R11, R24, P3 ;  /* 0x000000180b137207 */ /* 0x000fe40001800000 */
[----:B------:R-:W-:-:S02]  /*3c80*/  SEL R16, R25, R20, P3 ;  /* 0x0000001419107207 */ /* 0x000fc40001800000 */
[----:B------:R-:W-:Y:S01]  /*3c90*/  SEL R17, R24, R11, P3 ;  /* 0x0000000b18117207 */ /* 0x000fe20001800000 */
[----:B------:R-:W4:Y:S01]  /*3ca0*/  LD.E R30, desc[UR8][R18.64] ;  /* 0x00000008121e7980 */ /* 0x000f22000c101900 */
[----:B------:R-:W-:-:S03]  /*3cb0*/  SEL R11, R15, R21, P2 ;  /* 0x000000150f0b7207 */ /* 0x000fc60001000000 */
        /* <DEDUP_REMOVED lines=8> */
[CC--:B---3--:R-:W-:Y:S02]  /*3d40*/  ISETP.GT.AND P0, PT, R23.reuse, R22.reuse, PT ;  /* 0x000000161700720c */ /* 0x0c8fe40003f04270 */
[----:B------:R-:W-:Y:S02]  /*3d50*/  VIMNMX R4, PT, PT, R23, R22, !PT ;  /* 0x0000001617047248 */ /* 0x000fe40007fe0100 */
[----:B------:R-:W-:Y:S02]  /*3d60*/  SEL R0, R9, R3, P0 ;  /* 0x0000000309007207 */ /* 0x000fe40000000000 */
[----:B------:R-:W-:-:S02]  /*3d70*/  SEL R9, R3, R9, P0 ;  /* 0x0000000903097207 */ /* 0x000fc40000000000 */
[----:B------:R-:W-:Y:S02]  /*3d80*/  SEL R15, R8, R2, P0 ;  /* 0x00000002080f7207 */ /* 0x000fe40000000000 */
[----:B------:R-:W-:Y:S02]  /*3d90*/  SEL R8, R2, R8, P0 ;  /* 0x0000000802087207 */ /* 0x000fe40000000000 */
[----:B------:R-:W-:Y:S02]  /*3da0*/  VIMNMX R22, PT, PT, R23, R22, PT ;  /* 0x0000001617167248 */ /* 0x000fe40003fe0100 */
[----:B------:R-:W2:Y:S01]  /*3db0*/  LD.E R23, desc[UR8][R10.64] ;  /* 0x000000080a177980 */ /* 0x000ea2000c101900 */
[CC--:B----4-:R-:W-:Y:S02]  /*3dc0*/  VIMNMX R3, PT, PT, R30.reuse, R14.reuse, PT ;  /* 0x0000000e1e037248 */ /* 0x0d0fe40003fe0100 */
[----:B------:R-:W-:Y:S02]  /*3dd0*/  ISETP.GT.AND P0, PT, R30, R14, PT ;  /* 0x0000000e1e00720c */ /* 0x000fe40003f04270 */
[----:B------:R-:W-:-:S02]  /*3de0*/  ISETP.GT.AND P1, PT, R3, R4, PT ;  /* 0x000000040300720c */ /* 0x000fc40003f24270 */
[----:B------:R-:W-:Y:S02]  /*3df0*/  VIMNMX R30, PT, PT, R30, R14, !PT ;  /* 0x0000000e1e1e7248 */ /* 0x000fe40007fe0100 */
[----:B------:R-:W-:Y:S02]  /*3e00*/  SEL R14, R6, R18, P0 ;  /* 0x00000012060e7207 */ /* 0x000fe40000000000 */
[----:B-----5:R-:W-:Y:S02]  /*3e10*/  VIMNMX R3, PT, PT, R20, R21, PT ;  /* 0x0000001514037248 */ /* 0x020fe40003fe0100 */
[----:B------:R-:W-:Y:S02]  /*3e20*/  SEL R31, R7, R19, P0 ;  /* 0x00000013071f7207 */ /* 0x000fe40000000000 */
[----:B------:R-:W-:Y:S02]  /*3e30*/  ISETP.GT.AND P2, PT, R3, R30, PT ;  /* 0x0000001e0300720c */ /* 0x000fe40003f44270 */
[----:B------:R-:W-:Y:S01]  /*3e40*/  SEL R2, R15, R14, P1 ;  /* 0x0000000e0f027207 */ /* 0x000fe20000800000 */
[----:B------:R-:W2:Y:S01]  /*3e50*/  LD.E R30, desc[UR8][R12.64] ;  /* 0x000000080c1e7980 */ /* 0x000ea2000c101900 */
[----:B------:R-:W-:-:S02]  /*3e60*/  SEL R3, R0, R31, P1 ;  /* 0x0000001f00037207 */ /* 0x000fc40000800000 */
[----:B------:R-:W-:-:S03]  /*3e70*/  SEL R7, R19, R7, P0 ;  /* 0x0000000713077207 */ /* 0x000fc60000000000 */
[----:B------:R-:W3:Y:S01]  /*3e80*/  LD.E R19, desc[UR8][R2.64] ;  /* 0x0000000802137980 */ /* 0x000ee2000c101900 */
[----:B------:R-:W-:Y:S02]  /*3e90*/  SEL R14, R14, R15, P1 ;  /* 0x0000000f0e0e7207 */ /* 0x000fe40000800000 */
[----:B------:R-:W-:Y:S02]  /*3ea0*/  SEL R15, R31, R0, P1 ;  /* 0x000000001f0f7207 */ /* 0x000fe40000800000 */
[-C--:B------:R-:W-:Y:S02]  /*3eb0*/  ISETP.GT.AND P1, PT, R20, R21.reuse, PT ;  /* 0x000000151400720c */ /* 0x080fe40003f24270 */
[----:B------:R-:W-:Y:S02]  /*3ec0*/  SEL R4, R18, R6, P0 ;  /* 0x0000000612047207 */ /* 0x000fe40000000000 */
[----:B------:R-:W-:Y:S01]  /*3ed0*/  VIMNMX R20, PT, PT, R20, R21, !PT ;  /* 0x0000001514147248 */ /* 0x000fe20007fe0100 */
[----:B------:R-:W4:Y:S01]  /*3ee0*/  LD.E R6, desc[UR8][R14.64] ;  /* 0x000000080e067980 */ /* 0x000f22000c101900 */
[----:B------:R-:W-:-:S02]  /*3ef0*/  SEL R21, R16, R24, P1 ;  /* 0x0000001810157207 */ /* 0x000fc40000800000 */
[----:B------:R-:W-:Y:S02]  /*3f00*/  SEL R0, R17, R25, P1 ;  /* 0x0000001911007207 */ /* 0x000fe40000800000 */
[----:B------:R-:W-:Y:S02]  /*3f10*/  SEL R18, R4, R21, P2 ;  /* 0x0000001504127207 */ /* 0x000fe40001000000 */
[----:B------:R-:W-:Y:S02]  /*3f20*/  SEL R24, R24, R16, P1 ;  /* 0x0000001018187207 */ /* 0x000fe40000800000 */
[----:B------:R-:W-:Y:S02]  /*3f30*/  SEL R31, R25, R17, P1 ;  /* 0x00000011191f7207 */ /* 0x000fe40000800000 */
[----:B---3--:R-:W-:Y:S02]  /*3f40*/  ISETP.GT.AND P0, PT, R19, R22, PT ;  /* 0x000000161300720c */ /* 0x008fe40003f04270 */
[----:B--2---:R-:W-:-:S04]  /*3f50*/  VIMNMX R19, PT, PT, R23, R30, PT ;  /* 0x0000001e17137248 */ /* 0x004fc80003fe0100 */
[----:B------:R-:W-:Y:S02]  /*3f60*/  ISETP.GT.AND P3, PT, R19, R20, PT ;  /* 0x000000141300720c */ /* 0x000fe40003f64270 */
[----:B------:R-:W-:Y:S02]  /*3f70*/  SEL R19, R7, R0, P2 ;  /* 0x0000000007137207 */ /* 0x000fe40001000000 */
[----:B------:R-:W-:Y:S02]  /*3f80*/  SEL R16, R2, R8, P0 ;  /* 0x0000000802107207 */ /* 0x000fe40000000000 */
[----:B------:R-:W-:Y:S01]  /*3f90*/  SEL R17, R3, R9, P0 ;  /* 0x0000000903117207 */ /* 0x000fe20000000000 */
[----:B------:R-:W4:Y:S04]  /*3fa0*/  LD.E R25, desc[UR8][R18.64] ;  /* 0x0000000812197980 */ /* 0x000f28000c101900 */
[----:B------:R-:W2:Y:S01]  /*3fb0*/  LD.E R37, desc[UR8][R16.64] ;  /* 0x0000000810257980 */ /* 0x000ea2000c101900 */
[----:B------:R-:W-:-:S02]  /*3fc0*/  SEL R20, R21, R4, P2 ;  /* 0x0000000415147207 */ /* 0x000fc40001000000 */
[----:B------:R-:W-:Y:S02]  /*3fd0*/  ISETP.GT.AND P1, PT, R23, R30, PT ;  /* 0x0000001e1700720c */ /* 0x000fe40003f24270 */
[----:B------:R-:W-:Y:S02]  /*3fe0*/  SEL R21, R0, R7, P2 ;  /* 0x0000000700157207 */ /* 0x000fe40001000000 */
[----:B------:R-:W-:Y:S02]  /*3ff0*/  SEL R7, R12, R10, P1 ;  /* 0x0000000a0c077207 */ /* 0x000fe40000800000 */
[----:B------:R-:W-:Y:S02]  /*4000*/  SEL R4, R13, R11, P1 ;  /* 0x0000000b0d047207 */ /* 0x000fe40000800000 */
[----:B------:R-:W-:Y:S02]  /*4010*/  SEL R22, R11, R13, P1 ;  /* 0x0000000d0b167207 */ /* 0x000fe40000800000 */
[----:B------:R-:W-:-:S02]  /*4020*/  SEL R11, R4, R31, P3 ;  /* 0x0000001f040b7207 */ /* 0x000fc40001800000 */
[----:B------:R-:W-:Y:S02]  /*4030*/  SEL R13, R31, R4, P3 ;  /* 0x000000041f0d7207 */ /* 0x000fe40001800000 */
[----:B------:R-:W-:Y:S01]  /*4040*/  VIMNMX R23, PT, PT, R23, R30, !PT ;  /* 0x0000001e17177248 */ /* 0x000fe20007fe0100 */
[----:B------:R-:W3:Y:S01]  /*4050*/  LD.E R31, desc[UR8][R20.64] ;  /* 0x00000008141f7980 */ /* 0x000ee2000c101900 */
[----:B----4-:R-:W-:-:S04]  /*4060*/  VIMNMX R0, PT, PT, R25, R6, PT ;  /* 0x0000000619007248 */ /* 0x010fc80003fe0100 */
[----:B--2---:R-:W-:Y:S02]  /*4070*/  ISETP.GT.AND P4, PT, R0, R37, PT ;  /* 0x000000250000720c */ /* 0x004fe40003f84270 */
[----:B------:R-:W-:Y:S02]  /*4080*/  SEL R0, R10, R12, P1 ;  /* 0x0000000c0a007207 */ /* 0x000fe40000800000 */
[----:B------:R-:W-:-:S05]  /*4090*/  SEL R10, R7, R24, P3 ;  /* 0x00000018070a7207 */ /* 0x000fca0001800000 */
[----:B------:R-:W2:Y:S01]  /*40a0*/  LD.E R4, desc[UR8][R10.64] ;  /* 0x000000080a047980 */ /* 0x000ea2000c101900 */
[----:B------:R-:W-:-:S05]  /*40b0*/  SEL R12, R24, R7, P3 ;  /* 0x00000007180c7207 */ /* 0x000fca0001800000 */
[----:B------:R-:W3:Y:S01]  /*40c0*/  LD.E R34, desc[UR8][R12.64] ;  /* 0x000000080c227980 */ /* 0x000ee2000c101900 */
[CC--:B------:R-:W-:Y:S02]  /*40d0*/  ISETP.GT.AND P1, PT, R25.reuse, R6.reuse, PT ;  /* 0x000000061900720c */ /* 0x0c0fe40003f24270 */
[----:B------:R-:W-:Y:S02]  /*40e0*/  VIMNMX R25, PT, PT, R25, R6, !PT ;  /* 0x0000000619197248 */ /* 0x000fe40007fe0100 */
[----:B--2---:R-:W-:-:S04]  /*40f0*/  ISETP.GT.AND P2, PT, R23, R4, PT ;  /* 0x000000041700720c */ /* 0x004fc80003f44270 */
[----:B------:R-:W-:Y:S02]  /*4100*/  SEL R6, R10, R0, P2 ;  /* 0x000000000a067207 */ /* 0x000fe40001000000 */
[----:B------:R-:W-:-:S05]  /*4110*/  SEL R7, R11, R22, P2 ;  /* 0x000000160b077207 */ /* 0x000fca0001000000 */
[----:B------:R-:W2:Y:S01]  /*4120*/  LD.E R30, desc[UR8][R6.64] ;  /* 0x00000008061e7980 */ /* 0x000ea2000c101900 */
[----:B---3--:R-:W-:Y:S02]  /*4130*/  VIMNMX R4, PT, PT, R34, R31, PT ;  /* 0x0000001f22047248 */ /* 0x008fe40003fe0100 */
[----:B------:R-:W-:Y:S02]  /*4140*/  SEL R23, R15, R19, P1 ;  /* 0x000000130f177207 */ /* 0x000fe40000800000 */
[----:B------:R-:W-:Y:S02]  /*4150*/  ISETP.GT.AND P3, PT, R4, R25, PT ;  /* 0x000000190400720c */ /* 0x000fe40003f64270 */
[----:B------:R-:W-:Y:S02]  /*4160*/  SEL R25, R14, R18, P1 ;  /* 0x000000120e197207 */ /* 0x000fe40000800000 */
[----:B------:R-:W-:Y:S02]  /*4170*/  SEL R14, R18, R14, P1 ;  /* 0x0000000e120e7207 */ /* 0x000fe40000800000 */
[----:B------:R-:W-:-:S02]  /*4180*/  SEL R15, R19, R15, P1 ;  /* 0x0000000f130f7207 */ /* 0x000fc40000800000 */
[----:B------:R-:W-:Y:S02]  /*4190*/  ISETP.GT.AND P1, PT, R34, R31, PT ;  /* 0x0000001f2200720c */ /* 0x000fe40003f24270 */
[----:B------:R-:W-:Y:S02]  /*41a0*/  SEL R24, R25, R16, P4 ;  /* 0x0000001019187207 */ /* 0x000fe40002000000 */
[----:B------:R-:W-:Y:S02]  /*41b0*/  SEL R4, R16, R25, P4 ;  /* 0x0000001910047207 */ /* 0x000fe40002000000 */
[----:B------:R-:W-:Y:S02]  /*41c0*/  VIMNMX R31, PT, PT, R34, R31, !PT ;  /* 0x0000001f221f7248 */ /* 0x000fe40007fe0100 */
        /* <DEDUP_REMOVED lines=10> */
[----:B------:R-:W-:Y:S01]  /*4270*/  SEL R12, R0, R10, P2 ;  /* 0x0000000a000c7207 */ /* 0x000fe20001000000 */
[----:B------:R-:W-:Y:S01]  /*4280*/  IMAD.MOV.U32 R10, RZ, RZ, R4 ;  /* 0x000000ffff0a7224 */ /* 0x000fe200078e0004 */
[----:B------:R-:W-:Y:S01]  /*4290*/  SEL R13, R22, R11, P2 ;  /* 0x0000000b160d7207 */ /* 0x000fe20001000000 */
[----:B------:R-:W-:Y:S01]  /*42a0*/  IMAD.MOV.U32 R11, RZ, RZ, R23 ;  /* 0x000000ffff0b7224 */ /* 0x000fe200078e0017 */
[----:B------:R-:W-:Y:S02]  /*42b0*/  SEL R8, R8, R2, P0 ;  /* 0x0000000208087207 */ /* 0x000fe40000000000 */
[----:B------:R-:W-:-:S02]  /*42c0*/  SEL R9, R9, R3, P0 ;  /* 0x0000000309097207 */ /* 0x000fc40000000000 */
[----:B--2---:R-:W-:-:S04]  /*42d0*/  ISETP.GT.AND P1, PT, R30, R31, PT ;  /* 0x0000001f1e00720c */ /* 0x004fc80003f24270 */
[----:B------:R-:W-:Y:S02]  /*42e0*/  SEL R14, R6, R16, P1 ;  /* 0x00000010060e7207 */ /* 0x000fe40000800000 */
[----:B------:R-:W-:Y:S02]  /*42f0*/  SEL R15, R7, R17, P1 ;  /* 0x00000011070f7207 */ /* 0x000fe40000800000 */
[----:B------:R-:W-:Y:S02]  /*4300*/  SEL R16, R16, R6, P1 ;  /* 0x0000000610107207 */ /* 0x000fe40000800000 */
[----:B------:R-:W-:-:S07]  /*4310*/  SEL R17, R17, R7, P1 ;  /* 0x0000000711117207 */ /* 0x000fce0000800000 */
.L_x_92:
[----:B------:R-:W-:Y:S05]  /*4320*/  BSYNC.RECONVERGENT B0 ;  /* 0x0000000000007941 */ /* 0x000fea0003800200 */
.L_x_91:
[----:B------:R-:W0:Y:S01]  /*4330*/  S2UR UR5, SR_CgaCtaId ;  /* 0x00000000000579c3 */ /* 0x000e220000008800 */
[----:B------:R-:W-:Y:S01]  /*4340*/  UMOV UR4, 0x400 ;  /* 0x0000040000047882 */ /* 0x000fe20000000000 */
[----:B------:R-:W-:Y:S01]  /*4350*/  IMAD.MOV.U32 R4, RZ, RZ, 0x2 ;  /* 0x00000002ff047424 */ /* 0x000fe200078e00ff */
[----:B0-----:R-:W-:-:S06]  /*4360*/  ULEA UR4, UR5, UR4, 0x18 ;  /* 0x0000000405047291 */ /* 0x001fcc000f8ec0ff */
[----:B------:R-:W-:-:S07]  /*4370*/  LEA R3, R36, UR4, 0x6 ;  /* 0x0000000424037c11 */ /* 0x000fce000f8e30ff */
.L_x_112:
[----:B------:R-:W-:Y:S01]  /*4380*/  IMAD.MOV R7, RZ, RZ, -R4 ;  /* 0x000000ffff077224 */ /* 0x000fe200078e0a04 */
[----:B------:R-:W-:Y:S04]  /*4390*/  BAR.SYNC.DEFER_BLOCKING 0x0 ;  /* 0x0000000000007b1d */ /* 0x000fe80000010000 */
[----:B------:R-:W-:Y:S01]  /*43a0*/  LOP3.LUT R0, R36, R7, RZ, 0xc0, !PT ;  /* 0x0000000724007212 */ /* 0x000fe200078ec0ff */
[----:B------:R-:W-:Y:S01]  /*43b0*/  VIADD R7, R4, 0xffffffff ;  /* 0xffffffff04077836 */ /* 0x000fe20000000000 */
[----:B------:R-:W-:Y:S03]  /*43c0*/  BSSY.RECONVERGENT B0, `(.L_x_93) ;  /* 0x0000037000007945 */ /* 0x000fe60003800200 */
[----:B------:R-:W-:Y:S01]  /*43d0*/  IMAD.SHL.U32 R0, R0, 0x8, RZ ;  /* 0x0000000800007824 */ /* 0x000fe200078e00ff */
[----:B------:R-:W-:-:S04]  /*43e0*/  LOP3.LUT R7, R7, R36, RZ, 0xc0, !PT ;  /* 0x0000002407077212 */ /* 0x000fc800078ec0ff */
[----:B------:R-:W-:Y:S01]  /*43f0*/  VIMNMX R6, PT, PT, R5, R0, PT ;  /* 0x0000000005067248 */ /* 0x000fe20003fe0100 */
[----:B--2---:R-:W-:-:S04]  /*4400*/  IMAD.SHL.U32 R22, R7, 0x8, RZ ;  /* 0x0000000807167824 */ /* 0x004fc800078e00ff */
[----:B------:R-:W-:Y:S01]  /*4410*/  IMAD R2, R4, 0x4, R6 ;  /* 0x0000000404027824 */ /* 0x000fe200078e0206 */
[----:B------:R-:W-:-:S04]  /*4420*/  VIMNMX R7, PT, PT, R5, R22, PT ;  /* 0x0000001605077248 */ /* 0x000fc80003fe0100 */
[----:B------:R-:W-:Y:S01]  /*4430*/  VIMNMX R2, PT, PT, R5, R2, PT ;  /* 0x0000000205027248 */ /* 0x000fe20003fe0100 */
[----:B------:R0:W-:Y:S04]  /*4440*/  STS.128 [R3], R8 ;  /* 0x0000000803007388 */ /* 0x0001e80000000c00 */
[----:B------:R-:W-:-:S05]  /*4450*/  IMAD R0, R4, 0x4, R2 ;  /* 0x0000000404007824 */ /* 0x000fca00078e0202 */
[----:B------:R-:W-:-:S05]  /*4460*/  VIMNMX R0, PT, PT, R5, R0, PT ;  /* 0x0000000005007248 */ /* 0x000fca0003fe0100 */
[----:B------:R-:W-:Y:S02]  /*4470*/  IMAD.IADD R22, R0, 0x1, -R2 ;  /* 0x0000000100167824 */ /* 0x000fe400078e0a02 */
[----:B0-----:R-:W-:Y:S02]  /*4480*/  IMAD.MOV.U32 R8, RZ, RZ, R24 ;  /* 0x000000ffff087224 */ /* 0x001fe400078e0018 */
[C---:B------:R-:W-:Y:S01]  /*4490*/  IMAD.IADD R23, R7.reuse, 0x1, -R22 ;  /* 0x0000000107177824 */ /* 0x040fe200078e0a16 */
[----:B------:R-:W-:Y:S01]  /*44a0*/  ISETP.GE.AND P0, PT, R7, R22, PT ;  /* 0x000000160700720c */ /* 0x000fe20003f06270 */
[----:B------:R-:W-:Y:S01]  /*44b0*/  IMAD.MOV.U32 R9, RZ, RZ, R25 ;  /* 0x000000ffff097224 */ /* 0x000fe200078e0019 */
[----:B------:R-:W-:Y:S01]  /*44c0*/  VIADDMNMX R22, R2, -R6, R7, PT ;  /* 0x8000000602167246 */ /* 0x000fe20003800107 */
[----:B------:R-:W-:Y:S01]  /*44d0*/  IMAD.MOV.U32 R10, RZ, RZ, R20 ;  /* 0x000000ffff0a7224 */ /* 0x000fe200078e0014 */
[----:B------:R-:W-:Y:S01]  /*44e0*/  SEL R23, R23, RZ, P0 ;  /* 0x000000ff17177207 */ /* 0x000fe20000000000 */
[----:B------:R-:W-:-:S03]  /*44f0*/  IMAD.MOV.U32 R11, RZ, RZ, R21 ;  /* 0x000000ffff0b7224 */ /* 0x000fc600078e0015 */
[----:B------:R-:W-:Y:S02]  /*4500*/  ISETP.GE.AND P0, PT, R23, R22, PT ;  /* 0x000000161700720c */ /* 0x000fe40003f06270 */
        /* <DEDUP_REMOVED lines=13> */
[----:B0-----:R-:W0:Y:S01]  /*45e0*/  S2R R9, SR_CgaCtaId ;  /* 0x0000000000097919 */ /* 0x001e220000008800 */
[----:B------:R-:W-:Y:S01]  /*45f0*/  MOV R8, 0x400 ;  /* 0x0000040000087802 */ /* 0x000fe20000000f00 */
[----:B------:R-:W-:-:S03]  /*4600*/  IMAD.IADD R14, R7, 0x1, R2 ;  /* 0x00000001070e7824 */ /* 0x000fc600078e0202 */
[----:B0-----:R-:W-:-:S07]  /*4610*/  LEA R15, R9, R8, 0x18 ;  /* 0x00000008090f7211 */ /* 0x001fce00078ec0ff */
.L_x_95:
[----:B------:R-:W-:-:S05]  /*4620*/  IMAD.IADD R8, R22, 0x1, -R23 ;  /* 0x0000000116087824 */ /* 0x000fca00078e0a17 */
[----:B------:R-:W-:-:S04]  /*4630*/  LEA.HI R8, R8, R8, RZ, 0x1 ;  /* 0x0000000808087211 */ /* 0x000fc800078f08ff */
[----:B------:R-:W-:-:S04]  /*4640*/  LEA.HI.SX32 R13, R8, R23, 0x1f ;  /* 0x00000017080d7211 */ /* 0x000fc800078ffaff */
[----:B------:R-:W-:Y:S01]  /*4650*/  LOP3.LUT R9, RZ, R13, RZ, 0x33, !PT ;  /* 0x0000000dff097212 */ /* 0x000fe200078e33ff */
[----:B------:R-:W-:-:S04]  /*4660*/  IMAD.IADD R8, R6, 0x1, R13 ;  /* 0x0000000106087824 */ /* 0x000fc800078e020d */
[----:B------:R-:W-:Y:S02]  /*4670*/  IMAD.IADD R9, R9, 0x1, R14 ;  /* 0x0000000109097824 */ /* 0x000fe400078e020e */
[--C-:B------:R-:W-:Y:S02]  /*4680*/  IMAD R8, R8, 0x8, R15.reuse ;  /* 0x0000000808087824 */ /* 0x100fe400078e020f */
[----:B------:R-:W-:-:S04]  /*4690*/  IMAD R10, R9, 0x8, R15 ;  /* 0x00000008090a7824 */ /* 0x000fc800078e020f */
        /* <DEDUP_REMOVED lines=9> */
.L_x_94:
[----:B------:R-:W-:Y:S05]  /*4730*/  BSYNC.RECONVERGENT B0 ;  /* 0x0000000000007941 */ /* 0x000fea0003800200 */
.L_x_93:
[----:B------:R-:W1:Y:S01]  /*4740*/  S2UR UR5, SR_CgaCtaId ;  /* 0x00000000000579c3 */ /* 0x000e620000008800 */
[----:B------:R-:W-:Y:S01]  /*4750*/  UMOV UR4, 0x400 ;  /* 0x0000040000047882 */ /* 0x000fe20000000000 */
[----:B------:R-:W-:Y:S01]  /*4760*/  IMAD.IADD R15, R6, 0x1, R23 ;  /* 0x00000001060f7824 */ /* 0x000fe200078e0217 */
[----:B------:R-:W-:Y:S01]  /*4770*/  IADD3 R13, PT, PT, -R23, R2, R7 ;  /* 0x00000002170d7210 */ /* 0x000fe20007ffe107 */
[----:B------:R-:W-:Y:S01]  /*4780*/  BSSY.RECONVERGENT B0, `(.L_x_96) ;  /* 0x000000f000007945 */ /* 0x000fe20003800200 */
[----:B------:R-:W-:Y:S02]  /*4790*/  PLOP3.LUT P0, PT, PT, PT, PT, 0x8, 0x80 ;  /* 0x000000000080781c */ /* 0x000fe40003f0e170 */
[----:B------:R-:W-:Y:S01]  /*47a0*/  ISETP.GE.AND P1, PT, R13, R0, PT ;  /* 0x000000000d00720c */ /* 0x000fe20003f26270 */
[----:B-1----:R-:W-:-:S06]  /*47b0*/  ULEA UR4, UR5, UR4, 0x18 ;  /* 0x0000000405047291 */ /* 0x002fcc000f8ec0ff */
[----:B0-----:R-:W-:Y:S02]  /*47c0*/  LEA R10, R15, UR4, 0x3 ;  /* 0x000000040f0a7c11 */ /* 0x001fe4000f8e18ff */
[----:B------:R-:W-:-:S03]  /*47d0*/  LEA R12, R13, UR4, 0x3 ;  /* 0x000000040d0c7c11 */ /* 0x000fc6000f8e18ff */
[----:B------:R0:W1:Y:S04]  /*47e0*/  LDS.64 R6, [R10] ;  /* 0x000000000a067984 */ /* 0x0000680000000a00 */
[----:B------:R0:W2:Y:S01]  /*47f0*/  LDS.64 R22, [R12] ;  /* 0x000000000c167984 */ /* 0x0000a20000000a00 */
[----:B------:R-:W-:Y:S05]  /*4800*/  @P1 BRA `(.L_x_97) ;  /* 0x0000000000181947 */ /* 0x000fea0003800000 */
[----:B------:R-:W-:Y:S02]  /*4810*/  ISETP.GE.AND P1, PT, R15, R2, PT ;  /* 0x000000020f00720c */ /* 0x000fe40003f26270 */
[----:B------:R-:W-:-:S11]  /*4820*/  PLOP3.LUT P0, PT, PT, PT, PT, 0x80, 0x8 ;  /* 0x000000000008781c */ /* 0x000fd60003f0f070 */
[----:B------:R-:W-:Y:S05]  /*4830*/  @P1 BRA `(.L_x_97) ;  /* 0x00000000000c1947 */ /* 0x000fea0003800000 */
[----:B--2---:R-:W2:Y:S04]  /*4840*/  LD.E R8, desc[UR8][R22.64] ;  /* 0x0000000816087980 */ /* 0x004ea8000c101900 */
[----:B-1----:R-:W2:Y:S02]  /*4850*/  LD.E R9, desc[UR8][R6.64] ;  /* 0x0000000806097980 */ /* 0x002ea4000c101900 */
[----:B--2---:R-:W-:-:S13]  /*4860*/  ISETP.LE.AND P0, PT, R8, R9, PT ;  /* 0x000000090800720c */ /* 0x004fda0003f03270 */
.L_x_97:
[----:B------:R-:W-:Y:S05]  /*4870*/  BSYNC.RECONVERGENT B0 ;  /* 0x0000000000007941 */ /* 0x000fea0003800200 */
.L_x_96:
        /* <DEDUP_REMOVED lines=8> */
[----:B------:R1:W2:Y:S01]  /*4900*/  @P0 LDS.64 R22, [R12+0x8] ;  /* 0x000008000c160984 */ /* 0x0002a20000000a00 */
[----:B------:R-:W-:Y:S02]  /*4910*/  VIADD R15, R11, 0x1 ;  /* 0x000000010b0f7836 */ /* 0x000fe40000000000 */
[----:B------:R-:W-:Y:S01]  /*4920*/  VIADD R17, R13, 0x1 ;  /* 0x000000010d117836 */ /* 0x000fe20000000000 */
[----:B------:R1:W3:Y:S01]  /*4930*/  @!P0 LDS.64 R6, [R10+0x8] ;  /* 0x000008000a068984 */ /* 0x0002e20000000a00 */
[----:B------:R-:W-:-:S07]  /*4940*/  PLOP3.LUT P0, PT, PT, PT, PT, 0x8, 0x80 ;  /* 0x000000000080781c */ /* 0x000fce0003f0e170 */
[----:B------:R-:W-:Y:S06]  /*4950*/  @P1 BRA `(.L_x_99) ;  /* 0x0000000000181947 */ /* 0x000fec0003800000 */
[----:B------:R-:W-:Y:S02]  /*4960*/  ISETP.GE.AND P1, PT, R13, R2, PT ;  /* 0x000000020d00720c */ /* 0x000fe40003f26270 */
[----:B------:R-:W-:-:S11]  /*4970*/  PLOP3.LUT P0, PT, PT, PT, PT, 0x80, 0x8 ;  /* 0x000000000008781c */ /* 0x000fd60003f0f070 */
[----:B------:R-:W-:Y:S05]  /*4980*/  @P1 BRA `(.L_x_99) ;  /* 0x00000000000c1947 */ /* 0x000fea0003800000 */
[----:B012---:R-:W2:Y:S04]  /*4990*/  LD.E R10, desc[UR8][R22.64] ;  /* 0x00000008160a7980 */ /* 0x007ea8000c101900 */
[----:B---3--:R-:W2:Y:S02]  /*49a0*/  LD.E R19, desc[UR8][R6.64] ;  /* 0x0000000806137980 */ /* 0x008ea4000c101900 */
[----:B--2---:R-:W-:-:S13]  /*49b0*/  ISETP.LE.AND P0, PT, R10, R19, PT ;  /* 0x000000130a00720c */ /* 0x004fda0003f03270 */
.L_x_99:
[----:B------:R-:W-:Y:S05]  /*49c0*/  BSYNC.RECONVERGENT B0 ;  /* 0x0000000000007941 */ /* 0x000fea0003800200 */
.L_x_98:
[----:B------:R-:W-:Y:S01]  /*49d0*/  @!P0 IMAD.MOV R15, RZ, RZ, R11 ;  /* 0x000000ffff0f8224 */ /* 0x000fe200078e020b */
[----:B------:R-:W-:Y:S01]  /*49e0*/  BSSY.RECONVERGENT B0, `(.L_x_100) ;  /* 0x0000013000007945 */ /* 0x000fe20003800200 */
[----:B------:R-:W-:Y:S01]  /*49f0*/  @P0 IMAD.MOV R17, RZ, RZ, R13 ;  /* 0x000000ffff110224 */ /* 0x000fe200078e020d */
[----:B0123--:R-:W-:Y:S01]  /*4a00*/  SEL R10, R22, R6, P0 ;  /* 0x00000006160a7207 */ /* 0x00ffe20000000000 */
        /* <DEDUP_REMOVED lines=16> */
.L_x_101:
[----:B------:R-:W-:Y:S05]  /*4b10*/  BSYNC.RECONVERGENT B0 ;  /* 0x0000000000007941 */ /* 0x000fea0003800200 */
.L_x_100:
        /* <DEDUP_REMOVED lines=20> */
.L_x_103:
[----:B------:R-:W-:Y:S05]  /*4c60*/  BSYNC.RECONVERGENT B0 ;  /* 0x0000000000007941 */ /* 0x000fea0003800200 */
.L_x_102:
        /* <DEDUP_REMOVED lines=20> */
.L_x_105:
[----:B------:R-:W-:Y:S05]  /*4db0*/  BSYNC.RECONVERGENT B0 ;  /* 0x0000000000007941 */ /* 0x000fea0003800200 */
.L_x_104:
[----:B------:R-:W-:Y:S01]  /*4dc0*/  @!P0 IMAD.MOV R13, RZ, RZ, R17 ;  /* 0x000000ffff0d8224 */ /* 0x000fe200078e0211 */
[----:B------:R-:W-:Y:S01]  /*4dd0*/  BSSY.RECONVERGENT B0, `(.L_x_106) ;  /* 0x0000012000007945 */ /* 0x000fe20003800200 */
[----:B------:R-:W-:Y:S01]  /*4de0*/  @P0 IMAD.MOV R15, RZ, RZ, R31 ;  /* 0x000000ffff0f0224 */ /* 0x000fe200078e021f */
[----:B-12---:R-:W-:Y:S02]  /*4df0*/  SEL R18, R22, R6, P0 ;  /* 0x0000000616127207 */ /* 0x006fe40000000000 */
        /* <DEDUP_REMOVED lines=15> */
.L_x_107:
[----:B------:R-:W-:Y:S05]  /*4ef0*/  BSYNC.RECONVERGENT B0 ;  /* 0x0000000000007941 */ /* 0x000fea0003800200 */
.L_x_106:
[----:B0-----:R-:W-:Y:S01]  /*4f00*/  VIADD R12, R13, 0x1 ;  /* 0x000000010d0c7836 */ /* 0x001fe20000000000 */
[----:B------:R-:W-:Y:S01]  /*4f10*/  BSSY.RECONVERGENT B0, `(.L_x_108) ;  /* 0x0000012000007945 */ /* 0x000fe20003800200 */
[----:B------:R-:W-:Y:S01]  /*4f20*/  @!P0 IMAD.MOV R12, RZ, RZ, R13 ;  /* 0x000000ffff0c8224 */ /* 0x000fe200078e020d */
[----:B-12---:R-:W-:Y:S01]  /*4f30*/  SEL R16, R22, R6, P0 ;  /* 0x0000000616107207 */ /* 0x006fe20000000000 */
[----:B------:R-:W-:Y:S01]  /*4f40*/  @P0 IMAD.MOV R37, RZ, RZ, R15 ;  /* 0x000000ffff250224 */ /* 0x000fe200078e020f */
[----:B------:R-:W-:Y:S02]  /*4f50*/  SEL R17, R23, R7, P0 ;  /* 0x0000000717117207 */ /* 0x000fe40000000000 */
[C---:B------:R-:W-:Y:S02]  /*4f60*/  ISETP.GE.AND P1, PT, R12.reuse, R0, PT ;  /* 0x000000000c00720c */ /* 0x040fe40003f26270 */
[----:B------:R-:W-:Y:S02]  /*4f70*/  @!P0 LEA R13, R37, UR4, 0x3 ;  /* 0x00000004250d8c11 */ /* 0x000fe4000f8e18ff */
[----:B------:R-:W-:-:S03]  /*4f80*/  @P0 LEA R14, R12, UR4, 0x3 ;  /* 0x000000040c0e0c11 */ /* 0x000fc6000f8e18ff */
        /* <DEDUP_REMOVED lines=10> */
.L_x_109:
[----:B------:R-:W-:Y:S05]  /*5030*/  BSYNC.RECONVERGENT B0 ;  /* 0x0000000000007941 */ /* 0x000fea0003800200 */
.L_x_108:
[----:B------:R-:W-:Y:S01]  /*5040*/  VIADD R31, R37, 0x1 ;  /* 0x00000001251f7836 */ /* 0x000fe20000000000 */
[----:B012---:R-:W-:Y:S01]  /*5050*/  SEL R14, R22, R6, P0 ;  /* 0x00000006160e7207 */ /* 0x007fe20000000000 */
        /* <DEDUP_REMOVED lines=17> */
[----:B------:R-:W-:Y:S01]  /*5170*/  IMAD.MOV.U32 R12, RZ, RZ, R22 ;  /* 0x000000ffff0c7224 */ /* 0x000fe200078e0016 */
[----:B------:R-:W2:Y:S01]  /*5180*/  LD.E R31, desc[UR8][R6.64] ;  /* 0x00000008061f7980 */ /* 0x000ea2000c101900 */
[----:B------:R-:W-:-:S05]  /*5190*/  IMAD.MOV.U32 R13, RZ, RZ, R23 ;  /* 0x000000ffff0d7224 */ /* 0x000fca00078e0017 */
[----:B------:R-:W2:Y:S02]  /*51a0*/  LD.E R12, desc[UR8][R12.64] ;  /* 0x000000080c0c7980 */ /* 0x000ea4000c101900 */
[----:B--2---:R-:W-:-:S04]  /*51b0*/  ISETP.GT.AND P0, PT, R12, R31, PT ;  /* 0x0000001f0c00720c */ /* 0x004fc80003f04270 */
[----:B------:R-:W-:Y:S02]  /*51c0*/  SEL R12, R6, R22, P0 ;  /* 0x00000016060c7207 */ /* 0x000fe40000000000 */
[----:B------:R-:W-:-:S07]  /*51d0*/  SEL R13, R7, R23, P0 ;  /* 0x00000017070d7207 */ /* 0x000fce0000000000 */
.L_x_111:
[----:B------:R-:W-:Y:S05]  /*51e0*/  BSYNC.RECONVERGENT B0 ;  /* 0x0000000000007941 */ /* 0x000fea0003800200 */
.L_x_110:
[C---:B------:R-:W-:Y:S01]  /*51f0*/  ISETP.GE.U32.AND P0, PT, R4.reuse, 0x81, PT ;  /* 0x000000810400780c */ /* 0x040fe20003f06070 */
[----:B------:R-:W-:-:S12]  /*5200*/  IMAD.SHL.U32 R4, R4, 0x2, RZ ;  /* 0x0000000204047824 */ /* 0x000fd800078e00ff */
[----:B------:R-:W-:Y:S05]  /*5210*/  @!P0 BRA `(.L_x_112) ;  /* 0xfffffff000588947 */ /* 0x000fea000383ffff */
[----:B------:R-:W0:Y:S01]  /*5220*/  S2R R2, SR_TID.X ;  /* 0x0000000000027919 */ /* 0x000e220000002100 */
[----:B------:R-:W1:Y:S02]  /*5230*/  LDCU.U8 UR5, c[0x0][0x380] ;  /* 0x00007000ff0577ac */ /* 0x000e640008000000 */
[----:B-1----:R-:W-:-:S04]  /*5240*/  UPRMT UR5, UR5, 0x8880, URZ ;  /* 0x0000888005057896 */ /* 0x002fc800080000ff */
[----:B------:R-:W-:Y:S01]  /*5250*/  UISETP.NE.AND UP0, UPT, UR5, URZ, UPT ;  /* 0x000000ff0500728c */ /* 0x000fe2000bf05270 */
[----:B0-----:R-:W-:-:S05]  /*5260*/  IMAD.SHL.U32 R0, R2, 0x8, RZ ;  /* 0x0000000802007824 */ /* 0x001fca00078e00ff */
[----:B------:R-:W-:-:S04]  /*5270*/  LOP3.LUT R3, R0, 0x1f00, RZ, 0xc0, !PT ;  /* 0x00001f0000037812 */ /* 0x000fc800078ec0ff */
[----:B------:R-:W-:-:S04]  /*5280*/  LOP3.LUT R2, R3, 0x1f, R2, 0xf8, !PT ;  /* 0x0000001f03027812 */ /* 0x000fc800078ef802 */
[----:B------:R-:W-:Y:S01]  /*5290*/  LOP3.LUT R0, R2, 0xe0, RZ, 0xfc, !PT ;  /* 0x000000e002007812 */ /* 0x000fe200078efcff */
[----:B------:R-:W-:Y:S06]  /*52a0*/  BAR.SYNC.DEFER_BLOCKING 0x0 ;  /* 0x0000000000007b1d */ /* 0x000fec0000010000 */
[----:B------:R-:W-:Y:S05]  /*52b0*/  BRA.U !UP0, `(.L_x_113) ;  /* 0x0000000508747547 */ /* 0x000fea000b800000 */
[----:B------:R-:W0:Y:S01]  /*52c0*/  S2R R3, SR_TID.X ;  /* 0x0000000000037919 */ /* 0x000e220000002100 */
[----:B------:R-:W1:Y:S01]  /*52d0*/  S2UR UR6, SR_CgaCtaId ;  /* 0x00000000000679c3 */ /* 0x000e620000008800 */
[----:B------:R-:W-:Y:S01]  /*52e0*/  IMAD.MOV.U32 R7, RZ, RZ, R9 ;  /* 0x000000ffff077224 */ /* 0x000fe200078e0009 */
[----:B------:R-:W-:Y:S01]  /*52f0*/  UMOV UR5, 0x400 ;  /* 0x0000040000057882 */ /* 0x000fe20000000000 */
[----:B------:R-:W3:Y:S01]  /*5300*/  S2R R6, SR_LANEID ;  /* 0x0000000000067919 */ /* 0x000ee20000000000 */
[----:B-1----:R-:W-:Y:S01]  /*5310*/  ULEA UR5, UR6, UR5, 0x18 ;  /* 0x0000000506057291 */ /* 0x002fe2000f8ec0ff */
[----:B------:R-:W1:Y:S01]  /*5320*/  LDCU.64 UR6, c[0x0][0x398] ;  /* 0x00007300ff0677ac */ /* 0x000e620008000a00 */
[----:B0-----:R-:W-:-:S05]  /*5330*/  IMAD.SHL.U32 R3, R3, 0x8, RZ ;  /* 0x0000000803037824 */ /* 0x001fca00078e00ff */
[----:B------:R-:W-:-:S05]  /*5340*/  LOP3.LUT R3, R3, 0x1f00, RZ, 0xc0, !PT ;  /* 0x00001f0003037812 */ /* 0x000fca00078ec0ff */
[----:B---3--:R-:W-:Y:S02]  /*5350*/  IMAD.IADD R4, R3, 0x1, R6 ;  /* 0x0000000103047824 */ /* 0x008fe400078e0206 */
[----:B------:R-:W0:Y:S02]  /*5360*/  S2R R3, SR_TID.X ;  /* 0x0000000000037919 */ /* 0x000e240000002100 */
[----:B--2---:R-:W-:Y:S02]  /*5370*/  IMAD R22, R6, 0x7, R4 ;  /* 0x0000000706167824 */ /* 0x004fe400078e0204 */
[----:B------:R-:W-:Y:S02]  /*5380*/  IMAD.MOV.U32 R6, RZ, RZ, R8 ;  /* 0x000000ffff067224 */ /* 0x000fe400078e0008 */
[----:B------:R-:W-:Y:S02]  /*5390*/  VIADD R9, R22, 0x4 ;  /* 0x0000000416097836 */ /* 0x000fe40000000000 */
[----:B------:R-:W-:Y:S01]  /*53a0*/  VIADD R23, R4, 0x80 ;  /* 0x0000008004177836 */ /* 0x000fe20000000000 */
[----:B------:R2:W-:Y:S02]  /*53b0*/  STS.64 [R35], R6 ;  /* 0x0000000623007388 */ /* 0x0005e40000000a00 */
[----:B------:R-:W-:-:S02]  /*53c0*/  LEA.HI.SX32 R9, R9, R22, 0x1b ;  /* 0x0000001609097211 */ /* 0x000fc400078fdaff */
[----:B------:R3:W-:Y:S01]  /*53d0*/  STS.64 [R33+0x8], R10 ;  /* 0x0000080a21007388 */ /* 0x0007e20000000a00 */
[-C--:B------:R-:W-:Y:S02]  /*53e0*/  LEA.HI.SX32 R23, R23, R4.reuse, 0x1b ;  /* 0x0000000417177211 */ /* 0x080fe400078fdaff */
[----:B------:R-:W-:Y:S01]  /*53f0*/  LEA R9, R9, UR5, 0x3 ;  /* 0x0000000509097c11 */ /* 0x000fe2000f8e18ff */
[----:B------:R4:W-:Y:S04]  /*5400*/  STS.64 [R32+0x10], R24 ;  /* 0x0000101820007388 */ /* 0x0009e80000000a00 */
[----:B------:R5:W-:Y:S01]  /*5410*/  STS.64 [R29+0x18], R20 ;  /* 0x000018141d007388 */ /* 0x000be20000000a00 */
[C---:B--2---:R-:W-:Y:S01]  /*5420*/  VIADD R7, R4.reuse, 0x40 ;  /* 0x0000004004077836 */ /* 0x044fe20000000000 */
[----:B------:R-:W-:-:S02]  /*5430*/  LEA.HI.SX32 R6, R4, R4, 0x1b ;  /* 0x0000000404067211 */ /* 0x000fc400078fdaff */
[----:B------:R2:W-:Y:S01]  /*5440*/  STS.64 [R9+0x20], R18 ;  /* 0x0000201209007388 */ /* 0x0005e20000000a00 */
[C---:B---3--:R-:W-:Y:S01]  /*5450*/  VIADD R11, R4.reuse, 0x60 ;  /* 0x00000060040b7836 */ /* 0x048fe20000000000 */
[-C--:B------:R-:W-:Y:S01]  /*5460*/  LEA.HI.SX32 R7, R7, R4.reuse, 0x1b ;  /* 0x0000000407077211 */ /* 0x080fe200078fdaff */
[C---:B----4-:R-:W-:Y:S01]  /*5470*/  VIADD R25, R4.reuse, 0xc0 ;  /* 0x000000c004197836 */ /* 0x050fe20000000000 */
[----:B------:R3:W-:Y:S02]  /*5480*/  STS.64 [R28+0x28], R16 ;  /* 0x000028101c007388 */ /* 0x0007e40000000a00 */
[-C--:B------:R-:W-:Y:S01]  /*5490*/  LEA.HI.SX32 R11, R11, R4.reuse, 0x1b ;  /* 0x000000040b0b7211 */ /* 0x080fe200078fdaff */
[C---:B0-----:R-:W-:Y:S01]  /*54a0*/  IMAD.SHL.U32 R24, R3.reuse, 0x8, RZ ;  /* 0x0000000803187824 */ /* 0x041fe200078e00ff */
[----:B------:R-:W-:Y:S01]  /*54b0*/  ISETP.NE.AND P0, PT, R3, RZ, PT ;  /* 0x000000ff0300720c */ /* 0x000fe20003f05270 */
[C---:B-----5:R-:W-:Y:S01]  /*54c0*/  VIADD R21, R4.reuse, 0xa0 ;  /* 0x000000a004157836 */ /* 0x060fe20000000000 */
[-C--:B------:R-:W-:Y:S01]  /*54d0*/  LEA.HI.SX32 R25, R25, R4.reuse, 0x1b ;  /* 0x0000000419197211 */ /* 0x080fe200078fdaff */
[C---:B------:R-:W-:Y:S01]  /*54e0*/  VIADD R29, R4.reuse, 0xe0 ;  /* 0x000000e0041d7836 */ /* 0x040fe20000000000 */
[----:B------:R0:W-:Y:S01]  /*54f0*/  STS.64 [R27+0x30], R14 ;  /* 0x0000300e1b007388 */ /* 0x0001e20000000a00 */
[----:B--2---:R-:W-:Y:S01]  /*5500*/  VIADD R9, R4, 0x20 ;  /* 0x0000002004097836 */ /* 0x004fe20000000000 */
[----:B------:R-:W-:-:S02]  /*5510*/  LEA.HI.SX32 R21, R21, R4, 0x1b ;  /* 0x0000000415157211 */ /* 0x000fc400078fdaff */
[-C--:B------:R-:W-:Y:S01]  /*5520*/  LEA.HI.SX32 R29, R29, R4.reuse, 0x1b ;  /* 0x000000041d1d7211 */ /* 0x080fe200078fdaff */
[----:B------:R2:W-:Y:S01]  /*5530*/  STS.64 [R26+0x38], R12 ;  /* 0x0000380c1a007388 */ /* 0x0005e20000000a00 */
[----:B------:R-:W-:Y:S02]  /*5540*/  LEA.HI.SX32 R9, R9, R4, 0x1b ;  /* 0x0000000409097211 */ /* 0x000fe400078fdaff */
[----:B------:R-:W-:Y:S01]  /*5550*/  LEA R20, R6, UR5, 0x3 ;  /* 0x0000000506147c11 */ /* 0x000fe2000f8e18ff */
[----:B------:R-:W4:Y:S01]  /*5560*/  S2R R4, SR_CTAID.X ;  /* 0x0000000000047919 */ /* 0x000f220000002500 */
[----:B---3--:R-:W-:Y:S01]  /*5570*/  LEA R16, R7, UR5, 0x3 ;  /* 0x0000000507107c11 */ /* 0x008fe2000f8e18ff */
[----:B------:R-:W-:Y:S01]  /*5580*/  NOP ;  /* 0x0000000000007918 */ /* 0x000fe20000000000 */
[----:B0-----:R-:W-:-:S04]  /*5590*/  LEA R14, R11, UR5, 0x3 ;  /* 0x000000050b0e7c11 */ /* 0x001fc8000f8e18ff */
[----:B------:R-:W-:Y:S01]  /*55a0*/  LDS.64 R16, [R16+0x200] ;  /* 0x0002000010107984 */ /* 0x000fe20000000a00 */
[----:B------:R-:W-:Y:S02]  /*55b0*/  LEA R10, R21, UR5, 0x3 ;  /* 0x00000005150a7c11 */ /* 0x000fe4000f8e18ff */
[----:B------:R-:W-:Y:S01]  /*55c0*/  LEA R8, R25, UR5, 0x3 ;  /* 0x0000000519087c11 */ /* 0x000fe2000f8e18ff */
[----:B------:R-:W-:Y:S01]  /*55d0*/  LDS.64 R20, [R20] ;  /* 0x0000000014147984 */ /* 0x000fe20000000a00 */
[----:B------:R-:W-:Y:S02]  /*55e0*/  LEA R6, R29, UR5, 0x3 ;  /* 0x000000051d067c11 */ /* 0x000fe4000f8e18ff */
[----:B------:R-:W-:Y:S01]  /*55f0*/  LEA R18, R9, UR5, 0x3 ;  /* 0x0000000509127c11 */ /* 0x000fe2000f8e18ff */
[----:B------:R-:W-:Y:S01]  /*5600*/  LDS.64 R14, [R14+0x300] ;  /* 0x000300000e0e7984 */ /* 0x000fe20000000a00 */
[----:B------:R-:W-:Y:S02]  /*5610*/  LEA R27, R23, UR5, 0x3 ;  /* 0x00000005171b7c11 */ /* 0x000fe4000f8e18ff */
[----:B------:R-:W-:Y:S01]  /*5620*/  LOP3.LUT R24, R24, 0x1f00, RZ, 0xc0, !PT ;  /* 0x00001f0018187812 */ /* 0x000fe200078ec0ff */
[----:B------:R-:W-:Y:S01]  /*5630*/  LDS.64 R10, [R10+0x500] ;  /* 0x000500000a0a7984 */ /* 0x000fe20000000a00 */
[----:B--2---:R-:W-:-:S03]  /*5640*/  LOP3.LUT R26, R2, 0x20, RZ, 0xfc, !PT ;  /* 0x00000020021a7812 */ /* 0x004fc600078efcff */
[----:B------:R-:W-:Y:S04]  /*5650*/  LDS.64 R18, [R18+0x100] ;  /* 0x0001000012127984 */ /* 0x000fe80000000a00 */
[----:B------:R-:W-:Y:S01]  /*5660*/  LDS.64 R12, [R27+0x400] ;  /* 0x000400001b0c7984 */ /* 0x000fe20000000a00 */
[----:B----4-:R-:W-:-:S03]  /*5670*/  IMAD.WIDE.U32 R22, R4, 0x800, RZ ;  /* 0x0000080004167825 */ /* 0x010fc600078e00ff */
[----:B------:R-:W-:Y:S04]  /*5680*/  LDS.64 R8, [R8+0x600] ;  /* 0x0006000008087984 */ /* 0x000fe80000000a00 */
[----:B------:R-:W-:Y:S01]  /*5690*/  LDS.64 R6, [R6+0x700] ;  /* 0x0007000006067984 */ /* 0x000fe20000000a00 */
[----:B------:R-:W-:-:S03]  /*56a0*/  LOP3.LUT R3, R22, 0x1f, R3, 0xf8, !PT ;  /* 0x0000001f16037812 */ /* 0x000fc600078ef803 */
[----:B------:R-:W-:Y:S01]  /*56b0*/  @!P0 STS [UR4+0x4200], R5 ;  /* 0x00420005ff008988 */ /* 0x000fe20008000804 */
[----:B------:R-:W-:Y:S01]  /*56c0*/  BAR.SYNC.DEFER_BLOCKING 0x0 ;  /* 0x0000000000007b1d */ /* 0x000fe20000010000 */
[----:B------:R-:W-:Y:S02]  /*56d0*/  IADD3 R3, P0, PT, R24, R3, RZ ;  /* 0x0000000318037210 */ /* 0x000fe40007f1e0ff */
[----:B------:R-:W-:-:S03]  /*56e0*/  LOP3.LUT R24, R2, 0x40, RZ, 0xfc, !PT ;  /* 0x0000004002187812 */ /* 0x000fc600078efcff */
[----:B------:R-:W-:Y:S01]  /*56f0*/  IMAD.X R4, RZ, RZ, R23, P0 ;  /* 0x000000ffff047224 */ /* 0x000fe200000e0617 */
[----:B-1----:R-:W-:-:S04]  /*5700*/  LEA R22, P0, R3, UR6, 0x3 ;  /* 0x0000000603167c11 */ /* 0x002fc8000f8018ff */
[----:B------:R-:W-:Y:S02]  /*5710*/  LEA.HI.X R23, R3, UR7, R4, 0x3, P0 ;  /* 0x0000000703177c11 */ /* 0x000fe400080f1c04 */
[C---:B------:R-:W-:Y:S01]  /*5720*/  LOP3.LUT R4, R2.reuse, 0x60, RZ, 0xfc, !PT ;  /* 0x0000006002047812 */ /* 0x040fe200078efcff */
[----:B------:R-:W0:Y:S02]  /*5730*/  LDS R25, [UR4+0x4200] ;  /* 0x00420004ff197984 */ /* 0x000e240008000800 */
[-C--:B0-----:R-:W-:Y:S02]  /*5740*/  ISETP.GE.AND P0, PT, R2, R25.reuse, PT ;  /* 0x000000190200720c */ /* 0x081fe40003f06270 */
[-C--:B------:R-:W-:Y:S02]  /*5750*/  ISETP.GE.AND P1, PT, R26, R25.reuse, PT ;  /* 0x000000191a00720c */ /* 0x080fe40003f26270 */
[----:B------:R-:W-:Y:S02]  /*5760*/  ISETP.GE.AND P2, PT, R24, R25, PT ;  /* 0x000000191800720c */ /* 0x000fe40003f46270 */
[----:B------:R-:W-:-:S02]  /*5770*/  LOP3.LUT R24, R2, 0x80, RZ, 0xfc, !PT ;  /* 0x0000008002187812 */ /* 0x000fc400078efcff */
[C---:B------:R-:W-:Y:S02]  /*5780*/  LOP3.LUT R26, R2.reuse, 0xa0, RZ, 0xfc, !PT ;  /* 0x000000a0021a7812 */ /* 0x040fe400078efcff */
[----:B------:R-:W-:Y:S02]  /*5790*/  LOP3.LUT R2, R2, 0xc0, RZ, 0xfc, !PT ;  /* 0x000000c002027812 */ /* 0x000fe400078efcff */
[-C--:B------:R-:W-:Y:S01]  /*57a0*/  ISETP.GE.AND P3, PT, R4, R25.reuse, PT ;  /* 0x000000190400720c */ /* 0x080fe20003f66270 */
[----:B------:R0:W-:Y:S01]  /*57b0*/  @!P0 STG.E.64 desc[UR8][R22.64], R20 ;  /* 0x0000001416008986 */ /* 0x0001e2000c101b08 */
[-C--:B------:R-:W-:Y:S02]  /*57c0*/  ISETP.GE.AND P4, PT, R24, R25.reuse, PT ;  /* 0x000000191800720c */ /* 0x080fe40003f86270 */
[-C--:B------:R-:W-:Y:S01]  /*57d0*/  ISETP.GE.AND P5, PT, R26, R25.reuse, PT ;  /* 0x000000191a00720c */ /* 0x080fe20003fa6270 */
[----:B------:R0:W-:Y:S01]  /*57e0*/  @!P1 STG.E.64 desc[UR8][R22.64+0x100], R18 ;  /* 0x0001001216009986 */ /* 0x0001e2000c101b08 */
[----:B------:R-:W-:-:S02]  /*57f0*/  ISETP.GE.AND P6, PT, R2, R25, PT ;  /* 0x000000190200720c */ /* 0x000fc40003fc6270 */
[----:B------:R-:W-:Y:S01]  /*5800*/  ISETP.GE.AND P0, PT, R0, R25, PT ;  /* 0x000000190000720c */ /* 0x000fe20003f06270 */
        /* <DEDUP_REMOVED lines=8> */
.L_x_113:
[----:B------:R-:W0:Y:S01]  /*5890*/  S2R R3, SR_TID.X ;  /* 0x0000000000037919 */ /* 0x000e220000002100 */
[----:B------:R-:W1:Y:S01]  /*58a0*/  S2UR UR6, SR_CgaCtaId ;  /* 0x00000000000679c3 */ /* 0x000e620000008800 */
[----:B------:R-:W-:Y:S01]  /*58b0*/  IMAD.MOV.U32 R6, RZ, RZ, R8 ;  /* 0x000000ffff067224 */ /* 0x000fe200078e0008 */
[----:B------:R-:W-:Y:S01]  /*58c0*/  UMOV UR5, 0x400 ;  /* 0x0000040000057882 */ /* 0x000fe20000000000 */
[----:B------:R-:W3:Y:S01]  /*58d0*/  S2R R4, SR_LANEID ;  /* 0x0000000000047919 */ /* 0x000ee20000000000 */
[----:B------:R-:W-:Y:S01]  /*58e0*/  IMAD.MOV.U32 R7, RZ, RZ, R9 ;  /* 0x000000ffff077224 */ /* 0x000fe200078e0009 */
[----:B--2---:R-:W2:Y:S04]  /*58f0*/  S2R R22, SR_TID.X ;  /* 0x0000000000167919 */ /* 0x004ea80000002100 */
[----:B------:R4:W-:Y:S04]  /*5900*/  STS.64 [R35], R6 ;  /* 0x0000000623007388 */ /* 0x0009e80000000a00 */
[----:B------:R5:W-:Y:S04]  /*5910*/  STS.64 [R33+0x8], R10 ;  /* 0x0000080a21007388 */ /* 0x000be80000000a00 */
[----:B------:R-:W-:Y:S04]  /*5920*/  STS.64 [R32+0x10], R24 ;  /* 0x0000101820007388 */ /* 0x000fe80000000a00 */
[----:B------:R5:W-:Y:S01]  /*5930*/  STS.64 [R29+0x18], R20 ;  /* 0x000018141d007388 */ /* 0x000be20000000a00 */
[----:B-1----:R-:W-:Y:S01]  /*5940*/  ULEA UR5, UR6, UR5, 0x18 ;  /* 0x0000000506057291 */ /* 0x002fe2000f8ec0ff */
[----:B------:R-:W1:Y:S01]  /*5950*/  LDCU.64 UR6, c[0x0][0x3b0] ;  /* 0x00007600ff0677ac */ /* 0x000e620008000a00 */
[----:B------:R-:W1:Y:S01]  /*5960*/  S2R R23, SR_CTAID.X ;  /* 0x0000000000177919 */ /* 0x000e620000002500 */
[----:B0-----:R-:W-:-:S05]  /*5970*/  IMAD.SHL.U32 R3, R3, 0x8, RZ ;  /* 0x0000000803037824 */ /* 0x001fca00078e00ff */
[----:B------:R-:W-:Y:S02]  /*5980*/  LOP3.LUT R3, R3, 0x1f00, RZ, 0xc0, !PT ;  /* 0x00001f0003037812 */ /* 0x000fe400078ec0ff */
[----:B--2---:R-:W-:-:S03]  /*5990*/  ISETP.NE.AND P0, PT, R22, RZ, PT ;  /* 0x000000ff1600720c */ /* 0x004fc60003f05270 */
[----:B---3--:R-:W-:-:S04]  /*59a0*/  IMAD.IADD R3, R3, 0x1, R4 ;  /* 0x0000000103037824 */ /* 0x008fc800078e0204 */
[----:B------:R-:W-:Y:S02]  /*59b0*/  IMAD R4, R4, 0x7, R3 ;  /* 0x0000000704047824 */ /* 0x000fe400078e0203 */
[C---:B----4-:R-:W-:Y:S02]  /*59c0*/  VIADD R6, R3.reuse, 0xa0 ;  /* 0x000000a003067836 */ /* 0x050fe40000000000 */
[----:B------:R-:W-:Y:S02]  /*59d0*/  VIADD R9, R4, 0x4 ;  /* 0x0000000404097836 */ /* 0x000fe40000000000 */
[C---:B------:R-:W-:Y:S01]  /*59e0*/  VIADD R8, R3.reuse, 0x40 ;  /* 0x0000004003087836 */ /* 0x040fe20000000000 */
[-C--:B------:R-:W-:Y:S01]  /*59f0*/  LEA.HI.SX32 R6, R6, R3.reuse, 0x1b ;  /* 0x0000000306067211 */ /* 0x080fe200078fdaff */
[----:B-----5:R-:W-:Y:S01]  /*5a00*/  VIADD R10, R3, 0xc0 ;  /* 0x000000c0030a7836 */ /* 0x020fe20000000000 */
[----:B------:R-:W-:Y:S01]  /*5a10*/  LEA.HI.SX32 R9, R9, R4, 0x1b ;  /* 0x0000000409097211 */ /* 0x000fe200078fdaff */
[C---:B------:R-:W-:Y:S01]  /*5a20*/  VIADD R4, R3.reuse, 0x80 ;  /* 0x0000008003047836 */ /* 0x040fe20000000000 */
[-C--:B------:R-:W-:Y:S01]  /*5a30*/  LEA.HI.SX32 R8, R8, R3.reuse, 0x1b ;  /* 0x0000000308087211 */ /* 0x080fe200078fdaff */
[----:B------:R-:W-:Y:S01]  /*5a40*/  VIADD R20, R3, 0xe0 ;  /* 0x000000e003147836 */ /* 0x000fe20000000000 */
[----:B------:R-:W-:Y:S01]  /*5a50*/  LEA R9, R9, UR5, 0x3 ;  /* 0x0000000509097c11 */ /* 0x000fe2000f8e18ff */
[C---:B------:R-:W-:Y:S01]  /*5a60*/  VIADD R22, R3.reuse, 0x60 ;  /* 0x0000006003167836 */ /* 0x040fe20000000000 */
[-C--:B------:R-:W-:Y:S01]  /*5a70*/  LEA.HI.SX32 R4, R4, R3.reuse, 0x1b ;  /* 0x0000000304047211 */ /* 0x080fe200078fdaff */
[----:B------:R-:W-:Y:S01]  /*5a80*/  VIADD R24, R3, 0x20 ;  /* 0x0000002003187836 */ /* 0x000fe20000000000 */
[-C--:B------:R-:W-:Y:S01]  /*5a90*/  LEA.HI.SX32 R7, R10, R3.reuse, 0x1b ;  /* 0x000000030a077211 */ /* 0x080fe200078fdaff */
[----:B------:R0:W-:Y:S01]  /*5aa0*/  STS.64 [R9+0x20], R18 ;  /* 0x0000201209007388 */ /* 0x0001e20000000a00 */
[----:B------:R-:W-:-:S02]  /*5ab0*/  LEA.HI.SX32 R20, R20, R3, 0x1b ;  /* 0x0000000314147211 */ /* 0x000fc400078fdaff */
[-C--:B------:R-:W-:Y:S01]  /*5ac0*/  LEA.HI.SX32 R22, R22, R3.reuse, 0x1b ;  /* 0x0000000316167211 */ /* 0x080fe200078fdaff */
[----:B------:R2:W-:Y:S01]  /*5ad0*/  STS.64 [R28+0x28], R16 ;  /* 0x000028101c007388 */ /* 0x0005e20000000a00 */
[-C--:B------:R-:W-:Y:S02]  /*5ae0*/  LEA.HI.SX32 R24, R24, R3.reuse, 0x1b ;  /* 0x0000000318187211 */ /* 0x080fe400078fdaff */
[----:B------:R-:W-:Y:S01]  /*5af0*/  LEA.HI.SX32 R3, R3, R3, 0x1b ;  /* 0x0000000303037211 */ /* 0x000fe200078fdaff */
[----:B------:R3:W-:Y:S01]  /*5b00*/  STS.64 [R27+0x30], R14 ;  /* 0x0000300e1b007388 */ /* 0x0007e20000000a00 */
[----:B------:R-:W-:Y:S02]  /*5b10*/  LEA R10, R6, UR5, 0x3 ;  /* 0x00000005060a7c11 */ /* 0x000fe4000f8e18ff */
[----:B------:R-:W-:Y:S01]  /*5b20*/  LEA R6, R20, UR5, 0x3 ;  /* 0x0000000514067c11 */ /* 0x000fe2000f8e18ff */
[----:B------:R4:W-:Y:S01]  /*5b30*/  STS.64 [R26+0x38], R12 ;  /* 0x0000380c1a007388 */ /* 0x0009e20000000a00 */
[----:B0-----:R-:W-:Y:S01]  /*5b40*/  LEA R18, R24, UR5, 0x3 ;  /* 0x0000000518127c11 */ /* 0x001fe2000f8e18ff */
[----:B------:R-:W-:Y:S01]  /*5b50*/  NOP ;  /* 0x0000000000007918 */ /* 0x000fe20000000000 */
[----:B--2---:R-:W-:Y:S01]  /*5b60*/  LEA R16, R8, UR5, 0x3 ;  /* 0x0000000508107c11 */ /* 0x004fe2000f8e18ff */
[----:B------:R-:W-:Y:S01]  /*5b70*/  LDS.64 R10, [R10+0x500] ;  /* 0x000500000a0a7984 */ /* 0x000fe20000000a00 */
[----:B------:R-:W-:-:S02]  /*5b80*/  LEA R8, R7, UR5, 0x3 ;  /* 0x0000000507087c11 */ /* 0x000fc4000f8e18ff */
[----:B---3--:R-:W-:Y:S01]  /*5b90*/  LEA R14, R22, UR5, 0x3 ;  /* 0x00000005160e7c11 */ /* 0x008fe2000f8e18ff */
[----:B------:R-:W-:Y:S01]  /*5ba0*/  LDS.64 R6, [R6+0x700] ;  /* 0x0007000006067984 */ /* 0x000fe20000000a00 */
[----:B------:R-:W-:Y:S02]  /*5bb0*/  LEA R3, R3, UR5, 0x3 ;  /* 0x0000000503037c11 */ /* 0x000fe4000f8e18ff */
[----:B------:R-:W-:Y:S01]  /*5bc0*/  LEA R4, R4, UR5, 0x3 ;  /* 0x0000000504047c11 */ /* 0x000fe2000f8e18ff */
[----:B------:R-:W-:Y:S01]  /*5bd0*/  LDS.64 R16, [R16+0x200] ;  /* 0x0002000010107984 */ /* 0x000fe20000000a00 */
[----:B----4-:R-:W-:-:S03]  /*5be0*/  LOP3.LUT R26, R2, 0x20, RZ, 0xfc, !PT ;  /* 0x00000020021a7812 */ /* 0x010fc600078efcff */
[----:B------:R0:W-:Y:S04]  /*5bf0*/  LDS.64 R20, [R3] ;  /* 0x0000000003147984 */ /* 0x0001e80000000a00 */
[----:B------:R2:W-:Y:S04]  /*5c00*/  LDS.64 R12, [R4+0x400] ;  /* 0x00040000040c7984 */ /* 0x0005e80000000a00 */
[----:B------:R-:W-:Y:S01]  /*5c10*/  LDS.64 R8, [R8+0x600] ;  /* 0x0006000008087984 */ /* 0x000fe20000000a00 */
[----:B0-----:R-:W-:-:S03]  /*5c20*/  IMAD.MOV.U32 R3, RZ, RZ, RZ ;  /* 0x000000ffff037224 */ /* 0x001fc600078e00ff */
[----:B------:R-:W-:Y:S01]  /*5c30*/  LDS.64 R18, [R18+0x100] ;  /* 0x0001000012127984 */ /* 0x000fe20000000a00 */
[----:B-1----:R-:W-:Y:S01]  /*5c40*/  IMAD.WIDE.U32 R24, R23, 0x800, R2 ;  /* 0x0000080017187825 */ /* 0x002fe200078e0002 */
[----:B--2---:R-:W-:Y:S02]  /*5c50*/  LOP3.LUT R4, R2, 0x40, RZ, 0xfc, !PT ;  /* 0x0000004002047812 */ /* 0x004fe400078efcff */
[----:B------:R-:W-:Y:S04]  /*5c60*/  LDS.64 R14, [R14+0x300] ;  /* 0x000300000e0e7984 */ /* 0x000fe80000000a00 */
[----:B------:R-:W-:Y:S01]  /*5c70*/  @!P0 STS [UR4+0x4200], R5 ;  /* 0x00420005ff008988 */ /* 0x000fe20008000804 */
[----:B------:R-:W-:Y:S01]  /*5c80*/  BAR.SYNC.DEFER_BLOCKING 0x0 ;  /* 0x0000000000007b1d */ /* 0x000fe20000010000 */
[----:B------:R-:W-:-:S04]  /*5c90*/  LEA R22, P0, R24, UR6, 0x3 ;  /* 0x0000000618167c11 */ /* 0x000fc8000f8018ff */
        /* <DEDUP_REMOVED lines=24> */
.L_x_114:
        /* <DEDUP_REMOVED lines=14> */
.L_x_233:


//--------------------- .text._ZN3cub18CUB_300001_SM_10006detail10merge_sort26DeviceMergeSortMergeKernelINS2_10policy_hubIN6thrust24THRUST_300001_SM_1000_NS10device_ptrIP9int_classEEE9Policy600ESA_PNS0_8NullTypeESA_SE_j13my_comparatorS9_SD_EEvbT2_T3_T4_PT6_PT7_T5_PSI_SI_NS1_7vsmem_tE --------------------------
	.section	.text._ZN3cub18CUB_300001_SM_10006detail10merge_sort26DeviceMergeSortMergeKernelINS2_10policy_hubIN6thrust24THRUST_300001_SM_1000_NS10device_ptrIP9int_classEEE9Policy600ESA_PNS0_8NullTypeESA_SE_j13my_comparatorS9_SD_EEvbT2_T3_T4_PT6_PT7_T5_PSI_SI_NS1_7vsmem_tE,"ax",@progbits
	.align	128
        .global         _ZN3cub18CUB_300001_SM_10006detail10merge_sort26DeviceMergeSortMergeKernelINS2_10policy_hubIN6thrust24THRUST_300001_SM_1000_NS10device_ptrIP9int_classEEE9Policy600ESA_PNS0_8NullTypeESA_SE_j13my_comparatorS9_SD_EEvbT2_T3_T4_PT6_PT7_T5_PSI_SI_NS1_7vsmem_tE
        .type           _ZN3cub18CUB_300001_SM_10006detail10merge_sort26DeviceMergeSortMergeKernelINS2_10policy_hubIN6thrust24THRUST_300001_SM_1000_NS10device_ptrIP9int_classEEE9Policy600ESA_PNS0_8NullTypeESA_SE_j13my_comparatorS9_SD_EEvbT2_T3_T4_PT6_PT7_T5_PSI_SI_NS1_7vsmem_tE,@function
        .size           _ZN3cub18CUB_300001_SM_10006detail10merge_sort26DeviceMergeSortMergeKernelINS2_10policy_hubIN6thrust24THRUST_300001_SM_1000_NS10device_ptrIP9int_classEEE9Policy600ESA_PNS0_8NullTypeESA_SE_j13my_comparatorS9_SD_EEvbT2_T3_T4_PT6_PT7_T5_PSI_SI_NS1_7vsmem_tE,(.L_x_234 - _ZN3cub18CUB_300001_SM_10006detail10merge_sort26DeviceMergeSortMergeKernelINS2_10policy_hubIN6thrust24THRUST_300001_SM_1000_NS10device_ptrIP9int_classEEE9Policy600ESA_PNS0_8NullTypeESA_SE_j13my_comparatorS9_SD_EEvbT2_T3_T4_PT6_PT7_T5_PSI_SI_NS1_7vsmem_tE)
        .other          _ZN3cub18CUB_300001_SM_10006detail10merge_sort26DeviceMergeSortMergeKernelINS2_10policy_hubIN6thrust24THRUST_300001_SM_1000_NS10device_ptrIP9int_classEEE9Policy600ESA_PNS0_8NullTypeESA_SE_j13my_comparatorS9_SD_EEvbT2_T3_T4_PT6_PT7_T5_PSI_SI_NS1_7vsmem_tE,@"STO_CUDA_ENTRY STV_DEFAULT"
_ZN3cub18CUB_300001_SM_10006detail10merge_sort26DeviceMergeSortMergeKernelINS2_10policy_hubIN6thrust24THRUST_300001_SM_1000_NS10device_ptrIP9int_classEEE9Policy600ESA_PNS0_8NullTypeESA_SE_j13my_comparatorS9_SD_EEvbT2_T3_T4_PT6_PT7_T5_PSI_SI_NS1_7vsmem_tE:
.text._ZN3cub18CUB_300001_SM_10006detail10merge_sort26DeviceMergeSortMergeKernelINS2_10policy_hubIN6thrust24THRUST_300001_SM_1000_NS10device_ptrIP9int_classEEE9Policy600ESA_PNS0_8NullTypeESA_SE_j13my_comparatorS9_SD_EEvbT2_T3_T4_PT6_PT7_T5_PSI_SI_NS1_7vsmem_tE:
[----:B------:R-:W-:Y:S08]  /*0000*/  LDC R1, c[0x0][0x37c] ;  /* 0x0000df00ff017b82 */ /* 0x000ff00000000800 */
[----:B------:R-:W0:Y:S01]  /*0010*/  S2UR UR4, SR_CTAID.X ;  /* 0x00000000000479c3 */ /* 0x000e220000002500 */
[----:B------:R-:W1:Y:S01]  /*0020*/  LDCU UR5, c[0x0][0x370] ;  /* 0x00006e00ff0577ac */ /* 0x000e620008000800 */
[----:B------:R-:W2:Y:S01]  /*0030*/  S2R R0, SR_TID.X ;  /* 0x0000000000007919 */ /* 0x000ea20000002100 */
[----:B------:R-:W3:Y:S01]  /*0040*/  LDCU UR9, c[0x0][0x3c0] ;  /* 0x00007800ff0977ac */ /* 0x000ee20008000800 */
[----:B------:R-:W4:Y:S01]  /*0050*/  LDCU.64 UR14, c[0x0][0x358] ;  /* 0x00006b00ff0e77ac */ /* 0x000f220008000a00 */
[----:B-1----:R-:W-:-:S02]  /*0060*/  UIADD3 UR5, UPT, UPT, UR5, -0x1, URZ ;  /* 0xffffffff05057890 */ /* 0x002fc4000fffe0ff */
[----:B---3--:R-:W-:Y:S02]  /*0070*/  USHF.L.U32 UR8, UR9, 0xa, URZ ;  /* 0x0000000a09087899 */ /* 0x008fe400080006ff */
[----:B0-----:R-:W-:-:S09]  /*0080*/  UISETP.GE.U32.AND UP0, UPT, UR4, UR5, UPT ;  /* 0x000000050400728c */ /* 0x001fd2000bf06070 */
[----:B----4-:R-:W-:Y:S05]  /*0090*/  BRA.U UP0, `(.L_x_115) ;  /* 0x00000021004c7547 */ /* 0x010fea000b800000 */
[----:B------:R-:W0:Y:S01]  /*00a0*/  LDCU.64 UR6, c[0x0][0x3b8] ;  /* 0x00007700ff0677ac */ /* 0x000e220008000a00 */
[----:B------:R-:W-:Y:S01]  /*00b0*/  UIADD3 UR12, UPT, UPT, -UR9, URZ, URZ ;  /* 0x000000ff090c7290 */ /* 0x000fe2000fffe1ff */
[----:B------:R-:W1:Y:S01]  /*00c0*/  LDCU UR9, c[0x0][0x398] ;  /* 0x00007300ff0977ac */ /* 0x000e620008000800 */
[----:B------:R-:W-:Y:S01]  /*00d0*/  ULOP3.LUT UR8, UR8, 0xfffff800, URZ, 0xc0, !UPT ;  /* 0xfffff80008087892 */ /* 0x000fe2000f8ec0ff */
[----:B------:R-:W3:Y:S01]  /*00e0*/  LDCU.U8 UR13, c[0x0][0x380] ;  /* 0x00007000ff0d77ac */ /* 0x000ee20008000000 */
[----:B0-----:R-:W-:-:S06]  /*00f0*/  UIMAD.WIDE.U32 UR6, UR4, 0x4, UR6 ;  /* 0x00000004040678a5 */ /* 0x001fcc000f8e0006 */
[----:B------:R-:W-:Y:S02]  /*0100*/  IMAD.U32 R2, RZ, RZ, UR6 ;  /* 0x00000006ff027e24 */ /* 0x000fe4000f8e00ff */
[----:B------:R-:W-:-:S05]  /*0110*/  IMAD.U32 R3, RZ, RZ, UR7 ;  /* 0x00000007ff037e24 */ /* 0x000fca000f8e00ff */
[----:B------:R-:W4:Y:S04]  /*0120*/  LDG.E R5, desc[UR14][R2.64+0x4] ;  /* 0x0000040e02057981 */ /* 0x000f28000c1e1900 */
[----:B------:R0:W5:Y:S01]  /*0130*/  LDG.E R4, desc[UR14][R2.64] ;  /* 0x0000000e02047981 */ /* 0x000162000c1e1900 */
[----:B------:R-:W-:Y:S01]  /*0140*/  ULOP3.LUT UR5, UR4, UR12, URZ, 0xc0, !UPT ;  /* 0x0000000c04057292 */ /* 0x000fe2000f8ec0ff */
[----:B------:R-:W-:Y:S01]  /*0150*/  ACQBULK ;  /* 0x000000000000782e */ /* 0x000fe20000000000 */
[----:B------:R-:W-:Y:S02]  /*0160*/  ULOP3.LUT UR12, UR4, UR12, URZ, 0xfc, !UPT ;  /* 0x0000000c040c7292 */ /* 0x000fe4000f8efcff */
[----:B------:R-:W-:-:S04]  /*0170*/  UIADD3 UR6, UPT, UPT, -UR5, UR4, URZ ;  /* 0x0000000405067290 */ /* 0x000fc8000fffe1ff */
[----:B------:R-:W-:Y:S02]  /*0180*/  USHF.L.U32 UR7, UR6, 0xb, URZ ;  /* 0x0000000b06077899 */ /* 0x000fe400080006ff */
[----:B------:R-:W-:Y:S02]  /*0190*/  USHF.L.U32 UR6, UR5, 0xb, URZ ;  /* 0x0000000b05067899 */ /* 0x000fe400080006ff */
[----:B------:R-:W-:Y:S02]  /*01a0*/  UISETP.NE.AND UP0, UPT, UR7, -0x800, UPT ;  /* 0xfffff8000700788c */ /* 0x000fe4000bf05270 */
[----:B-1----:R-:W-:Y:S02]  /*01b0*/  UIADD3 UR9, UPT, UPT, -UR6, UR9, URZ ;  /* 0x0000000906097290 */ /* 0x002fe4000fffe1ff */
[----:B------:R-:W-:Y:S02]  /*01c0*/  UIADD3 UR11, UPT, UPT, UR7, 0x7ff, URZ ;  /* 0x000007ff070b7890 */ /* 0x000fe4000fffe0ff */
[----:B------:R-:W-:-:S04]  /*01d0*/  UISETP.LT.U32.AND UP1, UPT, UR8, UR9, UPT ;  /* 0x000000090800728c */ /* 0x000fc8000bf21070 */
[----:B------:R-:W-:Y:S02]  /*01e0*/  USEL UR10, UR8, UR9, !UP1 ;  /* 0x00000009080a7287 */ /* 0x000fe4000c800000 */
[----:B------:R-:W-:Y:S02]  /*01f0*/  @UP0 UIADD3 UR11, UPT, UPT, UR7, 0x800, URZ ;  /* 0x00000800070b0890 */ /* 0x000fe4000fffe0ff */
[----:B------:R-:W-:Y:S02]  /*0200*/  UIADD3 UR10, UPT, UPT, -UR8, UR10, URZ ;  /* 0x0000000a080a7290 */ /* 0x000fe4000fffe1ff */
[----:B------:R-:W-:Y:S02]  /*0210*/  UISETP.NE.AND UP0, UPT, UR12, -0x1, UPT ;  /* 0xffffffff0c00788c */ /* 0x000fe4000bf05270 */
[----:B------:R-:W-:Y:S02]  /*0220*/  UISETP.LT.U32.AND UP1, UPT, UR8, UR9, UPT ;  /* 0x000000090800728c */ /* 0x000fe4000bf21070 */
[----:B0-----:R-:W-:Y:S01]  /*0230*/  IMAD.U32 R2, RZ, RZ, UR10 ;  /* 0x0000000aff027e24 */ /* 0x001fe2000f8e00ff */
[----:B---3--:R-:W-:Y:S01]  /*0240*/  UPRMT UR12, UR13, 0x8880, URZ ;  /* 0x000088800d0c7896 */ /* 0x008fe200080000ff */
[----:B----4-:R-:W-:Y:S01]  /*0250*/  R2UR UR5, R5 ;  /* 0x00000000050572ca */ /* 0x010fe200000e0000 */
[----:B-----5:R-:W-:-:S04]  /*0260*/  VIADD R3, R4, -UR6 ;  /* 0x8000000604037c36 */ /* 0x020fc80008000000 */
[----:B------:R-:W-:-:S08]  /*0270*/  IMAD.MOV R5, RZ, RZ, -R3 ;  /* 0x000000ffff057224 */ /* 0x000fd000078e0a03 */
[----:B------:R-:W-:Y:S01]  /*0280*/  UIADD3 UR5, UPT, UPT, UR5, -UR6, URZ ;  /* 0x8000000605057290 */ /* 0x000fe2000fffe0ff */
[----:B------:R-:W-:-:S03]  /*0290*/  VIADDMNMX.U32 R2, R5, UR7, R2, PT ;  /* 0x0000000705027c46 */ /* 0x000fc6000b800002 */
[----:B------:R-:W-:Y:S01]  /*02a0*/  UIADD3 UR11, UPT, UPT, -UR5, UR11, URZ ;  /* 0x0000000b050b7290 */ /* 0x000fe2000fffe1ff */
[----:B------:R-:W-:Y:S01]  /*02b0*/  R2UR UR7, R2 ;  /* 0x00000000020772ca */ /* 0x000fe200000e0000 */
[----:B------:R-:W-:Y:S02]  /*02c0*/  @!UP0 USEL UR5, UR8, UR9, UP1 ;  /* 0x0000000908058287 */ /* 0x000fe40008800000 */
[----:B------:R-:W-:Y:S02]  /*02d0*/  USEL UR11, UR8, UR11, !UP0 ;  /* 0x0000000b080b7287 */ /* 0x000fe4000c000000 */
[----:B------:R-:W-:Y:S02]  /*02e0*/  UISETP.NE.AND UP0, UPT, UR12, URZ, UPT ;  /* 0x000000ff0c00728c */ /* 0x000fe4000bf05270 */
[----:B------:R-:W-:Y:S01]  /*02f0*/  UISETP.LT.U32.AND UP2, UPT, UR10, UR11, UPT ;  /* 0x0000000b0a00728c */ /* 0x000fe2000bf41070 */
[----:B------:R-:W-:-:S03]  /*0300*/  IADD3 R19, PT, PT, -R3, UR5, RZ ;  /* 0x0000000503137c10 */ /* 0x000fc6000fffe1ff */
[----:B------:R-:W-:-:S03]  /*0310*/  USEL UR10, UR10, UR11, UP2 ;  /* 0x0000000b0a0a7287 */ /* 0x000fc60009000000 */
[----:B------:R-:W-:Y:S09]  /*0320*/  BRA.U !UP0, `(.L_x_116) ;  /* 0x0000000108b07547 */ /* 0x000ff2000b800000 */
[----:B------:R-:W0:Y:S01]  /*0330*/  LDCU.64 UR12, c[0x0][0x388] ;  /* 0x00007100ff0c77ac */ /* 0x000e220008000a00 */
[C---:B--2---:R-:W-:Y:S02]  /*0340*/  IADD3 R3, P0, P1, R0.reuse, UR6, R3 ;  /* 0x0000000600037c10 */ /* 0x044fe4000f91e003 */
[----:B------:R-:W-:Y:S02]  /*0350*/  ISETP.GE.AND P6, PT, R0, R19, PT ;  /* 0x000000130000720c */ /* 0x000fe40003fc6270 */
[----:B------:R-:W-:Y:S02]  /*0360*/  IADD3.X R2, PT, PT, RZ, RZ, RZ, P0, P1 ;  /* 0x000000ffff027210 */ /* 0x000fe400007e24ff */
[----:B0-----:R-:W-:-:S04]  /*0370*/  LEA R4, P0, R3, UR12, 0x3 ;  /* 0x0000000c03047c11 */ /* 0x001fc8000f8018ff */
[----:B------:R-:W-:-:S05]  /*0380*/  LEA.HI.X R5, R3, UR13, R2, 0x3, P0 ;  /* 0x0000000d03057c11 */ /* 0x000fca00080f1c02 */
[----:B------:R0:W5:Y:S01]  /*0390*/  @!P6 LDG.E.64 R2, desc[UR14][R4.64] ;  /* 0x0000000e0402e981 */ /* 0x000162000c1e1b00 */
[----:B------:R-:W-:Y:S01]  /*03a0*/  UIADD3 UR6, UP1, UP2, UR7, UR6, UR8 ;  /* 0x0000000607067290 */ /* 0x000fe2000fa3e008 */
[C---:B------:R-:W-:Y:S02]  /*03b0*/  IMAD.IADD R6, R0.reuse, 0x1, -R19 ;  /* 0x0000000100067824 */ /* 0x040fe400078e0a13 */
[C---:B------:R-:W-:Y:S01]  /*03c0*/  VIADD R8, R0.reuse, 0x100 ;  /* 0x0000010000087836 */ /* 0x040fe20000000000 */
[----:B------:R-:W-:Y:S01]  /*03d0*/  UIADD3.X UR5, UPT, UPT, URZ, URZ, URZ, UP1, UP2 ;  /* 0x000000ffff057290 */ /* 0x000fe20008fe44ff */
[----:B------:R-:W-:Y:S01]  /*03e0*/  VIADD R10, R0, 0x200 ;  /* 0x00000200000a7836 */ /* 0x000fe20000000000 */
[----:B------:R-:W-:Y:S02]  /*03f0*/  IADD3 R7, P0, PT, R6, UR6, RZ ;  /* 0x0000000606077c10 */ /* 0x000fe4000ff1e0ff */
[-C--:B------:R-:W-:Y:S01]  /*0400*/  ISETP.GE.AND P5, PT, R8, R19.reuse, PT ;  /* 0x000000130800720c */ /* 0x080fe20003fa6270 */
[----:B------:R-:W-:Y:S01]  /*0410*/  VIADD R8, R0, 0x300 ;  /* 0x0000030000087836 */ /* 0x000fe20000000000 */
[----:B------:R-:W-:-:S02]  /*0420*/  ISETP.GE.AND P4, PT, R10, R19, PT ;  /* 0x000000130a00720c */ /* 0x000fc40003f86270 */
[----:B------:R-:W-:Y:S02]  /*0430*/  LEA.HI.X.SX32 R10, R6, UR5, 0x1, P0 ;  /* 0x00000005060a7c11 */ /* 0x000fe400080f0eff */
[C---:B------:R-:W-:Y:S02]  /*0440*/  LEA R14, P0, R7.reuse, UR12, 0x3 ;  /* 0x0000000c070e7c11 */ /* 0x040fe4000f8018ff */
[----:B------:R-:W-:Y:S02]  /*0450*/  LOP3.LUT R6, R0, 0x400, RZ, 0xfc, !PT ;  /* 0x0000040000067812 */ /* 0x000fe400078efcff */
[-C--:B------:R-:W-:Y:S01]  /*0460*/  ISETP.GE.AND P3, PT, R8, R19.reuse, PT ;  /* 0x000000130800720c */ /* 0x080fe20003f66270 */
[C---:B------:R-:W-:Y:S01]  /*0470*/  VIADD R8, R0.reuse, 0x500 ;  /* 0x0000050000087836 */ /* 0x040fe20000000000 */
[----:B------:R-:W-:Y:S01]  /*0480*/  LEA.HI.X R15, R7, UR13, R10, 0x3, P0 ;  /* 0x0000000d070f7c11 */ /* 0x000fe200080f1c0a */
[----:B------:R-:W-:Y:S01]  /*0490*/  VIADD R10, R0, 0x600 ;  /* 0x00000600000a7836 */ /* 0x000fe20000000000 */
[-C--:B------:R-:W-:Y:S01]  /*04a0*/  ISETP.GE.AND P2, PT, R6, R19.reuse, PT ;  /* 0x000000130600720c */ /* 0x080fe20003f46270 */
[----:B------:R-:W-:Y:S01]  /*04b0*/  VIADD R6, R0, 0x700 ;  /* 0x0000070000067836 */ /* 0x000fe20000000000 */
[-C--:B------:R-:W-:Y:S01]  /*04c0*/  ISETP.GE.AND P1, PT, R8, R19.reuse, PT ;  /* 0x000000130800720c */ /* 0x080fe20003f26270 */
[----:B------:R0:W5:Y:S01]  /*04d0*/  @P5 LDG.E.64 R20, desc[UR14][R14.64+0x800] ;  /* 0x0008000e0e145981 */ /* 0x000162000c1e1b00 */
[----:B------:R-:W-:-:S05]  /*04e0*/  ISETP.GE.AND P0, PT, R10, R19, PT ;  /* 0x000000130a00720c */ /* 0x000fca0003f06270 */
[----:B------:R0:W5:Y:S04]  /*04f0*/  @P3 LDG.E.64 R8, desc[UR14][R14.64+0x1800] ;  /* 0x0018000e0e083981 */ /* 0x000168000c1e1b00 */
[----:B------:R0:W5:Y:S04]  /*0500*/  @P2 LDG.E.64 R10, desc[UR14][R14.64+0x2000] ;  /* 0x0020000e0e0a2981 */ /* 0x000168000c1e1b00 */
[----:B------:R0:W5:Y:S04]  /*0510*/  @P1 LDG.E.64 R12, desc[UR14][R14.64+0x2800] ;  /* 0x0028000e0e0c1981 */ /* 0x000168000c1e1b00 */
[----:B------:R0:W5:Y:S04]  /*0520*/  @P0 LDG.E.64 R22, desc[UR14][R14.64+0x3000] ;  /* 0x0030000e0e160981 */ /* 0x000168000c1e1b00 */
[----:B------:R0:W5:Y:S01]  /*0530*/  @P6 LDG.E.64 R2, desc[UR14][R14.64] ;  /* 0x0000000e0e026981 */ /* 0x000162000c1e1b00 */
[----:B------:R-:W-:-:S03]  /*0540*/  ISETP.GE.AND P6, PT, R6, R19, PT ;  /* 0x000000130600720c */ /* 0x000fc60003fc6270 */
        /* <DEDUP_REMOVED lines=10> */
.L_x_116:
[----:B------:R-:W-:Y:S01]  /*05f0*/  IADD3 R4, P2, PT, R3, UR6, RZ ;  /* 0x0000000603047c10 */ /* 0x000fe2000ff5e0ff */
[----:B------:R-:W-:Y:S01]  /*0600*/  UIADD3 UR6, UP1, UP2, UR7, UR6, UR8 ;  /* 0x0000000607067290 */ /* 0x000fe2000fa3e008 */
[C-C-:B--2---:R-:W-:Y:S01]  /*0610*/  IMAD.IADD R15, R0.reuse, 0x1, -R19.reuse ;  /* 0x00000001000f7824 */ /* 0x144fe200078e0a13 */
[C---:B------:R-:W-:Y:S01]  /*0620*/  ISETP.GE.AND P0, PT, R0.reuse, R19, PT ;  /* 0x000000130000720c */ /* 0x040fe20003f06270 */
[C---:B------:R-:W-:Y:S01]  /*0630*/  VIADD R10, R0.reuse, 0x100 ;  /* 0x00000100000a7836 */ /* 0x040fe20000000000 */
[----:B------:R-:W-:Y:S01]  /*0640*/  UIADD3.X UR5, UPT, UPT, URZ, URZ, URZ, UP1, UP2 ;  /* 0x000000ffff057290 */ /* 0x000fe20008fe44ff */
[C---:B------:R-:W-:Y:S01]  /*0650*/  VIADD R14, R0.reuse, 0x200 ;  /* 0x00000200000e7836 */ /* 0x040fe20000000000 */
[----:B------:R-:W-:Y:S01]  /*0660*/  SEL R3, R0, R15, !P0 ;  /* 0x0000000f00037207 */ /* 0x000fe20004000000 */
[--C-:B------:R-:W-:Y:S01]  /*0670*/  IMAD.IADD R5, R10, 0x1, -R19.reuse ;  /* 0x000000010a057824 */ /* 0x100fe200078e0a13 */
[----:B------:R-:W-:Y:S01]  /*0680*/  SEL R2, R4, UR6, !P0 ;  /* 0x0000000604027c07 */ /* 0x000fe2000c000000 */
[----:B------:R-:W-:Y:S01]  /*0690*/  VIADD R18, R0, 0x300 ;  /* 0x0000030000127836 */ /* 0x000fe20000000000 */
[----:B------:R-:W-:Y:S01]  /*06a0*/  ISETP.GE.AND P3, PT, R10, R19, PT ;  /* 0x000000130a00720c */ /* 0x000fe20003f66270 */
[--C-:B------:R-:W-:Y:S01]  /*06b0*/  IMAD.IADD R6, R14, 0x1, -R19.reuse ;  /* 0x000000010e067824 */ /* 0x100fe200078e0a13 */
[----:B------:R-:W-:Y:S01]  /*06c0*/  IADD3 R3, P1, PT, R3, R2, RZ ;  /* 0x0000000203037210 */ /* 0x000fe20007f3e0ff */
[----:B------:R-:W-:Y:S01]  /*06d0*/  IMAD.X R2, RZ, RZ, RZ, P2 ;  /* 0x000000ffff027224 */ /* 0x000fe200010e06ff */
[----:B------:R-:W-:Y:S01]  /*06e0*/  SEL R10, R10, R5, !P3 ;  /* 0x000000050a0a7207 */ /* 0x000fe20005800000 */
[----:B------:R-:W-:Y:S01]  /*06f0*/  IMAD.IADD R12, R18, 0x1, -R19 ;  /* 0x00000001120c7824 */ /* 0x000fe200078e0a13 */
[----:B------:R-:W-:Y:S01]  /*0700*/  ISETP.GE.AND P4, PT, R14, R19, PT ;  /* 0x000000130e00720c */ /* 0x000fe20003f86270 */
[----:B------:R-:W-:Y:S01]  /*0710*/  VIADD R22, R0, 0x600 ;  /* 0x0000060000167836 */ /* 0x000fe20000000000 */
[----:B------:R-:W-:Y:S01]  /*0720*/  SEL R9, R4, UR6, !P3 ;  /* 0x0000000604097c07 */ /* 0x000fe2000d800000 */
[----:B------:R-:W0:Y:S01]  /*0730*/  LDCU.64 UR8, c[0x0][0x3a0] ;  /* 0x00007400ff0877ac */ /* 0x000e220008000a00 */
[----:B------:R-:W-:-:S02]  /*0740*/  SHF.R.S32.HI R5, RZ, 0x1f, R5 ;  /* 0x0000001fff057819 */ /* 0x000fc40000011405 */
[----:B------:R-:W-:Y:S02]  /*0750*/  LOP3.LUT R20, R0, 0x400, RZ, 0xfc, !PT ;  /* 0x0000040000147812 */ /* 0x000fe400078efcff */
[----:B------:R-:W-:Y:S02]  /*0760*/  ISETP.GE.AND P2, PT, R18, R19, PT ;  /* 0x000000131200720c */ /* 0x000fe40003f46270 */
[----:B------:R-:W-:Y:S01]  /*0770*/  SEL R14, R14, R6, !P4 ;  /* 0x000000060e0e7207 */ /* 0x000fe20006000000 */
[----:B------:R-:W-:Y:S01]  /*0780*/  IMAD.IADD R8, R20, 0x1, -R19 ;  /* 0x0000000114087824 */ /* 0x000fe200078e0a13 */
[----:B------:R-:W-:Y:S02]  /*0790*/  SEL R7, R4, UR6, !P4 ;  /* 0x0000000604077c07 */ /* 0x000fe4000e000000 */
[----:B------:R-:W-:Y:S02]  /*07a0*/  IADD3 R10, P5, PT, R10, R9, RZ ;  /* 0x000000090a0a7210 */ /* 0x000fe40007fbe0ff */
[----:B------:R-:W-:-:S02]  /*07b0*/  SEL R16, R2, UR5, !P3 ;  /* 0x0000000502107c07 */ /* 0x000fc4000d800000 */
[----:B------:R-:W-:Y:S02]  /*07c0*/  SEL R5, R5, RZ, P3 ;  /* 0x000000ff05057207 */ /* 0x000fe40001800000 */
[----:B------:R-:W-:Y:S02]  /*07d0*/  SHF.R.S32.HI R6, RZ, 0x1f, R6 ;  /* 0x0000001fff067819 */ /* 0x000fe40000011406 */
[----:B------:R-:W-:Y:S01]  /*07e0*/  SEL R9, R18, R12, !P2 ;  /* 0x0000000c12097207 */ /* 0x000fe20005000000 */
[----:B------:R-:W-:Y:S01]  /*07f0*/  IMAD.X R5, R5, 0x1, R16, P5 ;  /* 0x0000000105057824 */ /* 0x000fe200028e0610 */
[----:B------:R-:W-:Y:S02]  /*0800*/  ISETP.GE.AND P3, PT, R20, R19, PT ;  /* 0x000000131400720c */ /* 0x000fe40003f66270 */
[----:B------:R-:W-:Y:S02]  /*0810*/  SEL R18, R4, UR6, !P2 ;  /* 0x0000000604127c07 */ /* 0x000fe4000d000000 */
[----:B------:R-:W-:-:S02]  /*0820*/  IADD3 R14, P6, PT, R14, R7, RZ ;  /* 0x000000070e0e7210 */ /* 0x000fc40007fde0ff */
[----:B------:R-:W-:Y:S02]  /*0830*/  SEL R7, R2, UR5, !P4 ;  /* 0x0000000502077c07 */ /* 0x000fe4000e000000 */
[----:B------:R-:W-:Y:S02]  /*0840*/  SEL R6, R6, RZ, P4 ;  /* 0x000000ff06067207 */ /* 0x000fe40002000000 */
[----:B------:R-:W-:Y:S01]  /*0850*/  SEL R11, R20, R8, !P3 ;  /* 0x00000008140b7207 */ /* 0x000fe20005800000 */
[----:B------:R-:W-:Y:S01]  /*0860*/  VIADD R20, R0, 0x700 ;  /* 0x0000070000147836 */ /* 0x000fe20000000000 */
[----:B------:R-:W-:Y:S01]  /*0870*/  SEL R16, R4, UR6, !P3 ;  /* 0x0000000604107c07 */ /* 0x000fe2000d800000 */
[----:B------:R-:W-:Y:S01]  /*0880*/  IMAD.X R7, R6, 0x1, R7, P6 ;  /* 0x0000000106077824 */ /* 0x000fe200030e0607 */
[----:B------:R-:W-:Y:S01]  /*0890*/  IADD3 R9, P4, PT, R9, R18, RZ ;  /* 0x0000001209097210 */ /* 0x000fe20007f9e0ff */
[----:B------:R-:W-:Y:S01]  /*08a0*/  VIADD R18, R0, 0x500 ;  /* 0x0000050000127836 */ /* 0x000fe20000000000 */
[----:B------:R-:W-:Y:S01]  /*08b0*/  SHF.R.S32.HI R12, RZ, 0x1f, R12 ;  /* 0x0000001fff0c7819 */ /* 0x000fe2000001140c */
[--C-:B------:R-:W-:Y:S01]  /*08c0*/  IMAD.IADD R6, R22, 0x1, -R19.reuse ;  /* 0x0000000116067824 */ /* 0x100fe200078e0a13 */
[----:B------:R-:W-:Y:S01]  /*08d0*/  IADD3 R11, P5, PT, R11, R16, RZ ;  /* 0x000000100b0b7210 */ /* 0x000fe20007fbe0ff */
[C---:B------:R-:W-:Y:S01]  /*08e0*/  IMAD.IADD R16, R18.reuse, 0x1, -R19 ;  /* 0x0000000112107824 */ /* 0x040fe200078e0a13 */
[----:B------:R-:W-:-:S02]  /*08f0*/  ISETP.GE.AND P6, PT, R18, R19, PT ;  /* 0x000000131200720c */ /* 0x000fc40003fc6270 */
[----:B------:R-:W-:Y:S02]  /*0900*/  SEL R17, R2, UR5, !P2 ;  /* 0x0000000502117c07 */ /* 0x000fe4000d000000 */
[----:B------:R-:W-:Y:S02]  /*0910*/  SEL R12, R12, RZ, P2 ;  /* 0x000000ff0c0c7207 */ /* 0x000fe40001000000 */
[----:B------:R-:W-:Y:S02]  /*0920*/  ISETP.GE.AND P2, PT, R22, R19, PT ;  /* 0x000000131600720c */ /* 0x000fe40003f46270 */
[----:B------:R-:W-:Y:S01]  /*0930*/  SEL R13, R18, R16, !P6 ;  /* 0x00000010120d7207 */ /* 0x000fe20007000000 */
[----:B------:R-:W-:Y:S01]  /*0940*/  IMAD.X R12, R12, 0x1, R17, P4 ;  /* 0x000000010c0c7824 */ /* 0x000fe200020e0611 */
[----:B------:R-:W-:Y:S02]  /*0950*/  SEL R18, R4, UR6, !P6 ;  /* 0x0000000604127c07 */ /* 0x000fe4000f000000 */
[----:B------:R-:W-:-:S02]  /*0960*/  SHF.R.S32.HI R21, RZ, 0x1f, R8 ;  /* 0x0000001fff157819 */ /* 0x000fc40000011408 */
[----:B------:R-:W-:Y:S02]  /*0970*/  SEL R8, R22, R6, !P2 ;  /* 0x0000000616087207 */ /* 0x000fe40005000000 */
[----:B------:R-:W-:Y:S02]  /*0980*/  SEL R17, R4, UR6, !P2 ;  /* 0x0000000604117c07 */ /* 0x000fe4000d000000 */
[----:B------:R-:W-:Y:S02]  /*0990*/  SHF.R.S32.HI R22, RZ, 0x1f, R15 ;  /* 0x0000001fff167819 */ /* 0x000fe4000001140f */
[----:B------:R-:W-:Y:S02]  /*09a0*/  IADD3 R13, P4, PT, R13, R18, RZ ;  /* 0x000000120d0d7210 */ /* 0x000fe40007f9e0ff */
[----:B------:R-:W-:Y:S02]  /*09b0*/  SEL R18, R2, UR5, !P3 ;  /* 0x0000000502127c07 */ /* 0x000fe4000d800000 */
[----:B------:R-:W-:-:S02]  /*09c0*/  SEL R21, R21, RZ, P3 ;  /* 0x000000ff15157207 */ /* 0x000fc40001800000 */
[----:B------:R-:W-:Y:S01]  /*09d0*/  IADD3 R15, P3, PT, R8, R17, RZ ;  /* 0x00000011080f7210 */ /* 0x000fe20007f7e0ff */
[----:B------:R-:W-:Y:S01]  /*09e0*/  IMAD.IADD R8, R20, 0x1, -R19 ;  /* 0x0000000114087824 */ /* 0x000fe200078e0a13 */
[----:B------:R-:W-:Y:S01]  /*09f0*/  SEL R22, R22, RZ, P0 ;  /* 0x000000ff16167207 */ /* 0x000fe20000000000 */
[----:B------:R-:W-:Y:S01]  /*0a00*/  IMAD.X R18, R21, 0x1, R18, P5 ;  /* 0x0000000115127824 */ /* 0x000fe200028e0612 */
[----:B------:R-:W-:Y:S02]  /*0a10*/  SEL R25, R2, UR5, !P0 ;  /* 0x0000000502197c07 */ /* 0x000fe4000c000000 */
[C---:B------:R-:W-:Y:S02]  /*0a20*/  ISETP.GE.AND P0, PT, R20.reuse, R19, PT ;  /* 0x000000131400720c */ /* 0x040fe40003f06270 */
[----:B------:R-:W-:Y:S02]  /*0a30*/  SHF.R.S32.HI R6, RZ, 0x1f, R6 ;  /* 0x0000001fff067819 */ /* 0x000fe40000011406 */
[----:B------:R-:W-:-:S02]  /*0a40*/  SEL R17, R20, R8, !P0 ;  /* 0x0000000814117207 */ /* 0x000fc40004000000 */
[----:B------:R-:W-:Y:S02]  /*0a50*/  SEL R4, R4, UR6, !P0 ;  /* 0x0000000604047c07 */ /* 0x000fe4000c000000 */
[----:B------:R-:W-:Y:S02]  /*0a60*/  SHF.R.S32.HI R8, RZ, 0x1f, R8 ;  /* 0x0000001fff087819 */ /* 0x000fe40000011408 */
[----:B------:R-:W-:Y:S01]  /*0a70*/  SHF.R.S32.HI R23, RZ, 0x1f, R16 ;  /* 0x0000001fff177819 */ /* 0x000fe20000011410 */
[----:B------:R-:W-:Y:S01]  /*0a80*/  IMAD.X R16, R22, 0x1, R25, P1 ;  /* 0x0000000116107824 */ /* 0x000fe200008e0619 */
[----:B------:R-:W-:Y:S02]  /*0a90*/  IADD3 R17, P1, PT, R17, R4, RZ ;  /* 0x0000000411117210 */ /* 0x000fe40007f3e0ff */
[C---:B------:R-:W-:Y:S02]  /*0aa0*/  SEL R27, R2.reuse, UR5, !P2 ;  /* 0x00000005021b7c07 */ /* 0x040fe4000d000000 */
[----:B------:R-:W-:-:S02]  /*0ab0*/  SEL R25, R2, UR5, !P0 ;  /* 0x0000000502197c07 */ /* 0x000fc4000c000000 */
[----:B------:R-:W-:Y:S02]  /*0ac0*/  SEL R6, R6, RZ, P2 ;  /* 0x000000ff06067207 */ /* 0x000fe40001000000 */
[----:B------:R-:W-:Y:S02]  /*0ad0*/  SEL R8, R8, RZ, P0 ;  /* 0x000000ff08087207 */ /* 0x000fe40000000000 */
[----:B------:R-:W-:Y:S01]  /*0ae0*/  SEL R20, R2, UR5, !P6 ;  /* 0x0000000502147c07 */ /* 0x000fe2000f000000 */
[----:B------:R-:W-:Y:S01]  /*0af0*/  IMAD.X R22, R6, 0x1, R27, P3 ;  /* 0x0000000106167824 */ /* 0x000fe200018e061b */
[----:B------:R-:W-:Y:S01]  /*0b00*/  SEL R23, R23, RZ, P6 ;  /* 0x000000ff17177207 */ /* 0x000fe20003000000 */
[----:B------:R-:W-:Y:S01]  /*0b10*/  IMAD.X R24, R8, 0x1, R25, P1 ;  /* 0x0000000108187824 */ /* 0x000fe200008e0619 */
[----:B0-----:R-:W-:Y:S02]  /*0b20*/  LEA R2, P0, R3, UR8, 0x3 ;  /* 0x0000000803027c11 */ /* 0x001fe4000f8018ff */
[----:B------:R-:W-:Y:S01]  /*0b30*/  LEA R4, P1, R10, UR8, 0x3 ;  /* 0x000000080a047c11 */ /* 0x000fe2000f8218ff */
[----:B------:R-:W-:Y:S01]  /*0b40*/  IMAD.X R20, R23, 0x1, R20, P4 ;  /* 0x0000000117147824 */ /* 0x000fe200020e0614 */
[----:B------:R-:W-:-:S02]  /*0b50*/  LEA R8, P3, R9, UR8, 0x3 ;  /* 0x0000000809087c11 */ /* 0x000fc4000f8618ff */
[----:B------:R-:W-:Y:S02]  /*0b60*/  LEA R6, P2, R14, UR8, 0x3 ;  /* 0x000000080e067c11 */ /* 0x000fe4000f8418ff */
[----:B------:R-:W-:Y:S02]  /*0b70*/  LEA.HI.X R3, R3, UR9, R16, 0x3, P0 ;  /* 0x0000000903037c11 */ /* 0x000fe400080f1c10 */
[----:B------:R-:W-:Y:S02]  /*0b80*/  LEA.HI.X R5, R10, UR9, R5, 0x3, P1 ;  /* 0x000000090a057c11 */ /* 0x000fe400088f1c05 */
[----:B------:R-:W-:Y:S02]  /*0b90*/  LEA.HI.X R9, R9, UR9, R12, 0x3, P3 ;  /* 0x0000000909097c11 */ /* 0x000fe400098f1c0c */
[----:B------:R-:W-:Y:S01]  /*0ba0*/  LEA.HI.X R7, R14, UR9, R7, 0x3, P2 ;  /* 0x000000090e077c11 */ /* 0x000fe200090f1c07 */
[----:B------:R-:W5:Y:S01]  /*0bb0*/  LDG.E.64 R2, desc[UR14][R2.64] ;  /* 0x0000000e02027981 */ /* 0x000f62000c1e1b00 */
[----:B------:R-:W-:-:S02]  /*0bc0*/  LEA R10, P0, R11, UR8, 0x3 ;  /* 0x000000080b0a7c11 */ /* 0x000fc4000f8018ff */
[----:B------:R-:W-:Y:S01]  /*0bd0*/  LEA R12, P1, R13, UR8, 0x3 ;  /* 0x000000080d0c7c11 */ /* 0x000fe2000f8218ff */
[----:B------:R-:W5:Y:S01]  /*0be0*/  LDG.E.64 R8, desc[UR14][R8.64] ;  /* 0x0000000e08087981 */ /* 0x000f62000c1e1b00 */
[----:B------:R-:W-:Y:S02]  /*0bf0*/  LEA R16, P3, R17, UR8, 0x3 ;  /* 0x0000000811107c11 */ /* 0x000fe4000f8618ff */
[----:B------:R-:W-:Y:S01]  /*0c00*/  LEA R14, P2, R15, UR8, 0x3 ;  /* 0x000000080f0e7c11 */ /* 0x000fe2000f8418ff */
[----:B------:R-:W5:Y:S01]  /*0c10*/  LDG.E.64 R6, desc[UR14][R6.64] ;  /* 0x0000000e06067981 */ /* 0x000f62000c1e1b00 */
[----:B------:R-:W-:Y:S02]  /*0c20*/  LEA.HI.X R11, R11, UR9, R18, 0x3, P0 ;  /* 0x000000090b0b7c11 */ /* 0x000fe400080f1c12 */
[----:B------:R-:W-:Y:S02]  /*0c30*/  LEA.HI.X R13, R13, UR9, R20, 0x3, P1 ;  /* 0x000000090d0d7c11 */ /* 0x000fe400088f1c14 */
[----:B------:R-:W-:Y:S01]  /*0c40*/  LEA.HI.X R17, R17, UR9, R24, 0x3, P3 ;  /* 0x0000000911117c11 */ /* 0x000fe200098f1c18 */
[----:B------:R1:W5:Y:S01]  /*0c50*/  LDG.E.64 R20, desc[UR14][R4.64] ;  /* 0x0000000e04147981 */ /* 0x000362000c1e1b00 */
[----:B------:R-:W-:-:S03]  /*0c60*/  LEA.HI.X R15, R15, UR9, R22, 0x3, P2 ;  /* 0x000000090f0f7c11 */ /* 0x000fc600090f1c16 */
[----:B------:R-:W5:Y:S04]  /*0c70*/  LDG.E.64 R10, desc[UR14][R10.64] ;  /* 0x0000000e0a0a7981 */ /* 0x000f68000c1e1b00 */
[----:B------:R-:W5:Y:S04]  /*0c80*/  LDG.E.64 R12, desc[UR14][R12.64] ;  /* 0x0000000e0c0c7981 */ /* 0x000f68000c1e1b00 */
[----:B------:R1:W5:Y:S04]  /*0c90*/  LDG.E.64 R22, desc[UR14][R14.64] ;  /* 0x0000000e0e167981 */ /* 0x000368000c1e1b00 */
[----:B------:R-:W5:Y:S02]  /*0ca0*/  LDG.E.64 R16, desc[UR14][R16.64] ;  /* 0x0000000e10107981 */ /* 0x000f64000c1e1b00 */
.L_x_117:
[----:B------:R-:W2:Y:S01]  /*0cb0*/  S2UR UR6, SR_CgaCtaId ;  /* 0x00000000000679c3 */ /* 0x000ea20000008800 */
[----:B------:R-:W-:Y:S01]  /*0cc0*/  UMOV UR5, 0x400 ;  /* 0x0000040000057882 */ /* 0x000fe20000000000 */
[----:B01----:R-:W-:Y:S01]  /*0cd0*/  IMAD.SHL.U32 R5, R0, 0x8, RZ ;  /* 0x0000000800057824 */ /* 0x003fe200078e00ff */
[----:B------:R-:W-:Y:S02]  /*0ce0*/  UIADD3 UR10, UPT, UPT, -UR7, UR10, URZ ;  /* 0x0000000a070a7290 */ /* 0x000fe4000fffe1ff */
[----:B--2---:R-:W-:-:S09]  /*0cf0*/  ULEA UR5, UR6, UR5, 0x18 ;  /* 0x0000000506057291 */ /* 0x004fd2000f8ec0ff */
[----:B-----5:R-:W-:Y:S04]  /*0d00*/  STS.64 [R5+UR5], R2 ;  /* 0x0000000205007988 */ /* 0x020fe80008000a05 */
[----:B------:R-:W-:Y:S04]  /*0d10*/  STS.64 [R5+UR5+0x800], R20 ;  /* 0x0008001405007988 */ /* 0x000fe80008000a05 */
[----:B------:R0:W-:Y:S04]  /*0d20*/  STS.64 [R5+UR5+0x1000], R6 ;  /* 0x0010000605007988 */ /* 0x0001e80008000a05 */
[----:B------:R1:W-:Y:S04]  /*0d30*/  STS.64 [R5+UR5+0x1800], R8 ;  /* 0x0018000805007988 */ /* 0x0003e80008000a05 */
[----:B------:R1:W-:Y:S04]  /*0d40*/  STS.64 [R5+UR5+0x2000], R10 ;  /* 0x0020000a05007988 */ /* 0x0003e80008000a05 */
[----:B------:R1:W-:Y:S04]  /*0d50*/  STS.64 [R5+UR5+0x2800], R12 ;  /* 0x0028000c05007988 */ /* 0x0003e80008000a05 */
[----:B------:R1:W-:Y:S04]  /*0d60*/  STS.64 [R5+UR5+0x3000], R22 ;  /* 0x0030001605007988 */ /* 0x0003e80008000a05 */
[----:B------:R1:W-:Y:S01]  /*0d70*/  STS.64 [R5+UR5+0x3800], R16 ;  /* 0x0038001005007988 */ /* 0x0003e20008000a05 */
[----:B------:R-:W-:Y:S01]  /*0d80*/  BAR.SYNC.DEFER_BLOCKING 0x0 ;  /* 0x0000000000007b1d */ /* 0x000fe20000010000 */
[----:B------:R-:W-:-:S07]  /*0d90*/  VIADD R4, R19, UR10 ;  /* 0x0000000a13047c36 */ /* 0x000fce0008000000 */
[----:B------:R-:W-:Y:S01]  /*0da0*/  PREEXIT ;  /* 0x000000000000782d */ /* 0x000fe20000000000 */
[----:B------:R-:W-:Y:S01]  /*0db0*/  BSSY.RECONVERGENT B0, `(.L_x_118) ;  /* 0x000001a000007945 */ /* 0x000fe20003800200 */
[----:B------:R-:W-:-:S04]  /*0dc0*/  VIMNMX R14, PT, PT, R5, R4, PT ;  /* 0x00000004050e7248 */ /* 0x000fc80003fe0100 */
[C---:B------:R-:W-:Y:S01]  /*0dd0*/  ISETP.GE.AND P0, PT, R14.reuse, UR10, PT ;  /* 0x0000000a0e007c0c */ /* 0x040fe2000bf06270 */
[----:B0-----:R-:W-:Y:S01]  /*0de0*/  VIADD R6, R14, -UR10 ;  /* 0x8000000a0e067c36 */ /* 0x001fe20008000000 */
[----:B------:R-:W-:-:S04]  /*0df0*/  VIMNMX R3, PT, PT, R19, R14, PT ;  /* 0x0000000e13037248 */ /* 0x000fc80003fe0100 */
[----:B------:R-:W-:-:S04]  /*0e00*/  SEL R6, R6, RZ, P0 ;  /* 0x000000ff06067207 */ /* 0x000fc80000000000 */
[----:B------:R-:W-:-:S13]  /*0e10*/  ISETP.GE.AND P0, PT, R6, R3, PT ;  /* 0x000000030600720c */ /* 0x000fda0003f06270 */
[----:B-1----:R-:W-:Y:S05]  /*0e20*/  @P0 BRA `(.L_x_119) ;  /* 0x0000000000480947 */ /* 0x002fea0003800000 */
[----:B------:R-:W-:Y:S02]  /*0e30*/  IMAD.MOV.U32 R7, RZ, RZ, R3 ;  /* 0x000000ffff077224 */ /* 0x000fe400078e0003 */
[----:B------:R-:W-:-:S07]  /*0e40*/  IMAD.IADD R11, R19, 0x1, R14 ;  /* 0x00000001130b7824 */ /* 0x000fce00078e020e */
.L_x_120:
        /* <DEDUP_REMOVED lines=16> */
.L_x_119:
[----:B------:R-:W-:Y:S05]  /*0f50*/  BSYNC.RECONVERGENT B0 ;  /* 0x0000000000007941 */ /* 0x000fea0003800200 */
.L_x_118:
[----:B------:R-:W-:Y:S01]  /*0f60*/  IADD3 R9, PT, PT, R19, R14, -R6 ;  /* 0x0000000e13097210 */ /* 0x000fe20007ffe806 */
[----:B------:R-:W-:Y:S01]  /*0f70*/  BSSY.RECONVERGENT B0, `(.L_x_121) ;  /* 0x000000e000007945 */ /* 0x000fe20003800200 */
[----:B------:R-:W-:Y:S02]  /*0f80*/  LEA R12, R6, UR5, 0x3 ;  /* 0x00000005060c7c11 */ /* 0x000fe4000f8e18ff */
[C---:B------:R-:W-:Y:S02]  /*0f90*/  LEA R11, R9.reuse, UR5, 0x3 ;  /* 0x00000005090b7c11 */ /* 0x040fe4000f8e18ff */
[----:B------:R-:W-:Y:S01]  /*0fa0*/  ISETP.GE.AND P1, PT, R9, R4, PT ;  /* 0x000000040900720c */ /* 0x000fe20003f26270 */
[----:B------:R0:W1:Y:S01]  /*0fb0*/  LDS.64 R22, [R12] ;  /* 0x000000000c167984 */ /* 0x0000620000000a00 */
[----:B------:R-:W-:-:S03]  /*0fc0*/  PLOP3.LUT P0, PT, PT, PT, PT, 0x8, 0x80 ;  /* 0x000000000080781c */ /* 0x000fc60003f0e170 */
        /* <DEDUP_REMOVED lines=8> */
.L_x_122:
[----:B------:R-:W-:Y:S05]  /*1050*/  BSYNC.RECONVERGENT B0 ;  /* 0x0000000000007941 */ /* 0x000fea0003800200 */
.L_x_121:
        /* <DEDUP_REMOVED lines=20> */
.L_x_124:
[----:B------:R-:W-:Y:S05]  /*11a0*/  BSYNC.RECONVERGENT B0 ;  /* 0x0000000000007941 */ /* 0x000fea0003800200 */
.L_x_123:
[----:B------:R-:W-:Y:S01]  /*11b0*/  @!P0 IMAD.MOV R9, RZ, RZ, R7 ;  /* 0x000000ffff098224 */ /* 0x000fe200078e0207 */
[----:B------:R-:W-:Y:S01]  /*11c0*/  BSSY.RECONVERGENT B0, `(.L_x_125) ;  /* 0x0000013000007945 */ /* 0x000fe20003800200 */
[----:B------:R-:W-:Y:S01]  /*11d0*/  @P0 IMAD.MOV R10, RZ, RZ, R8 ;  /* 0x000000ffff0a0224 */ /* 0x000fe200078e0208 */
[----:B-12---:R-:W-:Y:S01]  /*11e0*/  SEL R6, R20, R22, P0 ;  /* 0x0000001614067207 */ /* 0x006fe20000000000 */
[C---:B------:R-:W-:Y:S01]  /*11f0*/  VIADD R13, R9.reuse, 0x1 ;  /* 0x00000001090d7836 */ /* 0x040fe20000000000 */
[C---:B------:R-:W-:Y:S01]  /*1200*/  ISETP.GE.AND P1, PT, R9.reuse, R4, PT ;  /* 0x000000040900720c */ /* 0x040fe20003f26270 */
        /* <DEDUP_REMOVED lines=14> */
.L_x_126:
[----:B------:R-:W-:Y:S05]  /*12f0*/  BSYNC.RECONVERGENT B0 ;  /* 0x0000000000007941 */ /* 0x000fea0003800200 */
.L_x_125:
[----:B------:R-:W-:Y:S01]  /*1300*/  @!P0 IMAD.MOV R13, RZ, RZ, R9 ;  /* 0x000000ffff0d8224 */ /* 0x000fe200078e0209 */
[----:B------:R-:W-:Y:S01]  /*1310*/  BSSY.RECONVERGENT B0, `(.L_x_127) ;  /* 0x0000013000007945 */ /* 0x000fe20003800200 */
[----:B------:R-:W-:Y:S01]  /*1320*/  @P0 IMAD.MOV R12, RZ, RZ, R10 ;  /* 0x000000ffff0c0224 */ /* 0x000fe200078e020a */
[----:B012---:R-:W-:Y:S01]  /*1330*/  SEL R8, R20, R22, P0 ;  /* 0x0000001614087207 */ /* 0x007fe20000000000 */
        /* <DEDUP_REMOVED lines=16> */
.L_x_128:
[----:B------:R-:W-:Y:S05]  /*1440*/  BSYNC.RECONVERGENT B0 ;  /* 0x0000000000007941 */ /* 0x000fea0003800200 */
.L_x_127:
        /* <DEDUP_REMOVED lines=20> */
.L_x_130:
[----:B------:R-:W-:Y:S05]  /*1590*/  BSYNC.RECONVERGENT B0 ;  /* 0x0000000000007941 */ /* 0x000fea0003800200 */
.L_x_129:
        /* <DEDUP_REMOVED lines=20> */
.L_x_132:
[----:B------:R-:W-:Y:S05]  /*16e0*/  BSYNC.RECONVERGENT B0 ;  /* 0x0000000000007941 */ /* 0x000fea0003800200 */
.L_x_131:
[----:B------:R-:W-:Y:S01]  /*16f0*/  @!P0 IMAD.MOV R25, RZ, RZ, R15 ;  /* 0x000000ffff198224 */ /* 0x000fe200078e020f */
[----:B------:R-:W-:Y:S01]  /*1700*/  BSSY.RECONVERGENT B0, `(.L_x_133) ;  /* 0x0000011000007945 */ /* 0x000fe20003800200 */
[----:B------:R-:W-:Y:S01]  /*1710*/  @P0 IMAD.MOV R16, RZ, RZ, R14 ;  /* 0x000000ffff100224 */ /* 0x000fe200078e020e */
[----:B-12---:R-:W-:Y:S02]  /*1720*/  SEL R14, R20, R22, P0 ;  /* 0x00000016140e7207 */ /* 0x006fe40000000000 */
[C---:B------:R-:W-:Y:S02]  /*1730*/  ISETP.GE.AND P1, PT, R25.reuse, R4, PT ;  /* 0x000000041900720c */ /* 0x040fe40003f26270 */
        /* <DEDUP_REMOVED lines=13> */
.L_x_134:
[----:B------:R-:W-:Y:S05]  /*1810*/  BSYNC.RECONVERGENT B0 ;  /* 0x0000000000007941 */ /* 0x000fea0003800200 */
.L_x_133:
        /* <DEDUP_REMOVED lines=8> */
[C---:B------:R-:W-:Y:S01]  /*18a0*/  ISETP.GE.AND P1, PT, R27.reuse, R4, PT ;  /* 0x000000041b00720c */ /* 0x040fe20003f26270 */
[----:B------:R-:W0:Y:S01]  /*18b0*/  @!P0 LDS.64 R22, [R24] ;  /* 0x0000000018168984 */ /* 0x000e220000000a00 */
[----:B------:R-:W-:-:S05]  /*18c0*/  @P0 LEA R27, R27, UR5, 0x3 ;  /* 0x000000051b1b0c11 */ /* 0x000fca000f8e18ff */
[----:B------:R1:W2:Y:S01]  /*18d0*/  @P0 LDS.64 R20, [R27] ;  /* 0x000000001b140984 */ /* 0x0002a20000000a00 */
[----:B0-----:R-:W-:Y:S02]  /*18e0*/  IMAD.MOV.U32 R4, RZ, RZ, R22 ;  /* 0x000000ffff047224 */ /* 0x001fe400078e0016 */
[----:B------:R-:W-:-:S03]  /*18f0*/  IMAD.MOV.U32 R25, RZ, RZ, R23 ;  /* 0x000000ffff197224 */ /* 0x000fc600078e0017 */
        /* <DEDUP_REMOVED lines=12> */
.L_x_136:
[----:B------:R-:W-:Y:S05]  /*19c0*/  BSYNC.RECONVERGENT B0 ;  /* 0x0000000000007941 */ /* 0x000fea0003800200 */
.L_x_135:
[----:B------:R-:W-:Y:S01]  /*19d0*/  BAR.SYNC.DEFER_BLOCKING 0x0 ;  /* 0x0000000000007b1d */ /* 0x000fe20000010000 */
[----:B------:R-:W-:Y:S01]  /*19e0*/  IMAD.MOV.U32 R18, RZ, RZ, R4 ;  /* 0x000000ffff127224 */ /* 0x000fe200078e0004 */
[----:B------:R-:W-:Y:S01]  /*19f0*/  USHF.L.U32 UR4, UR4, 0xb, URZ ;  /* 0x0000000b04047899 */ /* 0x000fe200080006ff */
[----:B------:R-:W-:-:S03]  /*1a00*/  IMAD.MOV.U32 R19, RZ, RZ, R25 ;  /* 0x000000ffff137224 */ /* 0x000fc600078e0019 */
[----:B------:R-:W-:Y:S08]  /*1a10*/  BRA.U !UP0, `(.L_x_137) ;  /* 0x0000000108f47547 */ /* 0x000ff0000b800000 */
[----:B------:R-:W0:Y:S01]  /*1a20*/  S2R R22, SR_LANEID ;  /* 0x0000000000167919 */ /* 0x000e220000000000 */
[----:B------:R-:W-:Y:S01]  /*1a30*/  LOP3.LUT R5, R5, 0x1f00, RZ, 0xc0, !PT ;  /* 0x00001f0005057812 */ /* 0x000fe200078ec0ff */
[----:B------:R-:W1:Y:S03]  /*1a40*/  LDCU.64 UR6, c[0x0][0x3a0] ;  /* 0x00007400ff0677ac */ /* 0x000e660008000a00 */
[----:B------:R-:W-:-:S04]  /*1a50*/  LOP3.LUT R0, R5, 0x1f, R0, 0xf8, !PT ;  /* 0x0000001f05007812 */ /* 0x000fc800078ef800 */
[----:B------:R-:W-:Y:S01]  /*1a60*/  IADD3 R0, P0, PT, R0, UR4, RZ ;  /* 0x0000000400007c10 */ /* 0x000fe2000ff1e0ff */
[----:B0-----:R-:W-:-:S04]  /*1a70*/  IMAD R4, R22, 0x8, R5 ;  /* 0x0000000816047824 */ /* 0x001fc800078e0205 */
[----:B------:R-:W-:Y:S01]  /*1a80*/  IMAD.X R5, RZ, RZ, RZ, P0 ;  /* 0x000000ffff057224 */ /* 0x000fe200000e06ff */
        /* <DEDUP_REMOVED lines=18> */
[----:B------:R2:W-:Y:S02]  /*1bb0*/  STS.64 [R21+0x28], R14 ;  /* 0x0000280e15007388 */ /* 0x0005e40000000a00 */
[-C--:B------:R-:W-:Y:S01]  /*1bc0*/  LEA.HI.SX32 R7, R7, R4.reuse, 0x1b ;  /* 0x0000000407077211 */ /* 0x080fe200078fdaff */
[C---:B----4-:R-:W-:Y:S01]  /*1bd0*/  VIADD R11, R4.reuse, 0xc0 ;  /* 0x000000c0040b7836 */ /* 0x050fe20000000000 */
[-C--:B------:R-:W-:Y:S01]  /*1be0*/  LEA.HI.SX32 R9, R9, R4.reuse, 0x1b ;  /* 0x0000000409097211 */ /* 0x080fe200078fdaff */
[----:B------:R3:W-:Y:S01]  /*1bf0*/  STS.64 [R21+0x30], R16 ;  /* 0x0000301015007388 */ /* 0x0007e20000000a00 */
[----:B------:R-:W-:Y:S01]  /*1c00*/  LEA R6, R23, UR5, 0x3 ;  /* 0x0000000517067c11 */ /* 0x000fe2000f8e18ff */
[----:B0-----:R-:W-:Y:S01]  /*1c10*/  VIADD R13, R4, 0xe0 ;  /* 0x000000e0040d7836 */ /* 0x001fe20000000000 */
[----:B------:R-:W-:Y:S01]  /*1c20*/  LEA.HI.SX32 R11, R11, R4, 0x1b ;  /* 0x000000040b0b7211 */ /* 0x000fe200078fdaff */
[----:B------:R0:W-:Y:S01]  /*1c30*/  STS.64 [R21+0x38], R18 ;  /* 0x0000381215007388 */ /* 0x0001e20000000a00 */
[----:B------:R-:W-:-:S02]  /*1c40*/  LEA R8, R25, UR5, 0x3 ;  /* 0x0000000519087c11 */ /* 0x000fc4000f8e18ff */
[----:B------:R-:W-:Y:S02]  /*1c50*/  LEA.HI.SX32 R13, R13, R4, 0x1b ;  /* 0x000000040d0d7211 */ /* 0x000fe400078fdaff */
[----:B------:R-:W-:Y:S01]  /*1c60*/  LEA R10, R3, UR5, 0x3 ;  /* 0x00000005030a7c11 */ /* 0x000fe2000f8e18ff */
[----:B------:R-:W-:Y:S01]  /*1c70*/  NOP ;  /* 0x0000000000007918 */ /* 0x000fe20000000000 */
[----:B------:R-:W-:Y:S01]  /*1c80*/  LEA R12, R7, UR5, 0x3 ;  /* 0x00000005070c7c11 */ /* 0x000fe2000f8e18ff */
[----:B------:R-:W4:Y:S01]  /*1c90*/  LDS.64 R2, [R2] ;  /* 0x0000000002027984 */ /* 0x000f220000000a00 */
[----:B--2---:R-:W-:Y:S02]  /*1ca0*/  LEA R14, R9, UR5, 0x3 ;  /* 0x00000005090e7c11 */ /* 0x004fe4000f8e18ff */
[----:B---3--:R-:W-:Y:S01]  /*1cb0*/  LEA R16, R11, UR5, 0x3 ;  /* 0x000000050b107c11 */ /* 0x008fe2000f8e18ff */
[----:B------:R-:W2:Y:S01]  /*1cc0*/  LDS.64 R6, [R6+0x100] ;  /* 0x0001000006067984 */ /* 0x000ea20000000a00 */
[----:B0-----:R-:W-:-:S02]  /*1cd0*/  LEA R18, R13, UR5, 0x3 ;  /* 0x000000050d127c11 */ /* 0x001fc4000f8e18ff */
[C---:B-1----:R-:W-:Y:S01]  /*1ce0*/  LEA R4, P0, R0.reuse, UR6, 0x3 ;  /* 0x0000000600047c11 */ /* 0x042fe2000f8018ff */
[----:B------:R-:W0:Y:S03]  /*1cf0*/  LDS.64 R8, [R8+0x200] ;  /* 0x0002000008087984 */ /* 0x000e260000000a00 */
[----:B------:R-:W-:Y:S01]  /*1d00*/  LEA.HI.X R5, R0, UR7, R5, 0x3, P0 ;  /* 0x0000000700057c11 */ /* 0x000fe200080f1c05 */
[----:B------:R-:W1:Y:S04]  /*1d10*/  LDS.64 R10, [R10+0x300] ;  /* 0x000300000a0a7984 */ /* 0x000e680000000a00 */
[----:B------:R-:W3:Y:S04]  /*1d20*/  LDS.64 R12, [R12+0x400] ;  /* 0x000400000c0c7984 */ /* 0x000ee80000000a00 */
[----:B------:R-:W5:Y:S04]  /*1d30*/  LDS.64 R14, [R14+0x500] ;  /* 0x000500000e0e7984 */ /* 0x000f680000000a00 */
[----:B------:R-:W5:Y:S04]  /*1d40*/  LDS.64 R16, [R16+0x600] ;  /* 0x0006000010107984 */ /* 0x000f680000000a00 */
[----:B------:R-:W5:Y:S04]  /*1d50*/  LDS.64 R18, [R18+0x700] ;  /* 0x0007000012127984 */ /* 0x000f680000000a00 */
[----:B----4-:R-:W-:Y:S04]  /*1d60*/  STG.E.64 desc[UR14][R4.64], R2 ;  /* 0x0000000204007986 */ /* 0x010fe8000c101b0e */
[----:B--2---:R-:W-:Y:S04]  /*1d70*/  STG.E.64 desc[UR14][R4.64+0x100], R6 ;  /* 0x0001000604007986 */ /* 0x004fe8000c101b0e */
[----:B0-----:R-:W-:Y:S04]  /*1d80*/  STG.E.64 desc[UR14][R4.64+0x200], R8 ;  /* 0x0002000804007986 */ /* 0x001fe8000c101b0e */
[----:B-1----:R-:W-:Y:S04]  /*1d90*/  STG.E.64 desc[UR14][R4.64+0x300], R10 ;  /* 0x0003000a04007986 */ /* 0x002fe8000c101b0e */
[----:B---3--:R-:W-:Y:S04]  /*1da0*/  STG.E.64 desc[UR14][R4.64+0x400], R12 ;  /* 0x0004000c04007986 */ /* 0x008fe8000c101b0e */
[----:B-----5:R-:W-:Y:S04]  /*1db0*/  STG.E.64 desc[UR14][R4.64+0x500], R14 ;  /* 0x0005000e04007986 */ /* 0x020fe8000c101b0e */
[----:B------:R-:W-:Y:S04]  /*1dc0*/  STG.E.64 desc[UR14][R4.64+0x600], R16 ;  /* 0x0006001004007986 */ /* 0x000fe8000c101b0e */
[----:B------:R-:W-:Y:S01]  /*1dd0*/  STG.E.64 desc[UR14][R4.64+0x700], R18 ;  /* 0x0007001204007986 */ /* 0x000fe2000c101b0e */
[----:B------:R-:W-:Y:S05]  /*1de0*/  EXIT ;  /* 0x000000000000794d */ /* 0x000fea0003800000 */
.L_x_137:
[----:B------:R-:W2:Y:S01]  /*1df0*/  S2R R4, SR_LANEID ;  /* 0x0000000000047919 */ /* 0x000ea20000000000 */
[----:B------:R-:W-:Y:S01]  /*1e00*/  LOP3.LUT R5, R5, 0x1f00, RZ, 0xc0, !PT ;  /* 0x00001f0005057812 */ /* 0x000fe200078ec0ff */
[----:B------:R-:W0:Y:S01]  /*1e10*/  LDCU.64 UR6, c[0x0][0x388] ;  /* 0x00007100ff0677ac */ /* 0x000e220008000a00 */
[----:B------:R-:W-:-:S05]  /*1e20*/  LOP3.LUT R0, R0, 0x1f, RZ, 0xc0, !PT ;  /* 0x0000001f00007812 */ /* 0x000fca00078ec0ff */
[----:B------:R-:W-:-:S05]  /*1e30*/  VIADD R0, R0, UR4 ;  /* 0x0000000400007c36 */ /* 0x000fca0008000000 */
[----:B------:R-:W-:Y:S01]  /*1e40*/  IADD3 R0, P0, PT, R5, R0, RZ ;  /* 0x0000000005007210 */ /* 0x000fe20007f1e0ff */
[----:B--2---:R-:W-:-:S04]  /*1e50*/  IMAD R21, R4, 0x8, R5 ;  /* 0x0000000804157824 */ /* 0x004fc800078e0205 */
[----:B------:R-:W-:Y:S02]  /*1e60*/  IMAD.X R5, RZ, RZ, RZ, P0 ;  /* 0x000000ffff057224 */ /* 0x000fe400000e06ff */
        /* <DEDUP_REMOVED lines=12> */
[----:B-1----:R-:W-:Y:S01]  /*1f30*/  VIADD R3, R4, 0x60 ;  /* 0x0000006004037836 */ /* 0x002fe20000000000 */
        /* <DEDUP_REMOVED lines=11> */
[----:B-1----:R-:W-:Y:S01]  /*1ff0*/  VIADD R13, R4, 0xe0 ;  /* 0x000000e0040d7836 */ /* 0x002fe20000000000 */
        /* <DEDUP_REMOVED lines=11> */
[----:B-1----:R-:W-:-:S02]  /*20b0*/  LEA R18, R13, UR5, 0x3 ;  /* 0x000000050d127c11 */ /* 0x002fc4000f8e18ff */
[C---:B0-----:R-:W-:Y:S01]  /*20c0*/  LEA R4, P0, R0.reuse, UR6, 0x3 ;  /* 0x0000000600047c11 */ /* 0x041fe2000f8018ff */
        /* <DEDUP_REMOVED lines=16> */
.L_x_115:
[----:B------:R-:W0:Y:S01]  /*21d0*/  LDCU.64 UR6, c[0x0][0x3b8] ;  /* 0x00007700ff0677ac */ /* 0x000e220008000a00 */
[----:B------:R-:W-:Y:S02]  /*21e0*/  UIADD3 UR9, UPT, UPT, -UR9, URZ, URZ ;  /* 0x000000ff09097290 */ /* 0x000fe4000fffe1ff */
[----:B------:R-:W-:Y:S01]  /*21f0*/  ULOP3.LUT UR11, UR8, 0xfffff800, URZ, 0xc0, !UPT ;  /* 0xfffff800080b7892 */ /* 0x000fe2000f8ec0ff */
[----:B------:R-:W1:Y:S01]  /*2200*/  LDCU.U8 UR16, c[0x0][0x380] ;  /* 0x00007000ff1077ac */ /* 0x000e620008000000 */
[----:B0-----:R-:W-:-:S06]  /*2210*/  UIMAD.WIDE.U32 UR6, UR4, 0x4, UR6 ;  /* 0x00000004040678a5 */ /* 0x001fcc000f8e0006 */
[----:B------:R-:W-:Y:S02]  /*2220*/  IMAD.U32 R2, RZ, RZ, UR6 ;  /* 0x00000006ff027e24 */ /* 0x000fe4000f8e00ff */
[----:B------:R-:W-:-:S03]  /*2230*/  IMAD.U32 R3, RZ, RZ, UR7 ;  /* 0x00000007ff037e24 */ /* 0x000fc6000f8e00ff */
[----:B------:R-:W0:Y:S02]  /*2240*/  LDCU UR7, c[0x0][0x398] ;  /* 0x00007300ff0777ac */ /* 0x000e240008000800 */
[----:B------:R-:W3:Y:S04]  /*2250*/  LDG.E R4, desc[UR14][R2.64+0x4] ;  /* 0x0000040e02047981 */ /* 0x000ee8000c1e1900 */
[----:B------:R4:W5:Y:S01]  /*2260*/  LDG.E R5, desc[UR14][R2.64] ;  /* 0x0000000e02057981 */ /* 0x000962000c1e1900 */
[----:B------:R-:W-:Y:S01]  /*2270*/  ULOP3.LUT UR5, UR4, UR9, URZ, 0xc0, !UPT ;  /* 0x0000000904057292 */ /* 0x000fe2000f8ec0ff */
[----:B------:R-:W-:Y:S01]  /*2280*/  BSSY.RECONVERGENT B0, `(.L_x_138) ;  /* 0x00000fa000007945 */ /* 0x000fe20003800200 */
[----:B------:R-:W-:Y:S01]  /*2290*/  ULOP3.LUT UR13, UR4, UR9, URZ, 0xfc, !UPT ;  /* 0x00000009040d7292 */ /* 0x000fe2000f8efcff */
[----:B------:R-:W-:Y:S01]  /*22a0*/  ACQBULK ;  /* 0x000000000000782e */ /* 0x000fe20000000000 */
[----:B------:R-:W-:-:S02]  /*22b0*/  UIADD3 UR6, UPT, UPT, -UR5, UR4, URZ ;  /* 0x0000000405067290 */ /* 0x000fc4000fffe1ff */
[----:B------:R-:W-:Y:S02]  /*22c0*/  USHF.L.U32 UR10, UR5, 0xb, URZ ;  /* 0x0000000b050a7899 */ /* 0x000fe400080006ff */
[----:B------:R-:W-:Y:S02]  /*22d0*/  USHF.L.U32 UR8, UR6, 0xb, URZ ;  /* 0x0000000b06087899 */ /* 0x000fe400080006ff */
[----:B0-----:R-:W-:Y:S02]  /*22e0*/  UIADD3 UR12, UPT, UPT, -UR10, UR7, URZ ;  /* 0x000000070a0c7290 */ /* 0x001fe4000fffe1ff */
[----:B------:R-:W-:Y:S02]  /*22f0*/  UISETP.NE.AND UP0, UPT, UR8, -0x800, UPT ;  /* 0xfffff8000800788c */ /* 0x000fe4000bf05270 */
[----:B------:R-:W-:-:S04]  /*2300*/  UISETP.LT.U32.AND UP1, UPT, UR11, UR12, UPT ;  /* 0x0000000c0b00728c */ /* 0x000fc8000bf21070 */
[----:B------:R-:W-:-:S04]  /*2310*/  USEL UR7, UR11, UR12, !UP1 ;  /* 0x0000000c0b077287 */ /* 0x000fc8000c800000 */
[----:B------:R-:W-:Y:S02]  /*2320*/  UIADD3 UR9, UPT, UPT, -UR11, UR7, URZ ;  /* 0x000000070b097290 */ /* 0x000fe4000fffe1ff */
[----:B------:R-:W-:Y:S02]  /*2330*/  UIADD3 UR7, UPT, UPT, UR8, 0x7ff, URZ ;  /* 0x000007ff08077890 */ /* 0x000fe4000fffe0ff */
[----:B------:R-:W-:Y:S02]  /*2340*/  @UP0 UIADD3 UR7, UPT, UPT, UR8, 0x800, URZ ;  /* 0x0000080008070890 */ /* 0x000fe4000fffe0ff */
[----:B----4-:R-:W-:Y:S01]  /*2350*/  IMAD.U32 R3, RZ, RZ, UR8 ;  /* 0x00000008ff037e24 */ /* 0x010fe2000f8e00ff */
[----:B------:R-:W-:Y:S01]  /*2360*/  UISETP.NE.AND UP0, UPT, UR13, -0x1, UPT ;  /* 0xffffffff0d00788c */ /* 0x000fe2000bf05270 */
[----:B------:R-:W-:Y:S01]  /*2370*/  IMAD.U32 R2, RZ, RZ, UR9 ;  /* 0x00000009ff027e24 */ /* 0x000fe2000f8e00ff */
[----:B-1----:R-:W-:Y:S02]  /*2380*/  UPRMT UR16, UR16, 0x8880, URZ ;  /* 0x0000888010107896 */ /* 0x002fe400080000ff */
[----:B------:R-:W-:Y:S01]  /*2390*/  UISETP.LT.U32.AND UP1, UPT, UR11, UR12, UPT ;  /* 0x0000000c0b00728c */ /* 0x000fe2000bf21070 */
[----:B---3--:R-:W-:-:S02]  /*23a0*/  R2UR UR6, R4 ;  /* 0x00000000040672ca */ /* 0x008fc400000e0000 */
[----:B-----5:R-:W-:-:S11]  /*23b0*/  R2UR UR5, R5 ;  /* 0x00000000050572ca */ /* 0x020fd600000e0000 */
[----:B------:R-:W-:-:S04]  /*23c0*/  UIADD3 UR6, UPT, UPT, -UR10, UR6, URZ ;  /* 0x000000060a067290 */ /* 0x000fc8000fffe1ff */
[----:B------:R-:W-:Y:S02]  /*23d0*/  UIADD3 UR8, UPT, UPT, -UR6, UR7, URZ ;  /* 0x0000000706087290 */ /* 0x000fe4000fffe1ff */
[----:B------:R-:W-:Y:S02]  /*23e0*/  UIADD3 UR5, UPT, UPT, -UR10, UR5, URZ ;  /* 0x000000050a057290 */ /* 0x000fe4000fffe1ff */
[----:B------:R-:W-:-:S04]  /*23f0*/  USEL UR8, UR11, UR8, !UP0 ;  /* 0x000000080b087287 */ /* 0x000fc8000c000000 */
[----:B------:R-:W-:Y:S01]  /*2400*/  UISETP.LT.U32.AND UP2, UPT, UR9, UR8, UPT ;  /* 0x000000080900728c */ /* 0x000fe2000bf41070 */
[----:B------:R-:W-:Y:S01]  /*2410*/  VIADDMNMX.U32 R2, R3, -UR5, R2, PT ;  /* 0x8000000503027c46 */ /* 0x000fe2000b800002 */
[----:B------:R-:W-:Y:S02]  /*2420*/  @!UP0 USEL UR6, UR11, UR12, UP1 ;  /* 0x0000000c0b068287 */ /* 0x000fe40008800000 */
[----:B------:R-:W-:-:S03]  /*2430*/  USEL UR8, UR9, UR8, UP2 ;  /* 0x0000000809087287 */ /* 0x000fc60009000000 */
[----:B------:R-:W-:Y:S01]  /*2440*/  UMOV UR9, UR16 ;  /* 0x0000001000097c82 */ /* 0x000fe20008000000 */
[----:B------:R-:W-:Y:S01]  /*2450*/  R2UR UR7, R2 ;  /* 0x00000000020772ca */ /* 0x000fe200000e0000 */
[----:B------:R-:W-:Y:S02]  /*2460*/  UISETP.NE.AND UP0, UPT, UR9, URZ, UPT ;  /* 0x000000ff0900728c */ /* 0x000fe4000bf05270 */
[----:B------:R-:W-:-:S10]  /*2470*/  UIADD3 UR6, UPT, UPT, -UR5, UR6, URZ ;  /* 0x0000000605067290 */ /* 0x000fd4000fffe1ff */
[----:B------:R-:W-:Y:S01]  /*2480*/  UIADD3 UR8, UPT, UPT, -UR7, UR8, URZ ;  /* 0x0000000807087290 */ /* 0x000fe2000fffe1ff */
[----:B------:R-:W-:Y:S11]  /*2490*/  BRA.U !UP0, `(.L_x_139) ;  /* 0x0000000508307547 */ /* 0x000ff6000b800000 */
[----:B------:R-:W0:Y:S01]  /*24a0*/  LDCU.64 UR16, c[0x0][0x388] ;  /* 0x00007100ff1077ac */ /* 0x000e220008000a00 */
[C---:B--2---:R-:W-:Y:S01]  /*24b0*/  VIADD R2, R0.reuse, -UR6 ;  /* 0x8000000600027c36 */ /* 0x044fe20008000000 */
[----:B------:R-:W-:Y:S01]  /*24c0*/  BSSY.RECONVERGENT B1, `(.L_x_140) ;  /* 0x0000018000017945 */ /* 0x000fe20003800200 */
[----:B------:R-:W-:Y:S01]  /*24d0*/  IMAD.U32 R5, RZ, RZ, UR10 ;  /* 0x0000000aff057e24 */ /* 0x000fe2000f8e00ff */
[----:B------:R-:W-:Y:S01]  /*24e0*/  UIADD3 UR12, UPT, UPT, UR6, UR8, URZ ;  /* 0x00000008060c7290 */ /* 0x000fe2000fffe0ff */
[C---:B------:R-:W-:Y:S01]  /*24f0*/  VIADD R6, R0.reuse, 0x100 ;  /* 0x0000010000067836 */ /* 0x040fe20000000000 */
[----:B------:R-:W-:Y:S01]  /*2500*/  UIADD3 UR7, UP1, UP2, UR7, UR10, UR11 ;  /* 0x0000000a07077290 */ /* 0x000fe2000fa3e00b */
[C---:B------:R-:W-:Y:S01]  /*2510*/  VIADD R7, R0.reuse, 0x200 ;  /* 0x0000020000077836 */ /* 0x040fe20000000000 */
[C---:B------:R-:W-:Y:S01]  /*2520*/  IADD3 R4, P0, P3, R0.reuse, UR5, R5 ;  /* 0x0000000500047c10 */ /* 0x040fe2000fb1e005 */
[C---:B------:R-:W-:Y:S01]  /*2530*/  VIADD R8, R0.reuse, 0x300 ;  /* 0x0000030000087836 */ /* 0x040fe20000000000 */
[----:B------:R-:W-:Y:S01]  /*2540*/  ISETP.GE.AND P2, PT, R0, UR12, PT ;  /* 0x0000000c00007c0c */ /* 0x000fe2000bf46270 */
[----:B------:R-:W-:Y:S01]  /*2550*/  UIADD3.X UR9, UPT, UPT, URZ, URZ, URZ, UP1, UP2 ;  /* 0x000000ffff097290 */ /* 0x000fe20008fe44ff */
[----:B------:R-:W-:-:S02]  /*2560*/  IADD3 R3, P4, PT, R2, UR7, RZ ;  /* 0x0000000702037c10 */ /* 0x000fc4000ff9e0ff */
[----:B------:R-:W-:Y:S02]  /*2570*/  IADD3.X R5, PT, PT, RZ, RZ, RZ, P0, P3 ;  /* 0x000000ffff057210 */ /* 0x000fe400007e64ff */
[----:B------:R-:W-:Y:S02]  /*2580*/  ISETP.GE.AND P1, PT, R6, UR12, PT ;  /* 0x0000000c06007c0c */ /* 0x000fe4000bf26270 */
[----:B------:R-:W-:Y:S02]  /*2590*/  LEA.HI.X.SX32 R2, R2, UR9, 0x1, P4 ;  /* 0x0000000902027c11 */ /* 0x000fe4000a0f0eff */
[C---:B0-----:R-:W-:Y:S02]  /*25a0*/  LEA R18, P4, R4.reuse, UR16, 0x3 ;  /* 0x0000001004127c11 */ /* 0x041fe4000f8818ff */
[----:B------:R-:W-:Y:S02]  /*25b0*/  LEA R20, P5, R3, UR16, 0x3 ;  /* 0x0000001003147c11 */ /* 0x000fe4000f8a18ff */
[----:B------:R-:W-:-:S02]  /*25c0*/  LEA.HI.X R19, R4, UR17, R5, 0x3, P4 ;  /* 0x0000001104137c11 */ /* 0x000fc4000a0f1c05 */
[----:B------:R-:W-:Y:S02]  /*25d0*/  LEA.HI.X R21, R3, UR17, R2, 0x3, P5 ;  /* 0x0000001103157c11 */ /* 0x000fe4000a8f1c02 */
[----:B------:R-:W-:Y:S02]  /*25e0*/  ISETP.GE.AND P3, PT, R7, UR12, PT ;  /* 0x0000000c07007c0c */ /* 0x000fe4000bf66270 */
[----:B------:R-:W-:Y:S01]  /*25f0*/  ISETP.GE.AND P0, PT, R8, UR12, PT ;  /* 0x0000000c08007c0c */ /* 0x000fe2000bf06270 */
[----:B------:R-:W-:-:S12]  /*2600*/  @P2 BRA `(.L_x_141) ;  /* 0x00000000000c2947 */ /* 0x000fd80003800000 */
[----:B------:R-:W-:-:S13]  /*2610*/  ISETP.GE.AND P2, PT, R0, UR6, PT ;  /* 0x0000000600007c0c */ /* 0x000fda000bf46270 */
[----:B------:R0:W5:Y:S04]  /*2620*/  @!P2 LDG.E.64 R2, desc[UR14][R18.64] ;  /* 0x0000000e1202a981 */ /* 0x000168000c1e1b00 */
[----:B------:R0:W5:Y:S02]  /*2630*/  @P2 LDG.E.64 R2, desc[UR14][R20.64] ;  /* 0x0000000e14022981 */ /* 0x000164000c1e1b00 */
.L_x_141:
[----:B------:R-:W-:Y:S05]  /*2640*/  BSYNC.RECONVERGENT B1 ;  /* 0x0000000000017941 */ /* 0x000fea0003800200 */
.L_x_140:
[----:B------:R-:W-:Y:S04]  /*2650*/  BSSY.RECONVERGENT B1, `(.L_x_142) ;  /* 0x0000005000017945 */ /* 0x000fe80003800200 */
[----:B------:R-:W-:Y:S05]  /*2660*/  @P1 BRA `(.L_x_143) ;  /* 0x00000000000c1947 */ /* 0x000fea0003800000 */
[----:B------:R-:W-:-:S13]  /*2670*/  ISETP.GE.AND P1, PT, R6, UR6, PT ;  /* 0x0000000606007c0c */ /* 0x000fda000bf26270 */
[----:B------:R1:W5:Y:S04]  /*2680*/  @P1 LDG.E.64 R4, desc[UR14][R20.64+0x800] ;  /* 0x0008000e14041981 */ /* 0x000368000c1e1b00 */
[----:B------:R1:W5:Y:S02]  /*2690*/  @!P1 LDG.E.64 R4, desc[UR14][R18.64+0x800] ;  /* 0x0008000e12049981 */ /* 0x000364000c1e1b00 */
.L_x_143:
[----:B------:R-:W-:Y:S05]  /*26a0*/  BSYNC.RECONVERGENT B1 ;  /* 0x0000000000017941 */ /* 0x000fea0003800200 */
.L_x_142:
[----:B------:R-:W-:Y:S01]  /*26b0*/  BSSY.RECONVERGENT B1, `(.L_x_144) ;  /* 0x0000007000017945 */ /* 0x000fe20003800200 */
[C---:B------:R-:W-:Y:S01]  /*26c0*/  LOP3.LUT R10, R0.reuse, 0x400, RZ, 0xfc, !PT ;  /* 0x00000400000a7812 */ /* 0x040fe200078efcff */
[----:B------:R-:W-:Y:S02]  /*26d0*/  VIADD R12, R0, 0x500 ;  /* 0x00000500000c7836 */ /* 0x000fe40000000000 */
[----:B------:R-:W-:Y:S05]  /*26e0*/  @P3 BRA `(.L_x_145) ;  /* 0x00000000000c3947 */ /* 0x000fea0003800000 */
[----:B------:R-:W-:-:S13]  /*26f0*/  ISETP.GE.AND P1, PT, R7, UR6, PT ;  /* 0x0000000607007c0c */ /* 0x000fda000bf26270 */
[----:B------:R2:W5:Y:S04]  /*2700*/  @P1 LDG.E.64 R6, desc[UR14][R20.64+0x1000] ;  /* 0x0010000e14061981 */ /* 0x000568000c1e1b00 */
[----:B------:R2:W5:Y:S02]  /*2710*/  @!P1 LDG.E.64 R6, desc[UR14][R18.64+0x1000] ;  /* 0x0010000e12069981 */ /* 0x000564000c1e1b00 */
.L_x_145:
[----:B------:R-:W-:Y:S05]  /*2720*/  BSYNC.RECONVERGENT B1 ;  /* 0x0000000000017941 */ /* 0x000fea0003800200 */
.L_x_144:
[----:B------:R-:W-:Y:S04]  /*2730*/  BSSY.RECONVERGENT B1, `(.L_x_146) ;  /* 0x0000005000017945 */ /* 0x000fe80003800200 */
[----:B------:R-:W-:Y:S05]  /*2740*/  @P0 BRA `(.L_x_147) ;  /* 0x00000000000c0947 */ /* 0x000fea0003800000 */
[----:B------:R-:W-:-:S13]  /*2750*/  ISETP.GE.AND P0, PT, R8, UR6, PT ;  /* 0x0000000608007c0c */ /* 0x000fda000bf06270 */
[----:B------:R3:W5:Y:S04]  /*2760*/  @P0 LDG.E.64 R8, desc[UR14][R20.64+0x1800] ;  /* 0x0018000e14080981 */ /* 0x000768000c1e1b00 */
[----:B------:R3:W5:Y:S02]  /*2770*/  @!P0 LDG.E.64 R8, desc[UR14][R18.64+0x1800] ;  /* 0x0018000e12088981 */ /* 0x000764000c1e1b00 */
.L_x_147:
[----:B------:R-:W-:Y:S05]  /*2780*/  BSYNC.RECONVERGENT B1 ;  /* 0x0000000000017941 */ /* 0x000fea0003800200 */
.L_x_146:
        /* <DEDUP_REMOVED lines=11> */
.L_x_149:
[----:B------:R-:W-:Y:S05]  /*2840*/  BSYNC.RECONVERGENT B1 ;  /* 0x0000000000017941 */ /* 0x000fea0003800200 */
.L_x_148:
[----:B------:R-:W-:Y:S04]  /*2850*/  BSSY.RECONVERGENT B1, `(.L_x_150) ;  /* 0x0000005000017945 */ /* 0x000fe80003800200 */
[----:B------:R-:W-:Y:S05]  /*2860*/  @P1 BRA `(.L_x_151) ;  /* 0x00000000000c1947 */ /* 0x000fea0003800000 */
[----:B------:R-:W-:-:S13]  /*2870*/  ISETP.GE.AND P0, PT, R12, UR6, PT ;  /* 0x000000060c007c0c */ /* 0x000fda000bf06270 */
[----:B------:R0:W5:Y:S04]  /*2880*/  @P0 LDG.E.64 R12, desc[UR14][R20.64+0x2800] ;  /* 0x0028000e140c0981 */ /* 0x000168000c1e1b00 */
[----:B------:R0:W5:Y:S02]  /*2890*/  @!P0 LDG.E.64 R12, desc[UR14][R18.64+0x2800] ;  /* 0x0028000e120c8981 */ /* 0x000164000c1e1b00 */
.L_x_151:
[----:B------:R-:W-:Y:S05]  /*28a0*/  BSYNC.RECONVERGENT B1 ;  /* 0x0000000000017941 */ /* 0x000fea0003800200 */
.L_x_150:
[----:B------:R-:W-:Y:S04]  /*28b0*/  BSSY.RECONVERGENT B1, `(.L_x_152) ;  /* 0x0000005000017945 */ /* 0x000fe80003800200 */
[----:B------:R-:W-:Y:S05]  /*28c0*/  @P2 BRA `(.L_x_153) ;  /* 0x00000000000c2947 */ /* 0x000fea0003800000 */
[----:B------:R-:W-:-:S13]  /*28d0*/  ISETP.GE.AND P0, PT, R14, UR6, PT ;  /* 0x000000060e007c0c */ /* 0x000fda000bf06270 */
[----:B------:R0:W5:Y:S04]  /*28e0*/  @P0 LDG.E.64 R14, desc[UR14][R20.64+0x3000] ;  /* 0x0030000e140e0981 */ /* 0x000168000c1e1b00 */
[----:B------:R0:W5:Y:S02]  /*28f0*/  @!P0 LDG.E.64 R14, desc[UR14][R18.64+0x3000] ;  /* 0x0030000e120e8981 */ /* 0x000164000c1e1b00 */
.L_x_153:
[----:B------:R-:W-:Y:S05]  /*2900*/  BSYNC.RECONVERGENT B1 ;  /* 0x0000000000017941 */ /* 0x000fea0003800200 */
.L_x_152:
[----:B------:R-:W-:Y:S05]  /*2910*/  @P3 BRA `(.L_x_154) ;  /* 0x0000000800403947 */ /* 0x000fea0003800000 */
[----:B------:R-:W-:-:S13]  /*2920*/  ISETP.GE.AND P0, PT, R16, UR6, PT ;  /* 0x0000000610007c0c */ /* 0x000fda000bf06270 */
[----:B------:R0:W5:Y:S04]  /*2930*/  @P0 LDG.E.64 R16, desc[UR14][R20.64+0x3800] ;  /* 0x0038000e14100981 */ /* 0x000168000c1e1b00 */
[----:B------:R0:W5:Y:S01]  /*2940*/  @!P0 LDG.E.64 R16, desc[UR14][R18.64+0x3800] ;  /* 0x0038000e12108981 */ /* 0x000162000c1e1b00 */
[----:B------:R-:W-:Y:S05]  /*2950*/  BRA `(.L_x_154) ;  /* 0x0000000800307947 */ /* 0x000fea0003800000 */
.L_x_139:
[----:B------:R-:W-:Y:S01]  /*2960*/  UIADD3 UR12, UPT, UPT, UR6, UR8, URZ ;  /* 0x00000008060c7290 */ /* 0x000fe2000fffe0ff */
[C---:B--2---:R-:W-:Y:S01]  /*2970*/  VIADD R20, R0.reuse, 0x100 ;  /* 0x0000010000147836 */ /* 0x044fe20000000000 */
[----:B------:R-:W-:Y:S02]  /*2980*/  UIADD3 UR5, UP1, UPT, UR10, UR5, URZ ;  /* 0x000000050a057290 */ /* 0x000fe4000ff3e0ff */
[----:B------:R-:W-:Y:S02]  /*2990*/  UIADD3 UR7, UP2, UP3, UR7, UR10, UR11 ;  /* 0x0000000a07077290 */ /* 0x000fe4000fb5e00b */
[----:B------:R-:W-:Y:S01]  /*29a0*/  ISETP.GE.AND P1, PT, R0, UR12, PT ;  /* 0x0000000c00007c0c */ /* 0x000fe2000bf26270 */
[----:B------:R-:W-:Y:S01]  /*29b0*/  UIADD3.X UR9, UPT, UPT, URZ, URZ, URZ, UP1, !UPT ;  /* 0x000000ffff097290 */ /* 0x000fe20008ffe4ff */
[----:B------:R-:W-:Y:S01]  /*29c0*/  IMAD.U32 R18, RZ, RZ, UR5 ;  /* 0x00000005ff127e24 */ /* 0x000fe2000f8e00ff */
[----:B------:R-:W-:Y:S01]  /*29d0*/  ISETP.GE.AND P0, PT, R20, UR12, PT ;  /* 0x0000000c14007c0c */ /* 0x000fe2000bf06270 */
[----:B------:R-:W-:-:S03]  /*29e0*/  UIADD3.X UR10, UPT, UPT, URZ, URZ, URZ, UP2, UP3 ;  /* 0x000000ffff0a7290 */ /* 0x000fc600097e64ff */
[----:B------:R-:W-:Y:S02]  /*29f0*/  IMAD.U32 R25, RZ, RZ, UR9 ;  /* 0x00000009ff197e24 */ /* 0x000fe4000f8e00ff */
[----:B------:R-:W-:-:S04]  /*2a00*/  IMAD.U32 R26, RZ, RZ, UR9 ;  /* 0x00000009ff1a7e24 */ /* 0x000fc8000f8e00ff */
        /* <DEDUP_REMOVED lines=129> */
.L_x_154:
[----:B------:R-:W-:Y:S05]  /*3220*/  BSYNC.RECONVERGENT B0 ;  /* 0x0000000000007941 */ /* 0x000fea0003800200 */
.L_x_138:
[----:B------:R-:W0:Y:S01]  /*3230*/  S2UR UR7, SR_CgaCtaId ;  /* 0x00000000000779c3 */ /* 0x000e220000008800 */
[----:B------:R-:W-:Y:S01]  /*3240*/  UMOV UR5, 0x400 ;  /* 0x0000040000057882 */ /* 0x000fe20000000000 */
[----:B01234-:R-:W-:Y:S01]  /*3250*/  IMAD.SHL.U32 R19, R0, 0x8, RZ ;  /* 0x0000000800137824 */ /* 0x01ffe200078e00ff */
[----:B------:R-:W-:-:S09]  /*3260*/  ULEA UR5, UR7, UR5, 0x18 ;  /* 0x0000000507057291 */ /* 0x000fd2000f8ec0ff */
        /* <DEDUP_REMOVED lines=14> */
[----:B------:R-:W-:-:S04]  /*3350*/  VIMNMX R3, PT, PT, R9, UR6, PT ;  /* 0x0000000609037c48 */ /* 0x000fc8000bfe0100 */
[----:B------:R-:W-:-:S04]  /*3360*/  SEL R4, R4, RZ, P0 ;  /* 0x000000ff04047207 */ /* 0x000fc80000000000 */
[----:B------:R-:W-:-:S13]  /*3370*/  ISETP.GE.AND P0, PT, R4, R3, PT ;  /* 0x000000030400720c */ /* 0x000fda0003f06270 */
[----:B-1----:R-:W-:Y:S05]  /*3380*/  @P0 BRA `(.L_x_156) ;  /* 0x0000000000480947 */ /* 0x002fea0003800000 */
[----:B------:R-:W-:Y:S02]  /*3390*/  IMAD.MOV.U32 R5, RZ, RZ, R3 ;  /* 0x000000ffff057224 */ /* 0x000fe400078e0003 */
[----:B------:R-:W-:-:S07]  /*33a0*/  VIADD R11, R9, UR6 ;  /* 0x00000006090b7c36 */ /* 0x000fce0008000000 */
.L_x_157:
        /* <DEDUP_REMOVED lines=16> */
.L_x_156:
[----:B------:R-:W-:Y:S05]  /*34b0*/  BSYNC.RECONVERGENT B0 ;  /* 0x0000000000007941 */ /* 0x000fea0003800200 */
.L_x_155:
[----:B------:R-:W-:Y:S01]  /*34c0*/  IADD3 R9, PT, PT, R9, UR6, -R4 ;  /* 0x0000000609097c10 */ /* 0x000fe2000fffe804 */
[----:B------:R-:W-:Y:S01]  /*34d0*/  BSSY.RECONVERGENT B0, `(.L_x_158) ;  /* 0x000000e000007945 */ /* 0x000fe20003800200 */
[----:B------:R-:W-:Y:S02]  /*34e0*/  LEA R10, R4, UR5, 0x3 ;  /* 0x00000005040a7c11 */ /* 0x000fe4000f8e18ff */
[C---:B------:R-:W-:Y:S02]  /*34f0*/  LEA R8, R9.reuse, UR5, 0x3 ;  /* 0x0000000509087c11 */ /* 0x040fe4000f8e18ff */
[----:B------:R-:W-:Y:S01]  /*3500*/  ISETP.GE.AND P1, PT, R9, UR12, PT ;  /* 0x0000000c09007c0c */ /* 0x000fe2000bf26270 */
[----:B------:R0:W1:Y:S01]  /*3510*/  LDS.64 R16, [R10] ;  /* 0x000000000a107984 */ /* 0x0000620000000a00 */
[----:B------:R-:W-:-:S03]  /*3520*/  PLOP3.LUT P0, PT, PT, PT, PT, 0x8, 0x80 ;  /* 0x000000000080781c */ /* 0x000fc60003f0e170 */
[----:B------:R0:W2:Y:S08]  /*3530*/  LDS.64 R20, [R8] ;  /* 0x0000000008147984 */ /* 0x0000b00000000a00 */
[----:B0-----:R-:W-:Y:S05]  /*3540*/  @P1 BRA `(.L_x_159) ;  /* 0x0000000000181947 */ /* 0x001fea0003800000 */
[----:B------:R-:W-:Y:S02]  /*3550*/  ISETP.GE.AND P1, PT, R4, UR6, PT ;  /* 0x0000000604007c0c */ /* 0x000fe4000bf26270 */
[----:B------:R-:W-:-:S11]  /*3560*/  PLOP3.LUT P0, PT, PT, PT, PT, 0x80, 0x8 ;  /* 0x000000000008781c */ /* 0x000fd60003f0f070 */
[----:B------:R-:W-:Y:S05]  /*3570*/  @P1 BRA `(.L_x_159) ;  /* 0x00000000000c1947 */ /* 0x000fea0003800000 */
[----:B--2---:R-:W2:Y:S04]  /*3580*/  LD.E R2, desc[UR14][R20.64] ;  /* 0x0000000e14027980 */ /* 0x004ea8000c101900 */
[----:B-1----:R-:W2:Y:S02]  /*3590*/  LD.E R3, desc[UR14][R16.64] ;  /* 0x0000000e10037980 */ /* 0x002ea4000c101900 */
[----:B--2---:R-:W-:-:S13]  /*35a0*/  ISETP.LE.AND P0, PT, R2, R3, PT ;  /* 0x000000030200720c */ /* 0x004fda0003f03270 */
.L_x_159:
[----:B------:R-:W-:Y:S05]  /*35b0*/  BSYNC.RECONVERGENT B0 ;  /* 0x0000000000007941 */ /* 0x000fea0003800200 */
.L_x_158:
        /* <DEDUP_REMOVED lines=20> */
.L_x_161:
[----:B------:R-:W-:Y:S05]  /*3700*/  BSYNC.RECONVERGENT B0 ;  /* 0x0000000000007941 */ /* 0x000fea0003800200 */
.L_x_160:
        /* <DEDUP_REMOVED lines=20> */
.L_x_163:
[----:B------:R-:W-:Y:S05]  /*3850*/  BSYNC.RECONVERGENT B0 ;  /* 0x0000000000007941 */ /* 0x000fea0003800200 */
.L_x_162:
        /* <DEDUP_REMOVED lines=20> */
.L_x_165:
[----:B------:R-:W-:Y:S05]  /*39a0*/  BSYNC.RECONVERGENT B0 ;  /* 0x0000000000007941 */ /* 0x000fea0003800200 */
.L_x_164:
        /* <DEDUP_REMOVED lines=20> */
.L_x_167:
[----:B------:R-:W-:Y:S05]  /*3af0*/  BSYNC.RECONVERGENT B0 ;  /* 0x0000000000007941 */ /* 0x000fea0003800200 */
.L_x_166:
        /* <DEDUP_REMOVED lines=20> */
.L_x_169:
[----:B------:R-:W-:Y:S05]  /*3c40*/  BSYNC.RECONVERGENT B0 ;  /* 0x0000000000007941 */ /* 0x000fea0003800200 */
.L_x_168:
        /* <DEDUP_REMOVED lines=19> */
.L_x_171:
[----:B------:R-:W-:Y:S05]  /*3d80*/  BSYNC.RECONVERGENT B0 ;  /* 0x0000000000007941 */ /* 0x000fea0003800200 */
.L_x_170:
        /* <DEDUP_REMOVED lines=23> */
.L_x_173:
[----:B------:R-:W-:Y:S05]  /*3f00*/  BSYNC.RECONVERGENT B0 ;  /* 0x0000000000007941 */ /* 0x000fea0003800200 */
.L_x_172:
[----:B------:R-:W-:Y:S01]  /*3f10*/  BAR.SYNC.DEFER_BLOCKING 0x0 ;  /* 0x0000000000007b1d */ /* 0x000fe20000010000 */
[----:B------:R-:W-:Y:S01]  /*3f20*/  IMAD.MOV.U32 R16, RZ, RZ, R23 ;  /* 0x000000ffff107224 */ /* 0x000fe200078e0017 */
[----:B------:R-:W-:Y:S01]  /*3f30*/  USHF.L.U32 UR4, UR4, 0xb, URZ ;  /* 0x0000000b04047899 */ /* 0x000fe200080006ff */
[----:B------:R-:W-:-:S03]  /*3f40*/  IMAD.MOV.U32 R17, RZ, RZ, R26 ;  /* 0x000000ffff117224 */ /* 0x000fc600078e001a */
[----:B------:R-:W-:Y:S08]  /*3f50*/  BRA.U !UP0, `(.L_x_174) ;  /* 0x00000005084c7547 */ /* 0x000ff0000b800000 */
        /* <DEDUP_REMOVED lines=11> */
[C---:B------:R-:W-:Y:S02]  /*4010*/  VIADD R27, R18.reuse, 0x60 ;  /* 0x00000060121b7836 */ /* 0x040fe40000000000 */
[----:B------:R1:W-:Y:S01]  /*4020*/  STS.64 [R23+0x8], R12 ;  /* 0x0000080c17007388 */ /* 0x0003e20000000a00 */
[----:B------:R-:W-:Y:S01]  /*4030*/  VIADD R29, R18, 0x80 ;  /* 0x00000080121d7836 */ /* 0x000fe20000000000 */
[-C--:B------:R-:W-:Y:S02]  /*4040*/  LEA.HI.SX32 R25, R25, R18.reuse, 0x1b ;  /* 0x0000001219197211 */ /* 0x080fe400078fdaff */
[----:B------:R2:W-:Y:S01]  /*4050*/  STS.64 [R23+0x10], R10 ;  /* 0x0000100a17007388 */ /* 0x0005e20000000a00 */
[----:B------:R-:W-:-:S02]  /*4060*/  LEA.HI.SX32 R27, R27, R18, 0x1b ;  /* 0x000000121b1b7211 */ /* 0x000fc400078fdaff */
[----:B------:R-:W-:Y:S01]  /*4070*/  LEA.HI.SX32 R29, R29, R18, 0x1b ;  /* 0x000000121d1d7211 */ /* 0x000fe200078fdaff */
[----:B------:R3:W-:Y:S01]  /*4080*/  STS.64 [R23+0x20], R6 ;  /* 0x0000200617007388 */ /* 0x0007e20000000a00 */
[----:B-1----:R-:W-:-:S03]  /*4090*/  VIADD R13, R18, 0xa0 ;  /* 0x000000a0120d7836 */ /* 0x002fc60000000000 */
[----:B------:R1:W-:Y:S01]  /*40a0*/  STS.64 [R23], R2 ;  /* 0x0000000217007388 */ /* 0x0003e20000000a00 */
[----:B------:R-:W-:Y:S01]  /*40b0*/  LEA R12, R25, UR5, 0x3 ;  /* 0x00000005190c7c11 */ /* 0x000fe2000f8e18ff */
[C---:B--2---:R-:W-:Y:S01]  /*40c0*/  VIADD R11, R18.reuse, 0xc0 ;  /* 0x000000c0120b7836 */ /* 0x044fe20000000000 */
[-C--:B------:R-:W-:Y:S01]  /*40d0*/  LEA.HI.SX32 R13, R13, R18.reuse, 0x1b ;  /* 0x000000120d0d7211 */ /* 0x080fe200078fdaff */
[----:B------:R2:W-:Y:S01]  /*40e0*/  STS.64 [R23+0x38], R16 ;  /* 0x0000381017007388 */ /* 0x0005e20000000a00 */
[----:B------:R-:W-:Y:S01]  /*40f0*/  LEA R10, R27, UR5, 0x3 ;  /* 0x000000051b0a7c11 */ /* 0x000fe2000f8e18ff */
[C---:B---3--:R-:W-:Y:S01]  /*4100*/  VIADD R7, R18.reuse, 0xe0 ;  /* 0x000000e012077836 */ /* 0x048fe20000000000 */
[-C--:B------:R-:W-:Y:S01]  /*4110*/  LEA.HI.SX32 R11, R11, R18.reuse, 0x1b ;  /* 0x000000120b0b7211 */ /* 0x080fe200078fdaff */
[----:B------:R3:W-:Y:S01]  /*4120*/  STS.64 [R23+0x18], R8 ;  /* 0x0000180817007388 */ /* 0x0007e20000000a00 */
[----:B------:R-:W-:Y:S02]  /*4130*/  LEA R6, R13, UR5, 0x3 ;  /* 0x000000050d067c11 */ /* 0x000fe4000f8e18ff */
[-C--:B-1----:R-:W-:Y:S01]  /*4140*/  LEA.HI.SX32 R2, R18, R18.reuse, 0x1b ;  /* 0x0000001212027211 */ /* 0x082fe200078fdaff */
[----:B------:R1:W-:Y:S01]  /*4150*/  STS.64 [R23+0x28], R4 ;  /* 0x0000280417007388 */ /* 0x0003e20000000a00 */
[-C--:B------:R-:W-:Y:S01]  /*4160*/  LEA.HI.SX32 R3, R21, R18.reuse, 0x1b ;  /* 0x0000001215037211 */ /* 0x080fe200078fdaff */
[----:B------:R-:W-:Y:S01]  /*4170*/  IMAD.U32 R21, RZ, RZ, UR12 ;  /* 0x0000000cff157e24 */ /* 0x000fe2000f8e00ff */
[----:B------:R-:W-:Y:S01]  /*4180*/  LEA.HI.SX32 R7, R7, R18, 0x1b ;  /* 0x0000001207077211 */ /* 0x000fe200078fdaff */
[----:B------:R4:W-:Y:S01]  /*4190*/  STS.64 [R23+0x30], R14 ;  /* 0x0000300e17007388 */ /* 0x0009e20000000a00 */
[----:B--2---:R-:W-:Y:S01]  /*41a0*/  LEA R16, R2, UR5, 0x3 ;  /* 0x0000000502107c11 */ /* 0x004fe2000f8e18ff */
[----:B------:R-:W-:Y:S01]  /*41b0*/  NOP ;  /* 0x0000000000007918 */ /* 0x000fe20000000000 */
[----:B---3--:R-:W-:-:S04]  /*41c0*/  LEA R8, R29, UR5, 0x3 ;  /* 0x000000051d087c11 */ /* 0x008fc8000f8e18ff */
[----:B------:R-:W-:Y:S01]  /*41d0*/  LDS.64 R16, [R16] ;  /* 0x0000000010107984 */ /* 0x000fe20000000a00 */
[----:B-1----:R-:W-:Y:S02]  /*41e0*/  LEA R4, R11, UR5, 0x3 ;  /* 0x000000050b047c11 */ /* 0x002fe4000f8e18ff */
[----:B----4-:R-:W-:Y:S01]  /*41f0*/  LEA R14, R3, UR5, 0x3 ;  /* 0x00000005030e7c11 */ /* 0x010fe2000f8e18ff */
[----:B------:R-:W-:Y:S01]  /*4200*/  LDS.64 R12, [R12+0x200] ;  /* 0x000200000c0c7984 */ /* 0x000fe20000000a00 */
[----:B------:R-:W-:Y:S01]  /*4210*/  LEA R2, R7, UR5, 0x3 ;  /* 0x0000000507027c11 */ /* 0x000fe2000f8e18ff */
[----:B------:R-:W-:Y:S02]  /*4220*/  IMAD.IADD R23, R19, 0x1, R0 ;  /* 0x0000000113177824 */ /* 0x000fe400078e0200 */
[----:B------:R-:W-:Y:S02]  /*4230*/  LDS.64 R10, [R10+0x300] ;  /* 0x000300000a0a7984 */ /* 0x000fe40000000a00 */
[----:B------:R-:W-:-:S02]  /*4240*/  VIADD R25, R23, 0x20 ;  /* 0x0000002017197836 */ /* 0x000fc40000000000 */
[----:B------:R-:W-:Y:S01]  /*4250*/  LDS.64 R14, [R14+0x100] ;  /* 0x000100000e0e7984 */ /* 0x000fe20000000a00 */
[C---:B------:R-:W-:Y:S02]  /*4260*/  VIADD R27, R23.reuse, 0x40 ;  /* 0x00000040171b7836 */ /* 0x040fe40000000000 */
[C---:B------:R-:W-:Y:S01]  /*4270*/  VIADD R29, R23.reuse, 0xc0 ;  /* 0x000000c0171d7836 */ /* 0x040fe20000000000 */
[----:B------:R-:W-:Y:S04]  /*4280*/  LDS.64 R8, [R8+0x400] ;  /* 0x0004000008087984 */ /* 0x000fe80000000a00 */
[----:B------:R-:W-:Y:S04]  /*4290*/  LDS.64 R6, [R6+0x500] ;  /* 0x0005000006067984 */ /* 0x000fe80000000a00 */
[----:B------:R-:W-:Y:S04]  /*42a0*/  LDS.64 R4, [R4+0x600] ;  /* 0x0006000004047984 */ /* 0x000fe80000000a00 */
[----:B------:R-:W-:Y:S04]  /*42b0*/  LDS.64 R2, [R2+0x700] ;  /* 0x0007000002027984 */ /* 0x000fe80000000a00 */
[----:B------:R1:W-:Y:S01]  /*42c0*/  @!P0 STS [UR5+0x4200], R21 ;  /* 0x00420015ff008988 */ /* 0x0003e20008000805 */
[----:B------:R-:W-:Y:S01]  /*42d0*/  BAR.SYNC.DEFER_BLOCKING 0x0 ;  /* 0x0000000000007b1d */ /* 0x000fe20000010000 */
[C---:B------:R-:W-:Y:S01]  /*42e0*/  IADD3 R0, P0, PT, R23.reuse, UR4, RZ ;  /* 0x0000000417007c10 */ /* 0x040fe2000ff1e0ff */
[----:B-1----:R-:W-:-:S04]  /*42f0*/  VIADD R21, R23, 0x60 ;  /* 0x0000006017157836 */ /* 0x002fc80000000000 */
[----:B------:R-:W-:Y:S01]  /*4300*/  IMAD.X R19, RZ, RZ, RZ, P0 ;  /* 0x000000ffff137224 */ /* 0x000fe200000e06ff */
[----:B0-----:R-:W-:-:S04]  /*4310*/  LEA R18, P0, R0, UR6, 0x3 ;  /* 0x0000000600127c11 */ /* 0x001fc8000f8018ff */
[----:B------:R-:W-:Y:S01]  /*4320*/  LEA.HI.X R19, R0, UR7, R19, 0x3, P0 ;  /* 0x0000000700137c11 */ /* 0x000fe200080f1c13 */
        /* <DEDUP_REMOVED lines=22> */
.L_x_174:
        /* <DEDUP_REMOVED lines=24> */
[----:B---3--:R-:W-:Y:S01]  /*4610*/  VIADD R11, R18, 0xc0 ;  /* 0x000000c0120b7836 */ /* 0x008fe20000000000 */
[-C--:B------:R-:W-:Y:S01]  /*4620*/  LEA.HI.SX32 R13, R13, R18.reuse, 0x1b ;  /* 0x000000120d0d7211 */ /* 0x080fe200078fdaff */
[----:B------:R2:W-:Y:S01]  /*4630*/  STS.64 [R23+0x30], R14 ;  /* 0x0000300e17007388 */ /* 0x0005e20000000a00 */
[----:B------:R-:W-:Y:S01]  /*4640*/  LEA R2, R2, UR5, 0x3 ;  /* 0x0000000502027c11 */ /* 0x000fe2000f8e18ff */
[----:B----4-:R-:W-:Y:S01]  /*4650*/  VIADD R7, R18, 0xe0 ;  /* 0x000000e012077836 */ /* 0x010fe20000000000 */
[----:B------:R-:W-:Y:S01]  /*4660*/  LEA.HI.SX32 R11, R11, R18, 0x1b ;  /* 0x000000120b0b7211 */ /* 0x000fe200078fdaff */
[----:B------:R-:W-:Y:S01]  /*4670*/  STS.64 [R23+0x38], R16 ;  /* 0x0000381017007388 */ /* 0x000fe20000000a00 */
[----:B------:R-:W-:-:S02]  /*4680*/  LEA R6, R25, UR5, 0x3 ;  /* 0x0000000519067c11 */ /* 0x000fc4000f8e18ff */
[----:B------:R-:W-:Y:S01]  /*4690*/  LEA.HI.SX32 R7, R7, R18, 0x1b ;  /* 0x0000001207077211 */ /* 0x000fe200078fdaff */
[----:B------:R3:W-:Y:S01]  /*46a0*/  STS.64 [R23+0x18], R8 ;  /* 0x0000180817007388 */ /* 0x0007e20000000a00 */
[----:B-1----:R-:W-:Y:S01]  /*46b0*/  LEA R4, R21, UR5, 0x3 ;  /* 0x0000000515047c11 */ /* 0x002fe2000f8e18ff */
[----:B------:R-:W-:Y:S01]  /*46c0*/  NOP ;  /* 0x0000000000007918 */ /* 0x000fe20000000000 */
[----:B------:R-:W-:-:S04]  /*46d0*/  LEA R10, R27, UR5, 0x3 ;  /* 0x000000051b0a7c11 */ /* 0x000fc8000f8e18ff */
[----:B------:R-:W-:Y:S01]  /*46e0*/  LDS.64 R4, [R4+0x100] ;  /* 0x0001000004047984 */ /* 0x000fe20000000a00 */
[----:B------:R-:W-:Y:S01]  /*46f0*/  LEA R12, R3, UR5, 0x3 ;  /* 0x00000005030c7c11 */ /* 0x000fe2000f8e18ff */
[----:B------:R-:W-:Y:S01]  /*4700*/  VIADD R18, R0, UR4 ;  /* 0x0000000400127c36 */ /* 0x000fe20008000000 */
[----:B--2---:R-:W-:Y:S01]  /*4710*/  LEA R14, R13, UR5, 0x3 ;  /* 0x000000050d0e7c11 */ /* 0x004fe2000f8e18ff */
[----:B---3--:R-:W-:Y:S01]  /*4720*/  IMAD.U32 R8, RZ, RZ, UR12 ;  /* 0x0000000cff087e24 */ /* 0x008fe2000f8e00ff */
[----:B------:R-:W-:Y:S01]  /*4730*/  LEA R16, R11, UR5, 0x3 ;  /* 0x000000050b107c11 */ /* 0x000fe2000f8e18ff */
[----:B------:R-:W-:Y:S01]  /*4740*/  LDS.64 R2, [R2] ;  /* 0x0000000002027984 */ /* 0x000fe20000000a00 */
[----:B------:R-:W-:Y:S01]  /*4750*/  LEA R20, R7, UR5, 0x3 ;  /* 0x0000000507147c11 */ /* 0x000fe2000f8e18ff */
[----:B------:R-:W-:Y:S02]  /*4760*/  IMAD.IADD R0, R19, 0x1, R0 ;  /* 0x0000000113007824 */ /* 0x000fe400078e0200 */
[----:B------:R-:W-:Y:S02]  /*4770*/  LDS.64 R6, [R6+0x200] ;  /* 0x0002000006067984 */ /* 0x000fe40000000a00 */
[----:B------:R-:W-:-:S02]  /*4780*/  VIADD R24, R0, 0x20 ;  /* 0x0000002000187836 */ /* 0x000fc40000000000 */
[----:B------:R-:W-:Y:S01]  /*4790*/  LDS.64 R10, [R10+0x300] ;  /* 0x000300000a0a7984 */ /* 0x000fe20000000a00 */
[----:B------:R-:W-:-:S03]  /*47a0*/  VIADD R26, R0, 0xc0 ;  /* 0x000000c0001a7836 */ /* 0x000fc60000000000 */
[----:B------:R-:W-:Y:S04]  /*47b0*/  LDS.64 R12, [R12+0x400] ;  /* 0x000400000c0c7984 */ /* 0x000fe80000000a00 */
[----:B------:R-:W-:Y:S04]  /*47c0*/  LDS.64 R14, [R14+0x500] ;  /* 0x000500000e0e7984 */ /* 0x000fe80000000a00 */
[----:B------:R-:W-:Y:S04]  /*47d0*/  LDS.64 R16, [R16+0x600] ;  /* 0x0006000010107984 */ /* 0x000fe80000000a00 */
[----:B------:R-:W-:Y:S04]  /*47e0*/  LDS.64 R20, [R20+0x700] ;  /* 0x0007000014147984 */ /* 0x000fe80000000a00 */
[----:B------:R1:W-:Y:S01]  /*47f0*/  @!P0 STS [UR5+0x4200], R8 ;  /* 0x00420008ff008988 */ /* 0x0003e20008000805 */
[----:B------:R-:W-:Y:S01]  /*4800*/  BAR.SYNC.DEFER_BLOCKING 0x0 ;  /* 0x0000000000007b1d */ /* 0x000fe20000010000 */
[----:B------:R-:W-:Y:S01]  /*4810*/  IADD3 R22, P0, PT, R19, R18, RZ ;  /* 0x0000001213167210 */ /* 0x000fe20007f1e0ff */
[----:B-1----:R-:W-:-:S04]  /*4820*/  VIADD R8, R0, 0x40 ;  /* 0x0000004000087836 */ /* 0x002fc80000000000 */
[----:B------:R-:W-:Y:S01]  /*4830*/  IMAD.X R19, RZ, RZ, RZ, P0 ;  /* 0x000000ffff137224 */ /* 0x000fe200000e06ff */
        /* <DEDUP_REMOVED lines=25> */
.L_x_175:
        /* <DEDUP_REMOVED lines=11> */
.L_x_234:


//--------------------- .text._ZN3cub18CUB_300001_SM_10006detail10merge_sort30DeviceMergeSortPartitionKernelIN6thrust24THRUST_300001_SM_1000_NS10device_ptrIP9int_classEEj13my_comparatorS8_EEvbT_PT2_T0_SE_PSE_T1_SE_i --------------------------
	.section	.text._ZN3cub18CUB_300001_SM_10006detail10merge_sort30DeviceMergeSortPartitionKernelIN6thrust24THRUST_300001_SM_1000_NS10device_ptrIP9int_classEEj13my_comparatorS8_EEvbT_PT2_T0_SE_PSE_T1_SE_i,"ax",@progbits
	.align	128
        .global         _ZN3cub18CUB_300001_SM_10006detail10merge_sort30DeviceMergeSortPartitionKernelIN6thrust24THRUST_300001_SM_1000_NS10device_ptrIP9int_classEEj13my_comparatorS8_EEvbT_PT2_T0_SE_PSE_T1_SE_i
        .type           _ZN3cub18CUB_300001_SM_10006detail10merge_sort30DeviceMergeSortPartitionKernelIN6thrust24THRUST_300001_SM_1000_NS10device_ptrIP9int_classEEj13my_comparatorS8_EEvbT_PT2_T0_SE_PSE_T1_SE_i,@function
        .size           _ZN3cub18CUB_300001_SM_10006detail10merge_sort30DeviceMergeSortPartitionKernelIN6thrust24THRUST_300001_SM_1000_NS10device_ptrIP9int_classEEj13my_comparatorS8_EEvbT_PT2_T0_SE_PSE_T1_SE_i,(.L_x_235 - _ZN3cub18CUB_300001_SM_10006detail10merge_sort30DeviceMergeSortPartitionKernelIN6thrust24THRUST_300001_SM_1000_NS10device_ptrIP9int_classEEj13my_comparatorS8_EEvbT_PT2_T0_SE_PSE_T1_SE_i)
        .other          _ZN3cub18CUB_300001_SM_10006detail10merge_sort30DeviceMergeSortPartitionKernelIN6thrust24THRUST_300001_SM_1000_NS10device_ptrIP9int_classEEj13my_comparatorS8_EEvbT_PT2_T0_SE_PSE_T1_SE_i,@"STO_CUDA_ENTRY STV_DEFAULT"
_ZN3cub18CUB_300001_SM_10006detail10merge_sort30DeviceMergeSortPartitionKernelIN6thrust24THRUST_300001_SM_1000_NS10device_ptrIP9int_classEEj13my_comparatorS8_EEvbT_PT2_T0_SE_PSE_T1_SE_i:
.text._ZN3cub18CUB_300001_SM_10006detail10merge_sort30DeviceMergeSortPartitionKernelIN6thrust24THRUST_300001_SM_1000_NS10device_ptrIP9int_classEEj13my_comparatorS8_EEvbT_PT2_T0_SE_PSE_T1_SE_i:
[----:B------:R-:W-:Y:S01]  /*0000*/  LDC R1, c[0x0][0x37c] ;  /* 0x0000df00ff017b82 */ /* 0x000fe20000000800 */
[----:B------:R-:W0:Y:S01]  /*0010*/  S2R R0, SR_CTAID.X ;  /* 0x0000000000007919 */ /* 0x000e220000002500 */
[----:B------:R-:W0:Y:S01]  /*0020*/  LDCU UR4, c[0x0][0x360] ;  /* 0x00006c00ff0477ac */ /* 0x000e220008000800 */
[----:B------:R-:W0:Y:S01]  /*0030*/  S2R R3, SR_TID.X ;  /* 0x0000000000037919 */ /* 0x000e220000002100 */
[----:B------:R-:W1:Y:S01]  /*0040*/  LDCU UR6, c[0x0][0x39c] ;  /* 0x00007380ff0677ac */ /* 0x000e620008000800 */
[----:B0-----:R-:W-:-:S05]  /*0050*/  IMAD R0, R0, UR4, R3 ;  /* 0x0000000400007c24 */ /* 0x001fca000f8e0203 */
[----:B-1----:R-:W-:-:S13]  /*0060*/  ISETP.GE.U32.AND P0, PT, R0, UR6, PT ;  /* 0x0000000600007c0c */ /* 0x002fda000bf06070 */
[----:B------:R-:W-:Y:S05]  /*0070*/  @P0 EXIT ;  /* 0x000000000000094d */ /* 0x000fea0003800000 */
[----:B------:R-:W0:Y:S01]  /*0080*/  LDCU UR5, c[0x0][0x3ac] ;  /* 0x00007580ff0577ac */ /* 0x000e220008000800 */
[----:B------:R-:W-:Y:S01]  /*0090*/  VIADD R2, R0, 0x1 ;  /* 0x0000000100027836 */ /* 0x000fe20000000000 */
[----:B------:R-:W-:Y:S01]  /*00a0*/  ACQBULK ;  /* 0x000000000000782e */ /* 0x000fe20000000000 */
[----:B------:R-:W1:Y:S03]  /*00b0*/  LDCU UR7, c[0x0][0x3b0] ;  /* 0x00007600ff0777ac */ /* 0x000e660008000800 */
[----:B------:R-:W-:Y:S01]  /*00c0*/  ISETP.NE.AND P0, PT, R2, UR6, PT ;  /* 0x0000000602007c0c */ /* 0x000fe2000bf05270 */
[----:B------:R-:W2:Y:S01]  /*00d0*/  LDCU UR10, c[0x0][0x398] ;  /* 0x00007300ff0a77ac */ /* 0x000ea20008000800 */
[----:B------:R-:W3:Y:S01]  /*00e0*/  LDCU.64 UR8, c[0x0][0x358] ;  /* 0x00006b00ff0877ac */ /* 0x000ee20008000a00 */
[----:B0-----:R-:W-:-:S10]  /*00f0*/  UIADD3 UR4, UPT, UPT, -UR5, URZ, URZ ;  /* 0x000000ff05047290 */ /* 0x001fd4000fffe1ff */
[----:B------:R-:W0:Y:S01]  /*0100*/  @!P0 LDC.64 R4, c[0x0][0x3a0] ;  /* 0x0000e800ff048b82 */ /* 0x000e220000000a00 */
[----:B------:R-:W-:Y:S01]  /*0110*/  LOP3.LUT R2, R0, UR4, RZ, 0xc0, !PT ;  /* 0x0000000400027c12 */ /* 0x000fe2000f8ec0ff */
[----:B------:R-:W-:-:S04]  /*0120*/  USHF.R.U32.HI UR4, URZ, 0x1, UR5 ;  /* 0x00000001ff047899 */ /* 0x000fc80008011605 */
[----:B-1----:R-:W-:Y:S01]  /*0130*/  IMAD R3, R2, UR7, RZ ;  /* 0x0000000702037c24 */ /* 0x002fe2000f8e02ff */
[----:B------:R-:W-:-:S04]  /*0140*/  UIMAD UR4, UR4, UR7, URZ ;  /* 0x00000007040472a4 */ /* 0x000fc8000f8e02ff */
[----:B------:R-:W-:-:S04]  /*0150*/  LOP3.LUT R2, RZ, R3, RZ, 0x33, !PT ;  /* 0x00000003ff027212 */ /* 0x000fc800078e33ff */
[----:B------:R-:W-:-:S04]  /*0160*/  VIMNMX.U32 R2, PT, PT, R2, UR4, PT ;  /* 0x0000000402027c48 */ /* 0x000fc8000bfe0000 */
[----:B--2---:R-:W-:Y:S01]  /*0170*/  VIADDMNMX.U32 R2, R2, R3, UR10, PT ;  /* 0x0000000a02027e46 */ /* 0x004fe2000b800003 */
[----:B0-----:R-:W-:Y:S01]  /*0180*/  @!P0 IMAD.WIDE.U32 R4, R0, 0x4, R4 ;  /* 0x0000000400048825 */ /* 0x001fe200078e0004 */
[----:B------:R-:W-:Y:S02]  /*0190*/  VIMNMX.U32 R3, PT, PT, R3, UR10, PT ;  /* 0x0000000a03037c48 */ /* 0x000fe4000bfe0000 */
[----:B------:R-:W-:Y:S02]  /*01a0*/  LOP3.LUT R6, RZ, R2, RZ, 0x33, !PT ;  /* 0x00000002ff067212 */ /* 0x000fe400078e33ff */
[----:B---3--:R0:W-:Y:S02]  /*01b0*/  @!P0 STG.E desc[UR8][R4.64], R2 ;  /* 0x0000000204008986 */ /* 0x0081e4000c101908 */
[----:B------:R-:W-:-:S04]  /*01c0*/  VIMNMX.U32 R7, PT, PT, R6, UR4, PT ;  /* 0x0000000406077c48 */ /* 0x000fc8000bfe0000 */
[----:B------:R-:W-:Y:S01]  /*01d0*/  VIADDMNMX.U32 R7, R7, R2, UR10, PT ;  /* 0x0000000a07077e46 */ /* 0x000fe2000b800002 */
[----:B------:R-:W-:Y:S06]  /*01e0*/  @!P0 EXIT ;  /* 0x000000000000894d */ /* 0x000fec0003800000 */
[----:B------:R-:W1:Y:S01]  /*01f0*/  LDCU.U8 UR6, c[0x0][0x380] ;  /* 0x00007000ff0677ac */ /* 0x000e620008000000 */
[----:B------:R-:W-:Y:S01]  /*0200*/  BSSY.RECONVERGENT B0, `(.L_x_176) ;  /* 0x0000044000007945 */ /* 0x000fe20003800200 */
[----:B------:R-:W-:-:S06]  /*0210*/  UIADD3 UR4, UPT, UPT, UR5, -0x1, URZ ;  /* 0xffffffff05047890 */ /* 0x000fcc000fffe0ff */
[----:B0-----:R-:W-:-:S05]  /*0220*/  LOP3.LUT R4, R0, UR4, RZ, 0xc0, !PT ;  /* 0x0000000400047c12 */ /* 0x001fca000f8ec0ff */
[----:B------:R-:W-:Y:S01]  /*0230*/  IMAD R4, R4, UR7, RZ ;  /* 0x0000000704047c24 */ /* 0x000fe2000f8e02ff */
[----:B-1----:R-:W-:-:S04]  /*0240*/  UPRMT UR6, UR6, 0x8880, URZ ;  /* 0x0000888006067896 */ /* 0x002fc800080000ff */
[----:B------:R-:W-:-:S03]  /*0250*/  VIADDMNMX.U32 R4, R7, -R3, R4, PT ;  /* 0x8000000307047246 */ /* 0x000fc60003800004 */
[----:B------:R-:W-:Y:S02]  /*0260*/  UMOV UR4, UR6 ;  /* 0x0000000600047c82 */ /* 0x000fe40008000000 */
[----:B------:R-:W-:-:S09]  /*0270*/  UISETP.NE.AND UP0, UPT, UR4, URZ, UPT ;  /* 0x000000ff0400728c */ /* 0x000fd2000bf05270 */
[----:B------:R-:W-:Y:S05]  /*0280*/  BRA.U !UP0, `(.L_x_177) ;  /* 0x00000001087c7547 */ /* 0x000fea000b800000 */
[----:B------:R-:W-:Y:S01]  /*0290*/  IMAD.IADD R7, R7, 0x1, -R2 ;  /* 0x0000000107077824 */ /* 0x000fe200078e0a02 */
[----:B------:R-:W-:Y:S01]  /*02a0*/  VIADDMNMX.U32 R5, R2, -R3, R4, PT ;  /* 0x8000000302057246 */ /* 0x000fe20003800004 */
[----:B------:R-:W0:Y:S01]  /*02b0*/  LDCU.64 UR4, c[0x0][0x388] ;  /* 0x00007100ff0477ac */ /* 0x000e220008000a00 */
[----:B------:R-:W-:Y:S02]  /*02c0*/  BSSY.RECONVERGENT B1, `(.L_x_178) ;  /* 0x000001a000017945 */ /* 0x000fe40003800200 */
[----:B------:R-:W-:-:S05]  /*02d0*/  VIMNMX.U32 R6, PT, PT, R4, R7, !PT ;  /* 0x0000000704067248 */ /* 0x000fca0007fe0000 */
[----:B------:R-:W-:-:S05]  /*02e0*/  IMAD.IADD R6, R6, 0x1, -R7 ;  /* 0x0000000106067824 */ /* 0x000fca00078e0a07 */
[----:B------:R-:W-:-:S13]  /*02f0*/  ISETP.GE.U32.AND P0, PT, R6, R5, PT ;  /* 0x000000050600720c */ /* 0x000fda0003f06070 */
[----:B0-----:R-:W-:Y:S05]  /*0300*/  @P0 BRA `(.L_x_179) ;  /* 0x0000000000540947 */ /* 0x001fea0003800000 */
.L_x_180:
[----:B------:R-:W-:-:S05]  /*0310*/  IMAD.IADD R7, R5, 0x1, -R6 ;  /* 0x0000000105077824 */ /* 0x000fca00078e0a06 */
[----:B------:R-:W-:-:S04]  /*0320*/  LEA.HI R12, R7, R6, RZ, 0x1f ;  /* 0x00000006070c7211 */ /* 0x000fc800078ff8ff */
[-C--:B------:R-:W-:Y:S02]  /*0330*/  LOP3.LUT R7, RZ, R12.reuse, RZ, 0x33, !PT ;  /* 0x0000000cff077212 */ /* 0x080fe400078e33ff */
[----:B------:R-:W-:-:S03]  /*0340*/  IADD3 R9, P1, PT, R3, R12, RZ ;  /* 0x0000000c03097210 */ /* 0x000fc60007f3e0ff */
[----:B------:R-:W-:Y:S02]  /*0350*/  IMAD.IADD R7, R4, 0x1, R7 ;  /* 0x0000000104077824 */ /* 0x000fe400078e0207 */
[----:B------:R-:W-:Y:S01]  /*0360*/  IMAD.X R16, RZ, RZ, RZ, P1 ;  /* 0x000000ffff107224 */ /* 0x000fe200008e06ff */
[C---:B------:R-:W-:Y:S02]  /*0370*/  LEA R8, P1, R9.reuse, UR4, 0x3 ;  /* 0x0000000409087c11 */ /* 0x040fe4000f8218ff */
[----:B------:R-:W-:Y:S02]  /*0380*/  IADD3 R7, P0, PT, R2, R7, RZ ;  /* 0x0000000702077210 */ /* 0x000fe40007f1e0ff */
[----:B------:R-:W-:-:S03]  /*0390*/  LEA.HI.X R9, R9, UR5, R16, 0x3, P1 ;  /* 0x0000000509097c11 */ /* 0x000fc600088f1c10 */
[----:B------:R-:W-:Y:S01]  /*03a0*/  IMAD.X R14, RZ, RZ, RZ, P0 ;  /* 0x000000ffff0e7224 */ /* 0x000fe200000e06ff */
[C---:B------:R-:W-:Y:S02]  /*03b0*/  LEA R10, P0, R7.reuse, UR4, 0x3 ;  /* 0x00000004070a7c11 */ /* 0x040fe4000f8018ff */
[----:B------:R-:W2:Y:S02]  /*03c0*/  LDG.E.64 R8, desc[UR8][R8.64] ;  /* 0x0000000808087981 */ /* 0x000ea4000c1e1b00 */
[----:B------:R-:W-:-:S06]  /*03d0*/  LEA.HI.X R11, R7, UR5, R14, 0x3, P0 ;  /* 0x00000005070b7c11 */ /* 0x000fcc00080f1c0e */
[----:B------:R-:W3:Y:S04]  /*03e0*/  LDG.E.64 R10, desc[UR8][R10.64] ;  /* 0x000000080a0a7981 */ /* 0x000ee8000c1e1b00 */
[----:B--2---:R-:W2:Y:S04]  /*03f0*/  LD.E R14, desc[UR8][R8.64] ;  /* 0x00000008080e7980 */ /* 0x004ea8000c101900 */
[----:B---3--:R-:W2:Y:S02]  /*0400*/  LD.E R7, desc[UR8][R10.64] ;  /* 0x000000080a077980 */ /* 0x008ea4000c101900 */
[----:B--2---:R-:W-:-:S04]  /*0410*/  ISETP.GT.AND P0, PT, R7, R14, PT ;  /* 0x0000000e0700720c */ /* 0x004fc80003f04270 */
[----:B------:R-:W-:-:S09]  /*0420*/  SEL R5, R5, R12, P0 ;  /* 0x0000000c05057207 */ /* 0x000fd20000000000 */
[----:B------:R-:W-:-:S05]  /*0430*/  @P0 VIADD R6, R12, 0x1 ;  /* 0x000000010c060836 */ /* 0x000fca0000000000 */
[----:B------:R-:W-:-:S13]  /*0440*/  ISETP.GE.U32.AND P0, PT, R6, R5, PT ;  /* 0x000000050600720c */ /* 0x000fda0003f06070 */
[----:B------:R-:W-:Y:S05]  /*0450*/  @!P0 BRA `(.L_x_180) ;  /* 0xfffffffc00ac8947 */ /* 0x000fea000383ffff */
.L_x_179:
[----:B------:R-:W-:Y:S05]  /*0460*/  BSYNC.RECONVERGENT B1 ;  /* 0x0000000000017941 */ /* 0x000fea0003800200 */
.L_x_178:
[----:B------:R-:W-:Y:S05]  /*0470*/  BRA `(.L_x_181) ;  /* 0x0000000000707947 */ /* 0x000fea0003800000 */
.L_x_177:
[----:B------:R-:W-:Y:S01]  /*0480*/  IMAD.IADD R7, R7, 0x1, -R2 ;  /* 0x0000000107077824 */ /* 0x000fe200078e0a02 */
[----:B------:R-:W-:Y:S01]  /*0490*/  VIADDMNMX.U32 R5, R2, -R3, R4, PT ;  /* 0x8000000302057246 */ /* 0x000fe20003800004 */
[----:B------:R-:W0:Y:S03]  /*04a0*/  LDCU.64 UR4, c[0x0][0x390] ;  /* 0x00007200ff0477ac */ /* 0x000e260008000a00 */
[----:B------:R-:W-:-:S05]  /*04b0*/  VIMNMX.U32 R6, PT, PT, R4, R7, !PT ;  /* 0x0000000704067248 */ /* 0x000fca0007fe0000 */
[----:B------:R-:W-:-:S05]  /*04c0*/  IMAD.IADD R6, R6, 0x1, -R7 ;  /* 0x0000000106067824 */ /* 0x000fca00078e0a07 */
[----:B------:R-:W-:-:S13]  /*04d0*/  ISETP.GE.U32.AND P0, PT, R6, R5, PT ;  /* 0x000000050600720c */ /* 0x000fda0003f06070 */
[----:B0-----:R-:W-:Y:S05]  /*04e0*/  @P0 BRA `(.L_x_181) ;  /* 0x0000000000540947 */ /* 0x001fea0003800000 */
.L_x_182:
        /* <DEDUP_REMOVED lines=21> */
.L_x_181:
[----:B------:R-:W-:Y:S05]  /*0640*/  BSYNC.RECONVERGENT B0 ;  /* 0x0000000000007941 */ /* 0x000fea0003800200 */
.L_x_176:
[----:B------:R-:W0:Y:S01]  /*0650*/  LDC.64 R4, c[0x0][0x3a0] ;  /* 0x0000e800ff047b82 */ /* 0x000e220000000a00 */
[----:B------:R-:W-:Y:S02]  /*0660*/  IMAD.IADD R3, R3, 0x1, R6 ;  /* 0x0000000103037824 */ /* 0x000fe400078e0206 */
[----:B0-----:R-:W-:-:S05]  /*0670*/  IMAD.WIDE.U32 R4, R0, 0x4, R4 ;  /* 0x0000000400047825 */ /* 0x001fca00078e0004 */
[----:B------:R-:W-:Y:S01]  /*0680*/  STG.E desc[UR8][R4.64], R3 ;  /* 0x0000000304007986 */ /* 0x000fe2000c101908 */
[----:B------:R-:W-:Y:S05]  /*0690*/  EXIT ;  /* 0x000000000000794d */ /* 0x000fea0003800000 */
.L_x_183:
        /* <DEDUP_REMOVED lines=14> */
.L_x_235:


//--------------------- .text._ZN3cub18CUB_300001_SM_10006detail10merge_sort30DeviceMergeSortBlockSortKernelINS2_10policy_hubIN6thrust24THRUST_300001_SM_1000_NS10device_ptrIP9int_classEEE9Policy600ESA_PNS0_8NullTypeESA_SE_j13my_comparatorS9_SD_EEvbT0_T1_T2_T3_T4_PT6_PT7_T5_NS1_7vsmem_tE --------------------------
	.section	.text._ZN3cub18CUB_300001_SM_10006detail10merge_sort30DeviceMergeSortBlockSortKernelINS2_10policy_hubIN6thrust24THRUST_300001_SM_1000_NS10device_ptrIP9int_classEEE9Policy600ESA_PNS0_8NullTypeESA_SE_j13my_comparatorS9_SD_EEvbT0_T1_T2_T3_T4_PT6_PT7_T5_NS1_7vsmem_tE,"ax",@progbits
	.align	128
        .global         _ZN3cub18CUB_300001_SM_10006detail10merge_sort30DeviceMergeSortBlockSortKernelINS2_10policy_hubIN6thrust24THRUST_300001_SM_1000_NS10device_ptrIP9int_classEEE9Policy600ESA_PNS0_8NullTypeESA_SE_j13my_comparatorS9_SD_EEvbT0_T1_T2_T3_T4_PT6_PT7_T5_NS1_7vsmem_tE
        .type           _ZN3cub18CUB_300001_SM_10006detail10merge_sort30DeviceMergeSortBlockSortKernelINS2_10policy_hubIN6thrust24THRUST_300001_SM_1000_NS10device_ptrIP9int_classEEE9Policy600ESA_PNS0_8NullTypeESA_SE_j13my_comparatorS9_SD_EEvbT0_T1_T2_T3_T4_PT6_PT7_T5_NS1_7vsmem_tE,@function
        .size           _ZN3cub18CUB_300001_SM_10006detail10merge_sort30DeviceMergeSortBlockSortKernelINS2_10policy_hubIN6thrust24THRUST_300001_SM_1000_NS10device_ptrIP9int_classEEE9Policy600ESA_PNS0_8NullTypeESA_SE_j13my_comparatorS9_SD_EEvbT0_T1_T2_T3_T4_PT6_PT7_T5_NS1_7vsmem_tE,(.L_x_236 - _ZN3cub18CUB_300001_SM_10006detail10merge_sort30DeviceMergeSortBlockSortKernelINS2_10policy_hubIN6thrust24THRUST_300001_SM_1000_NS10device_ptrIP9int_classEEE9Policy600ESA_PNS0_8NullTypeESA_SE_j13my_comparatorS9_SD_EEvbT0_T1_T2_T3_T4_PT6_PT7_T5_NS1_7vsmem_tE)
        .other          _ZN3cub18CUB_300001_SM_10006detail10merge_sort30DeviceMergeSortBlockSortKernelINS2_10policy_hubIN6thrust24THRUST_300001_SM_1000_NS10device_ptrIP9int_classEEE9Policy600ESA_PNS0_8NullTypeESA_SE_j13my_comparatorS9_SD_EEvbT0_T1_T2_T3_T4_PT6_PT7_T5_NS1_7vsmem_tE,@"STO_CUDA_ENTRY STV_DEFAULT"
_ZN3cub18CUB_300001_SM_10006detail10merge_sort30DeviceMergeSortBlockSortKernelINS2_10policy_hubIN6thrust24THRUST_300001_SM_1000_NS10device_ptrIP9int_classEEE9Policy600ESA_PNS0_8NullTypeESA_SE_j13my_comparatorS9_SD_EEvbT0_T1_T2_T3_T4_PT6_PT7_T5_NS1_7vsmem_tE:
.text._ZN3cub18CUB_300001_SM_10006detail10merge_sort30DeviceMergeSortBlockSortKernelINS2_10policy_hubIN6thrust24THRUST_300001_SM_1000_NS10device_ptrIP9int_classEEE9Policy600ESA_PNS0_8NullTypeESA_SE_j13my_comparatorS9_SD_EEvbT0_T1_T2_T3_T4_PT6_PT7_T5_NS1_7vsmem_tE:
[----:B------:R-:W-:Y:S01]  /*0000*/  LDC R1, c[0x0][0x37c] ;  /* 0x0000df00ff017b82 */ /* 0x000fe20000000800 */
[----:B------:R-:W0:Y:S01]  /*0010*/  S2R R5, SR_CTAID.X ;  /* 0x0000000000057919 */ /* 0x000e220000002500 */
[----:B------:R-:W1:Y:S01]  /*0020*/  LDCU UR4, c[0x0][0x370] ;  /* 0x00006e00ff0477ac */ /* 0x000e620008000800 */
[----:B------:R-:W2:Y:S01]  /*0030*/  LDCU.64 UR8, c[0x0][0x358] ;  /* 0x00006b00ff0877ac */ /* 0x000ea20008000a00 */
[----:B-1----:R-:W-:-:S06]  /*0040*/  UIADD3 UR4, UPT, UPT, UR4, -0x1, URZ ;  /* 0xffffffff04047890 */ /* 0x002fcc000fffe0ff */
[C---:B0-----:R-:W-:Y:S01]  /*0050*/  ISETP.GE.U32.AND P0, PT, R5.reuse, UR4, PT ;  /* 0x0000000405007c0c */ /* 0x041fe2000bf06070 */
[----:B------:R-:W-:-:S12]  /*0060*/  IMAD.SHL.U32 R5, R5, 0x800, RZ ;  /* 0x0000080005057824 */ /* 0x000fd800078e00ff */
[----:B--2---:R-:W-:Y:S05]  /*0070*/  @P0 BRA `(.L_x_184) ;  /* 0x0000002800340947 */ /* 0x004fea0003800000 */
[----:B------:R-:W0:Y:S01]  /*0080*/  S2R R3, SR_TID.X ;  /* 0x0000000000037919 */ /* 0x000e220000002100 */
[----:B------:R-:W1:Y:S01]  /*0090*/  LDCU.64 UR4, c[0x0][0x388] ;  /* 0x00007100ff0477ac */ /* 0x000e620008000a00 */
[----:B------:R-:W-:Y:S01]  /*00a0*/  ACQBULK ;  /* 0x000000000000782e */ /* 0x000fe20000000000 */
[----:B0-----:R-:W-:-:S05]  /*00b0*/  IMAD.SHL.U32 R0, R3, 0x8, RZ ;  /* 0x0000000803007824 */ /* 0x001fca00078e00ff */
[----:B------:R-:W-:-:S04]  /*00c0*/  LOP3.LUT R0, R0, 0x1f00, RZ, 0xc0, !PT ;  /* 0x00001f0000007812 */ /* 0x000fc800078ec0ff */
[----:B------:R-:W-:-:S04]  /*00d0*/  LOP3.LUT R2, R0, 0x1f, R3, 0xf8, !PT ;  /* 0x0000001f00027812 */ /* 0x000fc800078ef803 */
[----:B------:R-:W-:-:S05]  /*00e0*/  IADD3 R2, P0, PT, R5, R2, RZ ;  /* 0x0000000205027210 */ /* 0x000fca0007f1e0ff */
[----:B------:R-:W-:Y:S01]  /*00f0*/  IMAD.X R3, RZ, RZ, RZ, P0 ;  /* 0x000000ffff037224 */ /* 0x000fe200000e06ff */
        /* <DEDUP_REMOVED lines=75> */
[----:B------:R-:W-:Y:S04]  /*05b0*/  LDS.64 R8, [R31+0x20] ;  /* 0x000020001f087984 */ /* 0x000fe80000000a00 */
[----:B------:R-:W1:Y:S04]  /*05c0*/  LDS.64 R10, [R30+0x28] ;  /* 0x000028001e0a7984 */ /* 0x000e680000000a00 */
[----:B------:R-:W-:Y:S04]  /*05d0*/  LDS.64 R22, [R28+0x30] ;  /* 0x000030001c167984 */ /* 0x000fe80000000a00 */
[----:B------:R-:W2:Y:S01]  /*05e0*/  LDS.64 R16, [R27+0x38] ;  /* 0x000038001b107984 */ /* 0x000ea20000000a00 */
[----:B------:R-:W-:Y:S08]  /*05f0*/  BAR.SYNC.DEFER_BLOCKING 0x0 ;  /* 0x0000000000007b1d */ /* 0x000ff00000010000 */
[----:B------:R-:W-:Y:S01]  /*0600*/  PREEXIT ;  /* 0x000000000000782d */ /* 0x000fe20000000000 */
[----:B0-----:R-:W3:Y:S04]  /*0610*/  LD.E R7, desc[UR8][R12.64] ;  /* 0x000000080c077980 */ /* 0x001ee8000c101900 */
[----:B------:R-:W3:Y:S04]  /*0620*/  LD.E R24, desc[UR8][R18.64] ;  /* 0x0000000812187980 */ /* 0x000ee8000c101900 */
[----:B------:R-:W4:Y:S04]  /*0630*/  LD.E R6, desc[UR8][R20.64] ;  /* 0x0000000814067980 */ /* 0x000f28000c101900 */
[----:B------:R-:W4:Y:S04]  /*0640*/  LD.E R5, desc[UR8][R14.64] ;  /* 0x000000080e057980 */ /* 0x000f28000c101900 */
[----:B-1----:R-:W5:Y:S04]  /*0650*/  LD.E R26, desc[UR8][R10.64] ;  /* 0x000000080a1a7980 */ /* 0x002f68000c101900 */
[----:B------:R-:W5:Y:S01]  /*0660*/  LD.E R32, desc[UR8][R8.64] ;  /* 0x0000000808207980 */ /* 0x000f62000c101900 */
[----:B---3--:R-:W-:-:S04]  /*0670*/  ISETP.GT.AND P0, PT, R7, R24, PT ;  /* 0x000000180700720c */ /* 0x008fc80003f04270 */
[----:B------:R-:W-:Y:S02]  /*0680*/  SEL R3, R12, R18, P0 ;  /* 0x000000120c037207 */ /* 0x000fe40000000000 */
[----:B------:R-:W-:Y:S02]  /*0690*/  SEL R0, R18, R12, P0 ;  /* 0x0000000c12007207 */ /* 0x000fe40000000000 */
[----:B----4-:R-:W-:Y:S02]  /*06a0*/  ISETP.GT.AND P1, PT, R6, R5, PT ;  /* 0x000000050600720c */ /* 0x010fe40003f24270 */
[----:B------:R-:W-:Y:S02]  /*06b0*/  SEL R2, R13, R19, P0 ;  /* 0x000000130d027207 */ /* 0x000fe40000000000 */
[----:B------:R-:W-:Y:S02]  /*06c0*/  SEL R18, R20, R14, P1 ;  /* 0x0000000e14127207 */ /* 0x000fe40000800000 */
[----:B------:R-:W-:-:S02]  /*06d0*/  SEL R12, R21, R15, P1 ;  /* 0x0000000f150c7207 */ /* 0x000fc40000800000 */
[----:B------:R-:W-:Y:S02]  /*06e0*/  SEL R25, R15, R21, P1 ;  /* 0x000000150f197207 */ /* 0x000fe40000800000 */
[----:B------:R-:W-:Y:S01]  /*06f0*/  SEL R14, R14, R20, P1 ;  /* 0x000000140e0e7207 */ /* 0x000fe20000800000 */
[----:B--2---:R-:W2:Y:S01]  /*0700*/  LD.E R21, desc[UR8][R16.64] ;  /* 0x0000000810157980 */ /* 0x004ea2000c101900 */
[----:B------:R-:W-:Y:S02]  /*0710*/  VIMNMX R15, PT, PT, R7, R24, !PT ;  /* 0x00000018070f7248 */ /* 0x000fe40007fe0100 */
[----:B------:R-:W-:Y:S02]  /*0720*/  VIMNMX R20, PT, PT, R6, R5, PT ;  /* 0x0000000506147248 */ /* 0x000fe40003fe0100 */
[----:B------:R-:W-:Y:S02]  /*0730*/  SEL R13, R19, R13, P0 ;  /* 0x0000000d130d7207 */ /* 0x000fe40000000000 */
[----:B------:R-:W-:-:S02]  /*0740*/  ISETP.GT.AND P1, PT, R20, R15, PT ;  /* 0x0000000f1400720c */ /* 0x000fc40003f24270 */
[----:B------:R-:W2:Y:S01]  /*0750*/  LD.E R15, desc[UR8][R22.64] ;  /* 0x00000008160f7980 */ /* 0x000ea2000c101900 */
[----:B-----5:R-:W-:-:S04]  /*0760*/  ISETP.GT.AND P0, PT, R26, R32, PT ;  /* 0x000000201a00720c */ /* 0x020fc80003f04270 */
        /* <DEDUP_REMOVED lines=8> */
[----:B--2---:R-:W-:-:S04]  /*07f0*/  ISETP.GT.AND P0, PT, R21, R15, PT ;  /* 0x0000000f1500720c */ /* 0x004fc80003f04270 */
        /* <DEDUP_REMOVED lines=166> */
.L_x_204:
        /* <DEDUP_REMOVED lines=49> */
.L_x_187:
        /* <DEDUP_REMOVED lines=17> */
.L_x_186:
[----:B------:R-:W-:Y:S05]  /*1680*/  BSYNC.RECONVERGENT B0 ;  /* 0x0000000000007941 */ /* 0x000fea0003800200 */
.L_x_185:
        /* <DEDUP_REMOVED lines=16> */
.L_x_189:
[----:B------:R-:W-:Y:S05]  /*1790*/  BSYNC.RECONVERGENT B0 ;  /* 0x0000000000007941 */ /* 0x000fea0003800200 */
.L_x_188:
        /* <DEDUP_REMOVED lines=20> */
.L_x_191:
[----:B------:R-:W-:Y:S05]  /*18e0*/  BSYNC.RECONVERGENT B0 ;  /* 0x0000000000007941 */ /* 0x000fea0003800200 */
.L_x_190:
        /* <DEDUP_REMOVED lines=20> */
.L_x_193:
[----:B------:R-:W-:Y:S05]  /*1a30*/  BSYNC.RECONVERGENT B0 ;  /* 0x0000000000007941 */ /* 0x000fea0003800200 */
.L_x_192:
        /* <DEDUP_REMOVED lines=20> */
.L_x_195:
[----:B------:R-:W-:Y:S05]  /*1b80*/  BSYNC.RECONVERGENT B0 ;  /* 0x0000000000007941 */ /* 0x000fea0003800200 */
.L_x_194:
        /* <DEDUP_REMOVED lines=20> */
.L_x_197:
[----:B------:R-:W-:Y:S05]  /*1cd0*/  BSYNC.RECONVERGENT B0 ;  /* 0x0000000000007941 */ /* 0x000fea0003800200 */
.L_x_196:
        /* <DEDUP_REMOVED lines=20> */
.L_x_199:
[----:B------:R-:W-:Y:S05]  /*1e20*/  BSYNC.RECONVERGENT B0 ;  /* 0x0000000000007941 */ /* 0x000fea0003800200 */
.L_x_198:
        /* <DEDUP_REMOVED lines=18> */
.L_x_201:
[----:B------:R-:W-:Y:S05]  /*1f50*/  BSYNC.RECONVERGENT B0 ;  /* 0x0000000000007941 */ /* 0x000fea0003800200 */
.L_x_200:
        /* <DEDUP_REMOVED lines=24> */
.L_x_203:
[----:B------:R-:W-:Y:S05]  /*20e0*/  BSYNC.RECONVERGENT B0 ;  /* 0x0000000000007941 */ /* 0x000fea0003800200 */
.L_x_202:
        /* <DEDUP_REMOVED lines=17> */
[C---:B------:R-:W-:Y:S02]  /*2200*/  VIADD R5, R6.reuse, 0x20 ;  /* 0x0000002006057836 */ /* 0x040fe40000000000 */
[C---:B--2---:R-:W-:Y:S01]  /*2210*/  VIADD R9, R6.reuse, 0x40 ;  /* 0x0000004006097836 */ /* 0x044fe20000000000 */
        /* <DEDUP_REMOVED lines=38> */
[----:B------:R-:W-:Y:S01]  /*2480*/  STS.64 [R28+0x30], R12 ;  /* 0x0000300c1c007388 */ /* 0x000fe20000000a00 */
[----:B------:R-:W-:-:S05]  /*2490*/  IMAD.MOV.U32 R21, RZ, RZ, R14 ;  /* 0x000000ffff157224 */ /* 0x000fca00078e000e */
[----:B------:R2:W-:Y:S01]  /*24a0*/  STS.64 [R27+0x38], R20 ;  /* 0x000038141b007388 */ /* 0x0005e20000000a00 */
[----:B------:R-:W-:-:S03]  /*24b0*/  NOP ;  /* 0x0000000000007918 */ /* 0x000fc60000000000 */
[----:B------:R-:W3:Y:S04]  /*24c0*/  LDS.64 R6, [R24] ;  /* 0x0000000018067984 */ /* 0x000ee80000000a00 */
[----:B------:R4:W5:Y:S01]  /*24d0*/  LDS.64 R10, [R0+0x100] ;  /* 0x00010000000a7984 */ /* 0x0009620000000a00 */
[C---:B--2---:R-:W-:Y:S01]  /*24e0*/  LOP3.LUT R20, R32.reuse, 0x1f, RZ, 0xc0, !PT ;  /* 0x0000001f20147812 */ /* 0x044fe200078ec0ff */
[----:B------:R-:W-:Y:S02]  /*24f0*/  IMAD.SHL.U32 R32, R32, 0x8, RZ ;  /* 0x0000000820207824 */ /* 0x000fe400078e00ff */
[----:B------:R-:W2:Y:S02]  /*2500*/  LDS.64 R12, [R9+0x200] ;  /* 0x00020000090c7984 */ /* 0x000ea40000000a00 */
[----:B0-----:R-:W-:Y:S01]  /*2510*/  IMAD R25, R25, 0x800, R20 ;  /* 0x0000080019197824 */ /* 0x001fe200078e0214 */
[----:B------:R-:W-:Y:S01]  /*2520*/  LOP3.LUT R32, R32, 0x1f00, RZ, 0xc0, !PT ;  /* 0x00001f0020207812 */ /* 0x000fe200078ec0ff */
[----:B------:R1:W0:Y:S03]  /*2530*/  LDS.64 R14, [R8+0x300] ;  /* 0x00030000080e7984 */ /* 0x0002260000000a00 */
[----:B------:R-:W-:Y:S01]  /*2540*/  IADD3 R25, P0, PT, R32, R25, RZ ;  /* 0x0000001920197210 */ /* 0x000fe20007f1e0ff */
[----:B------:R-:W0:Y:S04]  /*2550*/  LDS.64 R4, [R5+0x400] ;  /* 0x0004000005047984 */ /* 0x000e280000000a00 */
[----:B------:R-:W0:Y:S01]  /*2560*/  LDS.64 R18, [R3+0x500] ;  /* 0x0005000003127984 */ /* 0x000e220000000a00 */
[----:B----4-:R-:W-:Y:S01]  /*2570*/  IMAD.X R0, RZ, RZ, RZ, P0 ;  /* 0x000000ffff007224 */ /* 0x010fe200000e06ff */
[----:B-1----:R-:W-:-:S02]  /*2580*/  LEA R8, P0, R25, UR4, 0x3 ;  /* 0x0000000419087c11 */ /* 0x002fc4000f8018ff */
[----:B------:R-:W1:Y:S02]  /*2590*/  LDS.64 R16, [R2+0x600] ;  /* 0x0006000002107984 */ /* 0x000e640000000a00 */
[----:B------:R-:W-:Y:S02]  /*25a0*/  LEA.HI.X R9, R25, UR5, R0, 0x3, P0 ;  /* 0x0000000519097c11 */ /* 0x000fe400080f1c00 */
[----:B------:R-:W4:Y:S04]  /*25b0*/  LDS.64 R36, [R36+0x700] ;  /* 0x0007000024247984 */ /* 0x000f280000000a00 */
[----:B---3--:R-:W-:Y:S04]  /*25c0*/  STG.E.64 desc[UR8][R8.64], R6 ;  /* 0x0000000608007986 */ /* 0x008fe8000c101b08 */
[----:B-----5:R-:W-:Y:S04]  /*25d0*/  STG.E.64 desc[UR8][R8.64+0x100], R10 ;  /* 0x0001000a08007986 */ /* 0x020fe8000c101b08 */
[----:B--2---:R-:W-:Y:S04]  /*25e0*/  STG.E.64 desc[UR8][R8.64+0x200], R12 ;  /* 0x0002000c08007986 */ /* 0x004fe8000c101b08 */
[----:B0-----:R-:W-:Y:S04]  /*25f0*/  STG.E.64 desc[UR8][R8.64+0x300], R14 ;  /* 0x0003000e08007986 */ /* 0x001fe8000c101b08 */
[----:B------:R-:W-:Y:S04]  /*2600*/  STG.E.64 desc[UR8][R8.64+0x400], R4 ;  /* 0x0004000408007986 */ /* 0x000fe8000c101b08 */
[----:B------:R-:W-:Y:S04]  /*2610*/  STG.E.64 desc[UR8][R8.64+0x500], R18 ;  /* 0x0005001208007986 */ /* 0x000fe8000c101b08 */
[----:B-1----:R-:W-:Y:S04]  /*2620*/  STG.E.64 desc[UR8][R8.64+0x600], R16 ;  /* 0x0006001008007986 */ /* 0x002fe8000c101b08 */
[----:B----4-:R-:W-:Y:S01]  /*2630*/  STG.E.64 desc[UR8][R8.64+0x700], R36 ;  /* 0x0007002408007986 */ /* 0x010fe2000c101b08 */
[----:B------:R-:W-:Y:S05]  /*2640*/  EXIT ;  /* 0x000000000000794d */ /* 0x000fea0003800000 */
.L_x_205:
        /* <DEDUP_REMOVED lines=26> */
[----:B------:R2:W4:Y:S02]  /*27f0*/  LDS.64 R6, [R0+0x100] ;  /* 0x0001000000067984 */ /* 0x0005240000000a00 */
[----:B------:R-:W-:Y:S02]  /*2800*/  LOP3.LUT R13, R12, 0x1f00, RZ, 0xc0, !PT ;  /* 0x00001f000c0d7812 */ /* 0x000fe400078ec0ff */
[----:B------:R-:W5:Y:S02]  /*2810*/  LDS.64 R10, [R9+0x200] ;  /* 0x00020000090a7984 */ /* 0x000f640000000a00 */
[----:B------:R-:W-:Y:S02]  /*2820*/  LOP3.LUT R13, R13, 0x1f, R32, 0xf8, !PT ;  /* 0x0000001f0d0d7812 */ /* 0x000fe400078ef820 */
[----:B------:R1:W5:Y:S02]  /*2830*/  LDS.64 R14, [R8+0x300] ;  /* 0x00030000080e7984 */ /* 0x0003640000000a00 */
[----:B0-----:R-:W-:-:S02]  /*2840*/  LEA R13, P0, R26, R13, 0xb ;  /* 0x0000000d1a0d7211 */ /* 0x001fc400078058ff */
[----:B------:R-:W0:Y:S03]  /*2850*/  LDS.64 R4, [R5+0x400] ;  /* 0x0004000005047984 */ /* 0x000e260000000a00 */
[----:B--2---:R-:W-:Y:S01]  /*2860*/  IMAD.X R0, RZ, RZ, RZ, P0 ;  /* 0x000000ffff007224 */ /* 0x004fe200000e06ff */
[----:B------:R-:W2:Y:S01]  /*2870*/  LDS.64 R18, [R3+0x500] ;  /* 0x0005000003127984 */ /* 0x000ea20000000a00 */
[----:B-1----:R-:W-:-:S03]  /*2880*/  LEA R8, P0, R13, UR4, 0x3 ;  /* 0x000000040d087c11 */ /* 0x002fc6000f8018ff */
[----:B------:R-:W1:Y:S01]  /*2890*/  LDS.64 R16, [R2+0x600] ;  /* 0x0006000002107984 */ /* 0x000e620000000a00 */
[----:B------:R-:W-:-:S03]  /*28a0*/  LEA.HI.X R9, R13, UR5, R0, 0x3, P0 ;  /* 0x000000050d097c11 */ /* 0x000fc600080f1c00 */
[----:B------:R-:W1:Y:S04]  /*28b0*/  LDS.64 R36, [R36+0x700] ;  /* 0x0007000024247984 */ /* 0x000e680000000a00 */
[----:B---3--:R-:W-:Y:S04]  /*28c0*/  STG.E.64 desc[UR8][R8.64], R24 ;  /* 0x0000001808007986 */ /* 0x008fe8000c101b08 */
[----:B----4-:R-:W-:Y:S04]  /*28d0*/  STG.E.64 desc[UR8][R8.64+0x100], R6 ;  /* 0x0001000608007986 */ /* 0x010fe8000c101b08 */
[----:B-----5:R-:W-:Y:S04]  /*28e0*/  STG.E.64 desc[UR8][R8.64+0x200], R10 ;  /* 0x0002000a08007986 */ /* 0x020fe8000c101b08 */
[----:B------:R-:W-:Y:S04]  /*28f0*/  STG.E.64 desc[UR8][R8.64+0x300], R14 ;  /* 0x0003000e08007986 */ /* 0x000fe8000c101b08 */
[----:B0-----:R-:W-:Y:S04]  /*2900*/  STG.E.64 desc[UR8][R8.64+0x400], R4 ;  /* 0x0004000408007986 */ /* 0x001fe8000c101b08 */
[----:B--2---:R-:W-:Y:S04]  /*2910*/  STG.E.64 desc[UR8][R8.64+0x500], R18 ;  /* 0x0005001208007986 */ /* 0x004fe8000c101b08 */
[----:B-1----:R-:W-:Y:S04]  /*2920*/  STG.E.64 desc[UR8][R8.64+0x600], R16 ;  /* 0x0006001008007986 */ /* 0x002fe8000c101b08 */
[----:B------:R-:W-:Y:S01]  /*2930*/  STG.E.64 desc[UR8][R8.64+0x700], R36 ;  /* 0x0007002408007986 */ /* 0x000fe2000c101b08 */
[----:B------:R-:W-:Y:S05]  /*2940*/  EXIT ;  /* 0x000000000000794d */ /* 0x000fea0003800000 */
.L_x_184:
[----:B------:R-:W0:Y:S01]  /*2950*/  LDC.64 R8, c[0x0][0x388] ;  /* 0x0000e200ff087b82 */ /* 0x000e220000000a00 */
[----:B------:R-:W-:Y:S01]  /*2960*/  ACQBULK ;  /* 0x000000000000782e */ /* 0x000fe20000000000 */
[----:B------:R-:W1:Y:S06]  /*2970*/  S2R R36, SR_TID.X ;  /* 0x0000000000247919 */ /* 0x000e6c0000002100 */
[----:B------:R-:W2:Y:S01]  /*2980*/  LDC R4, c[0x0][0x3a8] ;  /* 0x0000ea00ff047b82 */ /* 0x000ea20000000800 */
[----:B0-----:R-:W-:-:S05]  /*2990*/  IMAD.WIDE.U32 R8, R5, 0x8, R8 ;  /* 0x0000000805087825 */ /* 0x001fca00078e0008 */
[----:B------:R-:W3:Y:S01]  /*29a0*/  LDG.E.64 R2, desc[UR8][R8.64] ;  /* 0x0000000808027981 */ /* 0x000ee2000c1e1b00 */
[----:B------:R-:W-:Y:S02]  /*29b0*/  IMAD.MOV R5, RZ, RZ, -R5 ;  /* 0x000000ffff057224 */ /* 0x000fe400078e0a05 */
        /* <DEDUP_REMOVED lines=404> */
.L_x_207:
[----:B------:R-:W-:Y:S05]  /*4300*/  BSYNC.RECONVERGENT B0 ;  /* 0x0000000000007941 */ /* 0x000fea0003800200 */
.L_x_206:
[----:B------:R-:W0:Y:S01]  /*4310*/  S2UR UR5, SR_CgaCtaId ;  /* 0x00000000000579c3 */ /* 0x000e220000008800 */
[----:B------:R-:W-:Y:S01]  /*4320*/  UMOV UR4, 0x400 ;  /* 0x0000040000047882 */ /* 0x000fe20000000000 */
[----:B------:R-:W-:Y:S01]  /*4330*/  IMAD.MOV.U32 R4, RZ, RZ, 0x2 ;  /* 0x00000002ff047424 */ /* 0x000fe200078e00ff */
[----:B0-----:R-:W-:-:S06]  /*4340*/  ULEA UR4, UR5, UR4, 0x18 ;  /* 0x0000000405047291 */ /* 0x001fcc000f8ec0ff */
[----:B------:R-:W-:-:S07]  /*4350*/  LEA R3, R36, UR4, 0x6 ;  /* 0x0000000424037c11 */ /* 0x000fce000f8e30ff */
.L_x_227:
        /* <DEDUP_REMOVED lines=42> */
.L_x_210:
        /* <DEDUP_REMOVED lines=17> */
.L_x_209:
[----:B------:R-:W-:Y:S05]  /*4710*/  BSYNC.RECONVERGENT B0 ;  /* 0x0000000000007941 */ /* 0x000fea0003800200 */
.L_x_208:
        /* <DEDUP_REMOVED lines=19> */
.L_x_212:
[----:B------:R-:W-:Y:S05]  /*4850*/  BSYNC.RECONVERGENT B0 ;  /* 0x0000000000007941 */ /* 0x000fea0003800200 */
.L_x_211:
        /* <DEDUP_REMOVED lines=20> */
.L_x_214:
[----:B------:R-:W-:Y:S05]  /*49a0*/  BSYNC.RECONVERGENT B0 ;  /* 0x0000000000007941 */ /* 0x000fea0003800200 */
.L_x_213:
        /* <DEDUP_REMOVED lines=20> */
.L_x_216:
[----:B------:R-:W-:Y:S05]  /*4af0*/  BSYNC.RECONVERGENT B0 ;  /* 0x0000000000007941 */ /* 0x000fea0003800200 */
.L_x_215:
        /* <DEDUP_REMOVED lines=20> */
.L_x_218:
[----:B------:R-:W-:Y:S05]  /*4c40*/  BSYNC.RECONVERGENT B0 ;  /* 0x0000000000007941 */ /* 0x000fea0003800200 */
.L_x_217:
        /* <DEDUP_REMOVED lines=20> */
.L_x_220:
[----:B------:R-:W-:Y:S05]  /*4d90*/  BSYNC.RECONVERGENT B0 ;  /* 0x0000000000007941 */ /* 0x000fea0003800200 */
.L_x_219:
        /* <DEDUP_REMOVED lines=19> */
.L_x_222:
[----:B------:R-:W-:Y:S05]  /*4ed0*/  BSYNC.RECONVERGENT B0 ;  /* 0x0000000000007941 */ /* 0x000fea0003800200 */
.L_x_221:
        /* <DEDUP_REMOVED lines=19> */
.L_x_224:
[----:B------:R-:W-:Y:S05]  /*5010*/  BSYNC.RECONVERGENT B0 ;  /* 0x0000000000007941 */ /* 0x000fea0003800200 */
.L_x_223:
        /* <DEDUP_REMOVED lines=26> */
.L_x_226:
[----:B------:R-:W-:Y:S05]  /*51c0*/  BSYNC.RECONVERGENT B0 ;  /* 0x0000000000007941 */ /* 0x000fea0003800200 */
.L_x_225:
        /* <DEDUP_REMOVED lines=15> */
[----:B------:R-:W-:Y:S01]  /*52c0*/  UMOV UR5, 0x400 ;  /* 0x0000040000057882 */ /* 0x000fe20000000000 */
[----:B------:R-:W-:Y:S01]  /*52d0*/  ISETP.NE.AND P0, PT, R2, RZ, PT ;  /* 0x000000ff0200720c */ /* 0x000fe20003f05270 */
[----:B------:R-:W3:Y:S01]  /*52e0*/  S2R R7, SR_LANEID ;  /* 0x0000000000077919 */ /* 0x000ee20000000000 */
[----:B------:R-:W-:Y:S01]  /*52f0*/  IMAD.MOV.U32 R2, RZ, RZ, R8 ;  /* 0x000000ffff027224 */ /* 0x000fe200078e0008 */
[----:B-1----:R-:W-:Y:S01]  /*5300*/  ULEA UR5, UR6, UR5, 0x18 ;  /* 0x0000000506057291 */ /* 0x002fe2000f8ec0ff */
[----:B------:R-:W1:Y:S01]  /*5310*/  LDCU.64 UR6, c[0x0][0x398] ;  /* 0x00007300ff0677ac */ /* 0x000e620008000a00 */
[----:B0-----:R-:W-:-:S05]  /*5320*/  IMAD.SHL.U32 R3, R3, 0x8, RZ ;  /* 0x0000000803037824 */ /* 0x001fca00078e00ff */
[----:B------:R-:W-:-:S05]  /*5330*/  LOP3.LUT R3, R3, 0x1f00, RZ, 0xc0, !PT ;  /* 0x00001f0003037812 */ /* 0x000fca00078ec0ff */
[----:B---3--:R-:W-:Y:S02]  /*5340*/  IMAD.IADD R6, R3, 0x1, R7 ;  /* 0x0000000103067824 */ /* 0x008fe400078e0207 */
[----:B------:R-:W-:Y:S02]  /*5350*/  IMAD.MOV.U32 R3, RZ, RZ, R9 ;  /* 0x000000ffff037224 */ /* 0x000fe400078e0009 */
[----:B------:R-:W-:Y:S02]  /*5360*/  IMAD R7, R7, 0x7, R6 ;  /* 0x0000000707077824 */ /* 0x000fe400078e0206 */
[C---:B------:R-:W-:Y:S01]  /*5370*/  VIADD R9, R6.reuse, 0x40 ;  /* 0x0000004006097836 */ /* 0x040fe20000000000 */
[----:B------:R0:W-:Y:S01]  /*5380*/  STS.64 [R35], R2 ;  /* 0x0000000223007388 */ /* 0x0001e20000000a00 */
[----:B--2---:R-:W-:Y:S02]  /*5390*/  VIADD R22, R7, 0x4 ;  /* 0x0000000407167836 */ /* 0x004fe40000000000 */
[----:B------:R-:W-:Y:S01]  /*53a0*/  VIADD R23, R6, 0xa0 ;  /* 0x000000a006177836 */ /* 0x000fe20000000000 */
[----:B------:R2:W-:Y:S01]  /*53b0*/  STS.64 [R33+0x8], R10 ;  /* 0x0000080a21007388 */ /* 0x0005e20000000a00 */
[----:B------:R-:W-:-:S02]  /*53c0*/  LEA.HI.SX32 R9, R9, R6, 0x1b ;  /* 0x0000000609097211 */ /* 0x000fc400078fdaff */
[----:B------:R-:W-:Y:S01]  /*53d0*/  LEA.HI.SX32 R22, R22, R7, 0x1b ;  /* 0x0000000716167211 */ /* 0x000fe200078fdaff */
[----:B------:R-:W-:Y:S01]  /*53e0*/  STS.64 [R32+0x10], R24 ;  /* 0x0000101820007388 */ /* 0x000fe20000000a00 */
[----:B------:R-:W-:Y:S01]  /*53f0*/  VIADD R7, R6, 0x20 ;  /* 0x0000002006077836 */ /* 0x000fe20000000000 */
[-C--:B------:R-:W-:Y:S02]  /*5400*/  LEA.HI.SX32 R23, R23, R6.reuse, 0x1b ;  /* 0x0000000617177211 */ /* 0x080fe400078fdaff */
[----:B------:R-:W-:Y:S01]  /*5410*/  LEA R31, R22, UR5, 0x3 ;  /* 0x00000005161f7c11 */ /* 0x000fe2000f8e18ff */
[----:B------:R3:W-:Y:S01]  /*5420*/  STS.64 [R29+0x18], R20 ;  /* 0x000018141d007388 */ /* 0x0007e20000000a00 */
[C---:B0-----:R-:W-:Y:S01]  /*5430*/  VIADD R3, R6.reuse, 0xe0 ;  /* 0x000000e006037836 */ /* 0x041fe20000000000 */
[----:B------:R-:W-:Y:S01]  /*5440*/  LEA.HI.SX32 R7, R7, R6, 0x1b ;  /* 0x0000000607077211 */ /* 0x000fe200078fdaff */
[----:B--2---:R-:W-:Y:S01]  /*5450*/  VIADD R11, R6, 0x60 ;  /* 0x00000060060b7836 */ /* 0x004fe20000000000 */
[----:B------:R0:W-:Y:S01]  /*5460*/  STS.64 [R31+0x20], R18 ;  /* 0x000020121f007388 */ /* 0x0001e20000000a00 */
[----:B------:R-:W-:-:S02]  /*5470*/  LEA R8, R23, UR5, 0x3 ;  /* 0x0000000517087c11 */ /* 0x000fc4000f8e18ff */
[-C--:B------:R-:W-:Y:S01]  /*5480*/  LEA.HI.SX32 R3, R3, R6.reuse, 0x1b ;  /* 0x0000000603037211 */ /* 0x080fe200078fdaff */
[----:B------:R2:W-:Y:S01]  /*5490*/  STS.64 [R28+0x28], R16 ;  /* 0x000028101c007388 */ /* 0x0005e20000000a00 */
[-C--:B------:R-:W-:Y:S02]  /*54a0*/  LEA.HI.SX32 R11, R11, R6.reuse, 0x1b ;  /* 0x000000060b0b7211 */ /* 0x080fe400078fdaff */
[----:B------:R-:W-:Y:S01]  /*54b0*/  LEA R3, R3, UR5, 0x3 ;  /* 0x0000000503037c11 */ /* 0x000fe2000f8e18ff */
[C---:B---3--:R-:W-:Y:S01]  /*54c0*/  VIADD R21, R6.reuse, 0x80 ;  /* 0x0000008006157836 */ /* 0x048fe20000000000 */
[----:B------:R3:W-:Y:S01]  /*54d0*/  STS.64 [R27+0x30], R14 ;  /* 0x0000300e1b007388 */ /* 0x0007e20000000a00 */
[----:B------:R-:W-:Y:S01]  /*54e0*/  LEA R22, R11, UR5, 0x3 ;  /* 0x000000050b167c11 */ /* 0x000fe2000f8e18ff */
[----:B0-----:R-:W-:Y:S02]  /*54f0*/  VIADD R19, R6, 0xc0 ;  /* 0x000000c006137836 */ /* 0x001fe40000000000 */
[-C--:B------:R-:W-:Y:S01]  /*5500*/  LEA.HI.SX32 R2, R21, R6.reuse, 0x1b ;  /* 0x0000000615027211 */ /* 0x080fe200078fdaff */
[----:B------:R0:W-:Y:S01]  /*5510*/  STS.64 [R26+0x38], R12 ;  /* 0x0000380c1a007388 */ /* 0x0001e20000000a00 */
[----:B------:R-:W-:Y:S01]  /*5520*/  NOP ;  /* 0x0000000000007918 */ /* 0x000fe20000000000 */
[----:B------:R-:W-:-:S02]  /*5530*/  LEA.HI.SX32 R19, R19, R6, 0x1b ;  /* 0x0000000613137211 */ /* 0x000fc400078fdaff */
[----:B------:R4:W-:Y:S01]  /*5540*/  LDS.64 R12, [R22+0x300] ;  /* 0x00030000160c7984 */ /* 0x0009e20000000a00 */
[----:B------:R-:W-:Y:S02]  /*5550*/  LEA.HI.SX32 R6, R6, R6, 0x1b ;  /* 0x0000000606067211 */ /* 0x000fe400078fdaff */
[----:B--2---:R-:W-:Y:S01]  /*5560*/  LEA R16, R7, UR5, 0x3 ;  /* 0x0000000507107c11 */ /* 0x004fe2000f8e18ff */
[----:B------:R-:W2:Y:S01]  /*5570*/  S2R R21, SR_TID.X ;  /* 0x0000000000157919 */ /* 0x000ea20000002100 */
[----:B------:R-:W-:Y:S02]  /*5580*/  LEA R18, R6, UR5, 0x3 ;  /* 0x0000000506127c11 */ /* 0x000fe4000f8e18ff */
[----:B---3--:R-:W-:Y:S01]  /*5590*/  LEA R14, R9, UR5, 0x3 ;  /* 0x00000005090e7c11 */ /* 0x008fe2000f8e18ff */
[----:B------:R-:W3:Y:S01]  /*55a0*/  S2R R20, SR_CTAID.X ;  /* 0x0000000000147919 */ /* 0x000ee20000002500 */
[----:B------:R-:W-:Y:S02]  /*55b0*/  LEA R10, R2, UR5, 0x3 ;  /* 0x00000005020a7c11 */ /* 0x000fe4000f8e18ff */
[----:B------:R-:W-:Y:S01]  /*55c0*/  LEA R6, R19, UR5, 0x3 ;  /* 0x0000000513067c11 */ /* 0x000fe2000f8e18ff */
[----:B------:R-:W-:Y:S01]  /*55d0*/  LDS.64 R16, [R16+0x100] ;  /* 0x0001000010107984 */ /* 0x000fe20000000a00 */
[----:B------:R-:W-:-:S02]  /*55e0*/  LOP3.LUT R24, R4, 0x20, RZ, 0xfc, !PT ;  /* 0x0000002004187812 */ /* 0x000fc400078efcff */
[----:B0-----:R-:W-:Y:S01]  /*55f0*/  LOP3.LUT R26, R4, 0x40, RZ, 0xfc, !PT ;  /* 0x00000040041a7812 */ /* 0x001fe200078efcff */
[----:B------:R-:W-:Y:S04]  /*5600*/  LDS.64 R18, [R18] ;  /* 0x0000000012127984 */ /* 0x000fe80000000a00 */
[----:B------:R-:W-:Y:S04]  /*5610*/  LDS.64 R14, [R14+0x200] ;  /* 0x000200000e0e7984 */ /* 0x000fe80000000a00 */
[----:B------:R-:W-:Y:S04]  /*5620*/  LDS.64 R10, [R10+0x400] ;  /* 0x000400000a0a7984 */ /* 0x000fe80000000a00 */
[----:B------:R-:W-:Y:S04]  /*5630*/  LDS.64 R8, [R8+0x500] ;  /* 0x0005000008087984 */ /* 0x000fe80000000a00 */
[----:B------:R-:W-:Y:S04]  /*5640*/  LDS.64 R6, [R6+0x600] ;  /* 0x0006000006067984 */ /* 0x000fe80000000a00 */
[----:B------:R-:W-:Y:S01]  /*5650*/  LDS.64 R2, [R3+0x700] ;  /* 0x0007000003027984 */ /* 0x000fe20000000a00 */
[C---:B--2---:R-:W-:Y:S01]  /*5660*/  LOP3.LUT R25, R21.reuse, 0x1f, RZ, 0xc0, !PT ;  /* 0x0000001f15197812 */ /* 0x044fe200078ec0ff */
[----:B------:R-:W-:-:S02]  /*5670*/  IMAD.SHL.U32 R21, R21, 0x8, RZ ;  /* 0x0000000815157824 */ /* 0x000fc400078e00ff */
[----:B------:R-:W-:Y:S02]  /*5680*/  @!P0 STS [UR4+0x4200], R5 ;  /* 0x00420005ff008988 */ /* 0x000fe40008000804 */
[----:B---3--:R-:W-:Y:S01]  /*5690*/  IMAD R20, R20, 0x800, R25 ;  /* 0x0000080014147824 */ /* 0x008fe200078e0219 */
[----:B------:R-:W-:Y:S01]  /*56a0*/  LOP3.LUT R21, R21, 0x1f00, RZ, 0xc0, !PT ;  /* 0x00001f0015157812 */ /* 0x000fe200078ec0ff */
[----:B------:R-:W-:Y:S03]  /*56b0*/  BAR.SYNC.DEFER_BLOCKING 0x0 ;  /* 0x0000000000007b1d */ /* 0x000fe60000010000 */
[----:B------:R-:W-:-:S05]  /*56c0*/  IADD3 R21, P0, PT, R21, R20, RZ ;  /* 0x0000001415157210 */ /* 0x000fca0007f1e0ff */
[----:B----4-:R-:W-:Y:S01]  /*56d0*/  IMAD.X R22, RZ, RZ, RZ, P0 ;  /* 0x000000ffff167224 */ /* 0x010fe200000e06ff */
        /* <DEDUP_REMOVED lines=25> */
.L_x_228:
[----:B------:R-:W0:Y:S01]  /*5870*/  S2R R3, SR_TID.X ;  /* 0x0000000000037919 */ /* 0x000e220000002100 */
[----:B------:R-:W1:Y:S01]  /*5880*/  S2UR UR6, SR_CgaCtaId ;  /* 0x00000000000679c3 */ /* 0x000e620000008800 */
[----:B------:R-:W-:Y:S01]  /*5890*/  ISETP.NE.AND P0, PT, R2, RZ, PT ;  /* 0x000000ff0200720c */ /* 0x000fe20003f05270 */
[----:B------:R-:W-:Y:S01]  /*58a0*/  IMAD.MOV.U32 R2, RZ, RZ, R8 ;  /* 0x000000ffff027224 */ /* 0x000fe200078e0008 */
[----:B------:R-:W3:Y:S01]  /*58b0*/  S2R R7, SR_LANEID ;  /* 0x0000000000077919 */ /* 0x000ee20000000000 */
[----:B------:R-:W-:Y:S02]  /*58c0*/  UMOV UR5, 0x400 ;  /* 0x0000040000057882 */ /* 0x000fe40000000000 */
        /* <DEDUP_REMOVED lines=14> */
[----:B------:R3:W-:Y:S01]  /*59b0*/  STS.64 [R32+0x10], R24 ;  /* 0x0000101820007388 */ /* 0x0007e20000000a00 */
[C---:B------:R-:W-:Y:S01]  /*59c0*/  VIADD R7, R6.reuse, 0xa0 ;  /* 0x000000a006077836 */ /* 0x040fe20000000000 */
[-C--:B------:R-:W-:Y:S02]  /*59d0*/  LEA.HI.SX32 R23, R23, R6.reuse, 0x1b ;  /* 0x0000000617177211 */ /* 0x080fe400078fdaff */
[----:B------:R4:W-:Y:S01]  /*59e0*/  STS.64 [R29+0x18], R20 ;  /* 0x000018141d007388 */ /* 0x0009e20000000a00 */
[----:B0-----:R-:W-:Y:S01]  /*59f0*/  VIADD R3, R6, 0x40 ;  /* 0x0000004006037836 */ /* 0x001fe20000000000 */
[----:B------:R-:W-:Y:S01]  /*5a00*/  LEA R31, R22, UR5, 0x3 ;  /* 0x00000005161f7c11 */ /* 0x000fe2000f8e18ff */
[C---:B--2---:R-:W-:Y:S01]  /*5a10*/  VIADD R11, R6.reuse, 0xc0 ;  /* 0x000000c0060b7836 */ /* 0x044fe20000000000 */
[-C--:B------:R-:W-:Y:S02]  /*5a20*/  LEA.HI.SX32 R7, R7, R6.reuse, 0x1b ;  /* 0x0000000607077211 */ /* 0x080fe400078fdaff */
[-C--:B------:R-:W-:Y:S01]  /*5a30*/  LEA.HI.SX32 R3, R3, R6.reuse, 0x1b ;  /* 0x0000000603037211 */ /* 0x080fe200078fdaff */
[C---:B---3--:R-:W-:Y:S01]  /*5a40*/  VIADD R25, R6.reuse, 0x80 ;  /* 0x0000008006197836 */ /* 0x048fe20000000000 */
[-C--:B------:R-:W-:Y:S01]  /*5a50*/  LEA.HI.SX32 R11, R11, R6.reuse, 0x1b ;  /* 0x000000060b0b7211 */ /* 0x080fe200078fdaff */
[----:B------:R0:W-:Y:S01]  /*5a60*/  STS.64 [R31+0x20], R18 ;  /* 0x000020121f007388 */ /* 0x0001e20000000a00 */
[----:B------:R-:W-:Y:S01]  /*5a70*/  LEA R8, R7, UR5, 0x3 ;  /* 0x0000000507087c11 */ /* 0x000fe2000f8e18ff */
[----:B----4-:R-:W-:Y:S01]  /*5a80*/  VIADD R21, R6, 0x60 ;  /* 0x0000006006157836 */ /* 0x010fe20000000000 */
[----:B------:R-:W-:Y:S01]  /*5a90*/  LEA.HI.SX32 R25, R25, R6, 0x1b ;  /* 0x0000000619197211 */ /* 0x000fe200078fdaff */
[----:B------:R-:W-:Y:S01]  /*5aa0*/  STS.64 [R28+0x28], R16 ;  /* 0x000028101c007388 */ /* 0x000fe20000000a00 */
[----:B------:R-:W-:-:S02]  /*5ab0*/  LOP3.LUT R24, R4, 0x40, RZ, 0xfc, !PT ;  /* 0x0000004004187812 */ /* 0x000fc400078efcff */
[-C--:B------:R-:W-:Y:S01]  /*5ac0*/  LEA.HI.SX32 R2, R21, R6.reuse, 0x1b ;  /* 0x0000000615027211 */ /* 0x080fe200078fdaff */
[----:B------:R2:W-:Y:S01]  /*5ad0*/  STS.64 [R27+0x30], R14 ;  /* 0x0000300e1b007388 */ /* 0x0005e20000000a00 */
[----:B------:R-:W-:Y:S02]  /*5ae0*/  LEA.HI.SX32 R6, R6, R6, 0x1b ;  /* 0x0000000606067211 */ /* 0x000fe400078fdaff */
[----:B------:R-:W-:Y:S01]  /*5af0*/  LEA R20, R2, UR5, 0x3 ;  /* 0x0000000502147c11 */ /* 0x000fe2000f8e18ff */
[----:B------:R3:W-:Y:S01]  /*5b00*/  STS.64 [R26+0x38], R12 ;  /* 0x0000380c1a007388 */ /* 0x0007e20000000a00 */
[----:B0-----:R-:W-:Y:S01]  /*5b10*/  LEA R18, R6, UR5, 0x3 ;  /* 0x0000000506127c11 */ /* 0x001fe2000f8e18ff */
[----:B------:R-:W-:Y:S01]  /*5b20*/  NOP ;  /* 0x0000000000007918 */ /* 0x000fe20000000000 */
[----:B--2---:R-:W-:Y:S01]  /*5b30*/  LEA R14, R3, UR5, 0x3 ;  /* 0x00000005030e7c11 */ /* 0x004fe2000f8e18ff */
[----:B------:R1:W-:Y:S01]  /*5b40*/  LDS.64 R12, [R20+0x300] ;  /* 0x00030000140c7984 */ /* 0x0003e20000000a00 */
[----:B------:R-:W-:-:S02]  /*5b50*/  LEA R16, R9, UR5, 0x3 ;  /* 0x0000000509107c11 */ /* 0x000fc4000f8e18ff */
[----:B------:R-:W-:Y:S01]  /*5b60*/  LEA R6, R11, UR5, 0x3 ;  /* 0x000000050b067c11 */ /* 0x000fe2000f8e18ff */
[----:B------:R-:W-:Y:S01]  /*5b70*/  LDS.64 R8, [R8+0x500] ;  /* 0x0005000008087984 */ /* 0x000fe20000000a00 */
[----:B------:R-:W-:Y:S02]  /*5b80*/  LEA R2, R23, UR5, 0x3 ;  /* 0x0000000517027c11 */ /* 0x000fe4000f8e18ff */
[----:B------:R-:W-:Y:S01]  /*5b90*/  LEA R10, R25, UR5, 0x3 ;  /* 0x00000005190a7c11 */ /* 0x000fe2000f8e18ff */
[----:B------:R-:W-:Y:S01]  /*5ba0*/  LDS.64 R16, [R16+0x100] ;  /* 0x0001000010107984 */ /* 0x000fe20000000a00 */
[----:B---3--:R-:W-:-:S03]  /*5bb0*/  LOP3.LUT R26, R4, 0x20, RZ, 0xfc, !PT ;  /* 0x00000020041a7812 */ /* 0x008fc600078efcff */
[----:B------:R-:W-:Y:S04]  /*5bc0*/  LDS.64 R14, [R14+0x200] ;  /* 0x000200000e0e7984 */ /* 0x000fe80000000a00 */
[----:B------:R-:W-:Y:S04]  /*5bd0*/  LDS.64 R6, [R6+0x600] ;  /* 0x0006000006067984 */ /* 0x000fe80000000a00 */
[----:B------:R-:W-:Y:S04]  /*5be0*/  LDS.64 R2, [R2+0x700] ;  /* 0x0007000002027984 */ /* 0x000fe80000000a00 */
[----:B------:R-:W-:Y:S04]  /*5bf0*/  LDS.64 R18, [R18] ;  /* 0x0000000012127984 */ /* 0x000fe80000000a00 */
[----:B------:R-:W-:Y:S04]  /*5c00*/  LDS.64 R10, [R10+0x400] ;  /* 0x000400000a0a7984 */ /* 0x000fe80000000a00 */
[----:B------:R-:W-:Y:S01]  /*5c10*/  @!P0 STS [UR4+0x4200], R5 ;  /* 0x00420005ff008988 */ /* 0x000fe20008000804 */
[----:B------:R-:W-:Y:S06]  /*5c20*/  BAR.SYNC.DEFER_BLOCKING 0x0 ;  /* 0x0000000000007b1d */ /* 0x000fec0000010000 */
[----:B------:R-:W0:Y:S01]  /*5c30*/  S2R R21, SR_CTAID.X ;  /* 0x0000000000157919 */ /* 0x000e220000002500 */
[----:B------:R-:W2:Y:S01]  /*5c40*/  LDS R23, [UR4+0x4200] ;  /* 0x00420004ff177984 */ /* 0x000ea20008000800 */
[----:B0-----:R-:W-:-:S05]  /*5c50*/  LEA R21, P0, R21, R4, 0xb ;  /* 0x0000000415157211 */ /* 0x001fca00078058ff */
[----:B------:R-:W-:Y:S01]  /*5c60*/  IMAD.X R22, RZ, RZ, RZ, P0 ;  /* 0x000000ffff167224 */ /* 0x000fe200000e06ff */
[----:B-1----:R-:W-:-:S04]  /*5c70*/  LEA R20, P0, R21, UR6, 0x3 ;  /* 0x0000000615147c11 */ /* 0x002fc8000f8018ff */
[----:B------:R-:W-:Y:S02]  /*5c80*/  LEA.HI.X R21, R21, UR7, R22, 0x3, P0 ;  /* 0x0000000715157c11 */ /* 0x000fe400080f1c16 */
[C---:B------:R-:W-:Y:S02]  /*5c90*/  LOP3.LUT R22, R4.reuse, 0x80, RZ, 0xfc, !PT ;  /* 0x0000008004167812 */ /* 0x040fe400078efcff */
[-C--:B--2---:R-:W-:Y:S02]  /*5ca0*/  ISETP.GE.AND P6, PT, R4, R23.reuse, PT ;  /* 0x000000170400720c */ /* 0x084fe40003fc6270 */
        /* <DEDUP_REMOVED lines=20> */
.L_x_229:
        /* <DEDUP_REMOVED lines=9> */
.L_x_236:


//--------------------- .text._ZN3cub18CUB_300001_SM_10006detail11EmptyKernelIvEEvv --------------------------
	.section	.text._ZN3cub18CUB_300001_SM_10006detail11EmptyKernelIvEEvv,"ax",@progbits
	.align	128
        .global         _ZN3cub18CUB_300001_SM_10006detail11EmptyKernelIvEEvv
        .type           _ZN3cub18CUB_300001_SM_10006detail11EmptyKernelIvEEvv,@function
        .size           _ZN3cub18CUB_300001_SM_10006detail11EmptyKernelIvEEvv,(.L_x_237 - _ZN3cub18CUB_300001_SM_10006detail11EmptyKernelIvEEvv)
        .other          _ZN3cub18CUB_300001_SM_10006detail11EmptyKernelIvEEvv,@"STO_CUDA_ENTRY STV_DEFAULT"
_ZN3cub18CUB_300001_SM_10006detail11EmptyKernelIvEEvv:
.text._ZN3cub18CUB_300001_SM_10006detail11EmptyKernelIvEEvv:
[----:B------:R-:W-:Y:S01]  /*0000*/  LDC R1, c[0x0][0x37c] ;  /* 0x0000df00ff017b82 */ /* 0x000fe20000000800 */
[----:B------:R-:W-:Y:S05]  /*0010*/  EXIT ;  /* 0x000000000000794d */ /* 0x000fea0003800000 */
.L_x_230:
        /* <DEDUP_REMOVED lines=14> */
.L_x_237:


//--------------------- .nv.global.init           --------------------------
	.section	.nv.global.init,"aw",@progbits
	.align	4
.nv.global.init:
	.type		mrg32k3aM1SubSeq,@object
	.size		mrg32k3aM1SubSeq,(mrg32k3aM2SubSeq - mrg32k3aM1SubSeq)
mrg32k3aM1SubSeq:
        /*0000*/ 	.byte	0x0b, 0xcc, 0xee, 0x04, 0x73, 0x29, 0x8b, 0x6f, 0xf6, 0x53, 0x03, 0xf6, 0x23, 0xf6, 0xea, 0xda
        /* <DEDUP_REMOVED lines=125> */
	.type		mrg32k3aM2SubSeq,@object
	.size		mrg32k3aM2SubSeq,(mrg32k3aM1 - mrg32k3aM2SubSeq)
mrg32k3aM2SubSeq:
        /* <DEDUP_REMOVED lines=126> */
	.type		mrg32k3aM1,@object
	.size		mrg32k3aM1,(mrg32k3aM1Seq - mrg32k3aM1)
mrg32k3aM1:
        /* <DEDUP_REMOVED lines=144> */
	.type		mrg32k3aM1Seq,@object
	.size		mrg32k3aM1Seq,(mrg32k3aM2 - mrg32k3aM1Seq)
mrg32k3aM1Seq:
        /* <DEDUP_REMOVED lines=144> */
	.type		mrg32k3aM2,@object
	.size		mrg32k3aM2,(mrg32k3aM2Seq - mrg32k3aM2)
mrg32k3aM2:
        /* <DEDUP_REMOVED lines=144> */
	.type		mrg32k3aM2Seq,@object
	.size		mrg32k3aM2Seq,(precalc_xorwow_matrix - mrg32k3aM2Seq)
mrg32k3aM2Seq:
        /* <DEDUP_REMOVED lines=144> */
	.type		precalc_xorwow_matrix,@object
	.size		precalc_xorwow_matrix,(precalc_xorwow_offset_matrix - precalc_xorwow_matrix)
precalc_xorwow_matrix:
        /* <DEDUP_REMOVED lines=6400> */
	.type		precalc_xorwow_offset_matrix,@object
	.size		precalc_xorwow_offset_matrix,(.L_1 - precalc_xorwow_offset_matrix)
precalc_xorwow_offset_matrix:
        /* <DEDUP_REMOVED lines=6400> */
.L_1:


//--------------------- .nv.shared._ZN3cub18CUB_300001_SM_10006detail10merge_sort26DeviceMergeSortMergeKernelINS2_10policy_hubIN6thrust24THRUST_300001_SM_1000_NS10device_ptrIP9int_classEEE9Policy600ESA_PNS0_8NullTypeESA_SE_m13my_comparatorS9_SD_EEvbT2_T3_T4_PT6_PT7_T5_PSI_SI_NS1_7vsmem_tE --------------------------
	.section	.nv.shared._ZN3cub18CUB_300001_SM_10006detail10merge_sort26DeviceMergeSortMergeKernelINS2_10policy_hubIN6thrust24THRUST_300001_SM_1000_NS10device_ptrIP9int_classEEE9Policy600ESA_PNS0_8NullTypeESA_SE_m13my_comparatorS9_SD_EEvbT2_T3_T4_PT6_PT7_T5_PSI_SI_NS1_7vsmem_tE,"aw",@nobits
	.sectionflags	@""
	.align	16
.nv.shared._ZN3cub18CUB_300001_SM_10006detail10merge_sort26DeviceMergeSortMergeKernelINS2_10policy_hubIN6thrust24THRUST_300001_SM_1000_NS10device_ptrIP9int_classEEE9Policy600ESA_PNS0_8NullTypeESA_SE_m13my_comparatorS9_SD_EEvbT2_T3_T4_PT6_PT7_T5_PSI_SI_NS1_7vsmem_tE:
	.zero		17936


//--------------------- .nv.shared.reserved.0     --------------------------
	.section	.nv.shared.reserved.0,"aw",@nobits
	.weak		__nv_reservedSMEM_offset_0_alias
	.size		__nv_reservedSMEM_offset_0_alias, 0, 64
	.other		__nv_reservedSMEM_offset_0_alias,@"STO_CUDA_RESERVED_SHARED STV_DEFAULT"
__nv_reservedSMEM_offset_0_alias:
	.zero		0
	.zero		64


//--------------------- .nv.global                --------------------------
	.section	.nv.global,"aw",@nobits
.nv.global:
	.type		_ZN34_INTERNAL_1a3e59e9_4_k_cu_22d4dd576thrust24THRUST_300001_SM_1000_NS12placeholders2_8E,@object
	.size		_ZN34_INTERNAL_1a3e59e9_4_k_cu_22d4dd576thrust24THRUST_300001_SM_1000_NS12placeholders2_8E,(_ZN34_INTERNAL_1a3e59e9_4_k_cu_22d4dd574cuda3std3__436_GLOBAL__N__1a3e59e9_4_k_cu_22d4dd576ignoreE - _ZN34_INTERNAL_1a3e59e9_4_k_cu_22d4dd576thrust24THRUST_300001_SM_1000_NS12placeholders2_8E)
_ZN34_INTERNAL_1a3e59e9_4_k_cu_22d4dd576thrust24THRUST_300001_SM_1000_NS12placeholders2_8E:
	.zero		1
	.type		_ZN34_INTERNAL_1a3e59e9_4_k_cu_22d4dd574cuda3std3__436_GLOBAL__N__1a3e59e9_4_k_cu_22d4dd576ignoreE,@object
	.size		_ZN34_INTERNAL_1a3e59e9_4_k_cu_22d4dd574cuda3std3__436_GLOBAL__N__1a3e59e9_4_k_cu_22d4dd576ignoreE,(_ZN34_INTERNAL_1a3e59e9_4_k_cu_22d4dd574cuda3std6ranges3__45__cpo4dataE - _ZN34_INTERNAL_1a3e59e9_4_k_cu_22d4dd574cuda3std3__436_GLOBAL__N__1a3e59e9_4_k_cu_22d4dd576ignoreE)
_ZN34_INTERNAL_1a3e59e9_4_k_cu_22d4dd574cuda3std3__436_GLOBAL__N__1a3e59e9_4_k_cu_22d4dd576ignoreE:
	.zero		1
	.type		_ZN34_INTERNAL_1a3e59e9_4_k_cu_22d4dd574cuda3std6ranges3__45__cpo4dataE,@object
	.size		_ZN34_INTERNAL_1a3e59e9_4_k_cu_22d4dd574cuda3std6ranges3__45__cpo4dataE,(_ZN34_INTERNAL_1a3e59e9_4_k_cu_22d4dd576thrust24THRUST_300001_SM_1000_NS6system3cpp3parE - _ZN34_INTERNAL_1a3e59e9_4_k_cu_22d4dd574cuda3std6ranges3__45__cpo4dataE)
_ZN34_INTERNAL_1a3e59e9_4_k_cu_22d4dd574cuda3std6ranges3__45__cpo4dataE:
	.zero		1
	.type		_ZN34_INTERNAL_1a3e59e9_4_k_cu_22d4dd576thrust24THRUST_300001_SM_1000_NS6system3cpp3parE,@object
	.size		_ZN34_INTERNAL_1a3e59e9_4_k_cu_22d4dd576thrust24THRUST_300001_SM_1000_NS6system3cpp3parE,(_ZN34_INTERNAL_1a3e59e9_4_k_cu_22d4dd574cuda3std3__45__cpo5beginE - _ZN34_INTERNAL_1a3e59e9_4_k_cu_22d4dd576thrust24THRUST_300001_SM_1000_NS6system3cpp3parE)
_ZN34_INTERNAL_1a3e59e9_4_k_cu_22d4dd576thrust24THRUST_300001_SM_1000_NS6system3cpp3parE:
	.zero		1
	.type		_ZN34_INTERNAL_1a3e59e9_4_k_cu_22d4dd574cuda3std3__45__cpo5beginE,@object
	.size		_ZN34_INTERNAL_1a3e59e9_4_k_cu_22d4dd574cuda3std3__45__cpo5beginE,(_ZN34_INTERNAL_1a3e59e9_4_k_cu_22d4dd574cuda3std6ranges3__45__cpo5beginE - _ZN34_INTERNAL_1a3e59e9_4_k_cu_22d4dd574cuda3std3__45__cpo5beginE)
_ZN34_INTERNAL_1a3e59e9_4_k_cu_22d4dd574cuda3std3__45__cpo5beginE:
	.zero		1
	.type		_ZN34_INTERNAL_1a3e59e9_4_k_cu_22d4dd574cuda3std6ranges3__45__cpo5beginE,@object
	.size		_ZN34_INTERNAL_1a3e59e9_4_k_cu_22d4dd574cuda3std6ranges3__45__cpo5beginE,(_ZN34_INTERNAL_1a3e59e9_4_k_cu_22d4dd576thrust24THRUST_300001_SM_1000_NS6deviceE - _ZN34_INTERNAL_1a3e59e9_4_k_cu_22d4dd574cuda3std6ranges3__45__cpo5beginE)
_ZN34_INTERNAL_1a3e59e9_4_k_cu_22d4dd574cuda3std6ranges3__45__cpo5beginE:
	.zero		1
	.type		_ZN34_INTERNAL_1a3e59e9_4_k_cu_22d4dd576thrust24THRUST_300001_SM_1000_NS6deviceE,@object
	.size		_ZN34_INTERNAL_1a3e59e9_4_k_cu_22d4dd576thrust24THRUST_300001_SM_1000_NS6deviceE,(_ZN34_INTERNAL_1a3e59e9_4_k_cu_22d4dd574cuda3std3__47nulloptE - _ZN34_INTERNAL_1a3e59e9_4_k_cu_22d4dd576thrust24THRUST_300001_SM_1000_NS6deviceE)
_ZN34_INTERNAL_1a3e59e9_4_k_cu_22d4dd576thrust24THRUST_300001_SM_1000_NS6deviceE:
	.zero		1
	.type		_ZN34_INTERNAL_1a3e59e9_4_k_cu_22d4dd574cuda3std3__47nulloptE,@object
	.size		_ZN34_INTERNAL_1a3e59e9_4_k_cu_22d4dd574cuda3std3__47nulloptE,(_ZN34_INTERNAL_1a3e59e9_4_k_cu_22d4dd574cuda3std6ranges3__45__cpo8distanceE - _ZN34_INTERNAL_1a3e59e9_4_k_cu_22d4dd574cuda3std3__47nulloptE)
_ZN34_INTERNAL_1a3e59e9_4_k_cu_22d4dd574cuda3std3__47nulloptE:
	.zero		1
	.type		_ZN34_INTERNAL_1a3e59e9_4_k_cu_22d4dd574cuda3std6ranges3__45__cpo8distanceE,@object
	.size		_ZN34_INTERNAL_1a3e59e9_4_k_cu_22d4dd574cuda3std6ranges3__45__cpo8distanceE,(_ZN34_INTERNAL_1a3e59e9_4_k_cu_22d4dd576thrust24THRUST_300001_SM_1000_NS12placeholders2_4E - _ZN34_INTERNAL_1a3e59e9_4_k_cu_22d4dd574cuda3std6ranges3__45__cpo8distanceE)
_ZN34_INTERNAL_1a3e59e9_4_k_cu_22d4dd574cuda3std6ranges3__45__cpo8distanceE:
	.zero		1
	.type		_ZN34_INTERNAL_1a3e59e9_4_k_cu_22d4dd576thrust24THRUST_300001_SM_1000_NS12placeholders2_4E,@object
	.size		_ZN34_INTERNAL_1a3e59e9_4_k_cu_22d4dd576thrust24THRUST_300001_SM_1000_NS12placeholders2_4E,(_ZN34_INTERNAL_1a3e59e9_4_k_cu_22d4dd574cuda3std3__45__cpo6rbeginE - _ZN34_INTERNAL_1a3e59e9_4_k_cu_22d4dd576thrust24THRUST_300001_SM_1000_NS12placeholders2_4E)
_ZN34_INTERNAL_1a3e59e9_4_k_cu_22d4dd576thrust24THRUST_300001_SM_1000_NS12placeholders2_4E:
	.zero		1
	.type		_ZN34_INTERNAL_1a3e59e9_4_k_cu_22d4dd574cuda3std3__45__cpo6rbeginE,@object
	.size		_ZN34_INTERNAL_1a3e59e9_4_k_cu_22d4dd574cuda3std3__45__cpo6rbeginE,(_ZN34_INTERNAL_1a3e59e9_4_k_cu_22d4dd574cuda3std6ranges3__45__cpo7advanceE - _ZN34_INTERNAL_1a3e59e9_4_k_cu_22d4dd574cuda3std3__45__cpo6rbeginE)
_ZN34_INTERNAL_1a3e59e9_4_k_cu_22d4dd574cuda3std3__45__cpo6rbeginE:
	.zero		1
	.type		_ZN34_INTERNAL_1a3e59e9_4_k_cu_22d4dd574cuda3std6ranges3__45__cpo7advanceE,@object
	.size		_ZN34_INTERNAL_1a3e59e9_4_k_cu_22d4dd574cuda3std6ranges3__45__cpo7advanceE,(_ZN34_INTERNAL_1a3e59e9_4_k_cu_22d4dd576thrust24THRUST_300001_SM_1000_NS12placeholders3_10E - _ZN34_INTERNAL_1a3e59e9_4_k_cu_22d4dd574cuda3std6ranges3__45__cpo7advanceE)
_ZN34_INTERNAL_1a3e59e9_4_k_cu_22d4dd574cuda3std6ranges3__45__cpo7advanceE:
	.zero		1
	.type		_ZN34_INTERNAL_1a3e59e9_4_k_cu_22d4dd576thrust24THRUST_300001_SM_1000_NS12placeholders3_10E,@object
	.size		_ZN34_INTERNAL_1a3e59e9_4_k_cu_22d4dd576thrust24THRUST_300001_SM_1000_NS12placeholders3_10E,(_ZN34_INTERNAL_1a3e59e9_4_k_cu_22d4dd574cuda3std3__48in_placeE - _ZN34_INTERNAL_1a3e59e9_4_k_cu_22d4dd576thrust24THRUST_300001_SM_1000_NS12placeholders3_10E)
_ZN34_INTERNAL_1a3e59e9_4_k_cu_22d4dd576thrust24THRUST_300001_SM_1000_NS12placeholders3_10E:
	.zero		1
	.type		_ZN34_INTERNAL_1a3e59e9_4_k_cu_22d4dd574cuda3std3__48in_placeE,@object
	.size		_ZN34_INTERNAL_1a3e59e9_4_k_cu_22d4dd574cuda3std3__48in_placeE,(_ZN34_INTERNAL_1a3e59e9_4_k_cu_22d4dd574cuda3std6ranges3__45__cpo4sizeE - _ZN34_INTERNAL_1a3e59e9_4_k_cu_22d4dd574cuda3std3__48in_placeE)
_ZN34_INTERNAL_1a3e59e9_4_k_cu_22d4dd574cuda3std3__48in_placeE:
	.zero		1
	.type		_ZN34_INTERNAL_1a3e59e9_4_k_cu_22d4dd574cuda3std6ranges3__45__cpo4sizeE,@object
	.size		_ZN34_INTERNAL_1a3e59e9_4_k_cu_22d4dd574cuda3std6ranges3__45__cpo4sizeE,(_ZN34_INTERNAL_1a3e59e9_4_k_cu_22d4dd576thrust24THRUST_300001_SM_1000_NS12placeholders2_2E - _ZN34_INTERNAL_1a3e59e9_4_k_cu_22d4dd574cuda3std6ranges3__45__cpo4sizeE)
_ZN34_INTERNAL_1a3e59e9_4_k_cu_22d4dd574cuda3std6ranges3__45__cpo4sizeE:
	.zero		1
	.type		_ZN34_INTERNAL_1a3e59e9_4_k_cu_22d4dd576thrust24THRUST_300001_SM_1000_NS12placeholders2_2E,@object
	.size		_ZN34_INTERNAL_1a3e59e9_4_k_cu_22d4dd576thrust24THRUST_300001_SM_1000_NS12placeholders2_2E,(_ZN34_INTERNAL_1a3e59e9_4_k_cu_22d4dd574cuda3std3__45__cpo6cbeginE - _ZN34_INTERNAL_1a3e59e9_4_k_cu_22d4dd576thrust24THRUST_300001_SM_1000_NS12placeholders2_2E)
_ZN34_INTERNAL_1a3e59e9_4_k_cu_22d4dd576thrust24THRUST_300001_SM_1000_NS12placeholders2_2E:
	.zero		1
	.type		_ZN34_INTERNAL_1a3e59e9_4_k_cu_22d4dd574cuda3std3__45__cpo6cbeginE,@object
	.size		_ZN34_INTERNAL_1a3e59e9_4_k_cu_22d4dd574cuda3std3__45__cpo6cbeginE,(_ZN34_INTERNAL_1a3e59e9_4_k_cu_22d4dd574cuda3std6ranges3__45__cpo6cbeginE - _ZN34_INTERNAL_1a3e59e9_4_k_cu_22d4dd574cuda3std3__45__cpo6cbeginE)
_ZN34_INTERNAL_1a3e59e9_4_k_cu_22d4dd574cuda3std3__45__cpo6cbeginE:
	.zero		1
	.type		_ZN34_INTERNAL_1a3e59e9_4_k_cu_22d4dd574cuda3std6ranges3__45__cpo6cbeginE,@object
	.size		_ZN34_INTERNAL_1a3e59e9_4_k_cu_22d4dd574cuda3std6ranges3__45__cpo6cbeginE,(_ZN34_INTERNAL_1a3e59e9_4_k_cu_22d4dd576thrust24THRUST_300001_SM_1000_NS12placeholders2_6E - _ZN34_INTERNAL_1a3e59e9_4_k_cu_22d4dd574cuda3std6ranges3__45__cpo6cbeginE)
_ZN34_INTERNAL_1a3e59e9_4_k_cu_22d4dd574cuda3std6ranges3__45__cpo6cbeginE:
	.zero		1
	.type		_ZN34_INTERNAL_1a3e59e9_4_k_cu_22d4dd576thrust24THRUST_300001_SM_1000_NS12placeholders2_6E,@object
	.size		_ZN34_INTERNAL_1a3e59e9_4_k_cu_22d4dd576thrust24THRUST_300001_SM_1000_NS12placeholders2_6E,(_ZN34_INTERNAL_1a3e59e9_4_k_cu_22d4dd574cuda3std3__45__cpo7crbeginE - _ZN34_INTERNAL_1a3e59e9_4_k_cu_22d4dd576thrust24THRUST_300001_SM_1000_NS12placeholders2_6E)
_ZN34_INTERNAL_1a3e59e9_4_k_cu_22d4dd576thrust24THRUST_300001_SM_1000_NS12placeholders2_6E:
	.zero		1
	.type		_ZN34_INTERNAL_1a3e59e9_4_k_cu_22d4dd574cuda3std3__45__cpo7crbeginE,@object
	.size		_ZN34_INTERNAL_1a3e59e9_4_k_cu_22d4dd574cuda3std3__45__cpo7crbeginE,(_ZN34_INTERNAL_1a3e59e9_4_k_cu_22d4dd574cuda3std6ranges3__45__cpo4nextE - _ZN34_INTERNAL_1a3e59e9_4_k_cu_22d4dd574cuda3std3__45__cpo7crbeginE)
_ZN34_INTERNAL_1a3e59e9_4_k_cu_22d4dd574cuda3std3__45__cpo7crbeginE:
	.zero		1
	.type		_ZN34_INTERNAL_1a3e59e9_4_k_cu_22d4dd574cuda3std6ranges3__45__cpo4nextE,@object
	.size		_ZN34_INTERNAL_1a3e59e9_4_k_cu_22d4dd574cuda3std6ranges3__45__cpo4nextE,(_ZN34_INTERNAL_1a3e59e9_4_k_cu_22d4dd574cuda3std6ranges3__45__cpo4swapE - _ZN34_INTERNAL_1a3e59e9_4_k_cu_22d4dd574cuda3std6ranges3__45__cpo4nextE)
_ZN34_INTERNAL_1a3e59e9_4_k_cu_22d4dd574cuda3std6ranges3__45__cpo4nextE:
	.zero		1
	.type		_ZN34_INTERNAL_1a3e59e9_4_k_cu_22d4dd574cuda3std6ranges3__45__cpo4swapE,@object
	.size		_ZN34_INTERNAL_1a3e59e9_4_k_cu_22d4dd574cuda3std6ranges3__45__cpo4swapE,(_ZN34_INTERNAL_1a3e59e9_4_k_cu_22d4dd576thrust24THRUST_300001_SM_1000_NS8cuda_cub10par_nosyncE - _ZN34_INTERNAL_1a3e59e9_4_k_cu_22d4dd574cuda3std6ranges3__45__cpo4swapE)
_ZN34_INTERNAL_1a3e59e9_4_k_cu_22d4dd574cuda3std6ranges3__45__cpo4swapE:
	.zero		1
	.type		_ZN34_INTERNAL_1a3e59e9_4_k_cu_22d4dd576thrust24THRUST_300001_SM_1000_NS8cuda_cub10par_nosyncE,@object
	.size		_ZN34_INTERNAL_1a3e59e9_4_k_cu_22d4dd576thrust24THRUST_300001_SM_1000_NS8cuda_cub10par_nosyncE,(_ZN34_INTERNAL_1a3e59e9_4_k_cu_22d4dd576thrust24THRUST_300001_SM_1000_NS3seqE - _ZN34_INTERNAL_1a3e59e9_4_k_cu_22d4dd576thrust24THRUST_300001_SM_1000_NS8cuda_cub10par_nosyncE)
_ZN34_INTERNAL_1a3e59e9_4_k_cu_22d4dd576thrust24THRUST_300001_SM_1000_NS8cuda_cub10par_nosyncE:
	.zero		1
	.type		_ZN34_INTERNAL_1a3e59e9_4_k_cu_22d4dd576thrust24THRUST_300001_SM_1000_NS3seqE,@object
	.size		_ZN34_INTERNAL_1a3e59e9_4_k_cu_22d4dd576thrust24THRUST_300001_SM_1000_NS3seqE,(_ZN34_INTERNAL_1a3e59e9_4_k_cu_22d4dd574cuda3std3__420unreachable_sentinelE - _ZN34_INTERNAL_1a3e59e9_4_k_cu_22d4dd576thrust24THRUST_300001_SM_1000_NS3seqE)
_ZN34_INTERNAL_1a3e59e9_4_k_cu_22d4dd576thrust24THRUST_300001_SM_1000_NS3seqE:
	.zero		1
	.type		_ZN34_INTERNAL_1a3e59e9_4_k_cu_22d4dd574cuda3std3__420unreachable_sentinelE,@object
	.size		_ZN34_INTERNAL_1a3e59e9_4_k_cu_22d4dd574cuda3std3__420unreachable_sentinelE,(_ZN34_INTERNAL_1a3e59e9_4_k_cu_22d4dd574cuda3std6ranges3__45__cpo5ssizeE - _ZN34_INTERNAL_1a3e59e9_4_k_cu_22d4dd574cuda3std3__420unreachable_sentinelE)
_ZN34_INTERNAL_1a3e59e9_4_k_cu_22d4dd574cuda3std3__420unreachable_sentinelE:
	.zero		1
	.type		_ZN34_INTERNAL_1a3e59e9_4_k_cu_22d4dd574cuda3std6ranges3__45__cpo5ssizeE,@object
	.size		_ZN34_INTERNAL_1a3e59e9_4_k_cu_22d4dd574cuda3std6ranges3__45__cpo5ssizeE,(_ZN34_INTERNAL_1a3e59e9_4_k_cu_22d4dd576thrust24THRUST_300001_SM_1000_NS12placeholders2_3E - _ZN34_INTERNAL_1a3e59e9_4_k_cu_22d4dd574cuda3std6ranges3__45__cpo5ssizeE)
_ZN34_INTERNAL_1a3e59e9_4_k_cu_22d4dd574cuda3std6ranges3__45__cpo5ssizeE:
	.zero		1
	.type		_ZN34_INTERNAL_1a3e59e9_4_k_cu_22d4dd576thrust24THRUST_300001_SM_1000_NS12placeholders2_3E,@object
	.size		_ZN34_INTERNAL_1a3e59e9_4_k_cu_22d4dd576thrust24THRUST_300001_SM_1000_NS12placeholders2_3E,(_ZN34_INTERNAL_1a3e59e9_4_k_cu_22d4dd574cuda3std3__45__cpo4cendE - _ZN34_INTERNAL_1a3e59e9_4_k_cu_22d4dd576thrust24THRUST_300001_SM_1000_NS12placeholders2_3E)
_ZN34_INTERNAL_1a3e59e9_4_k_cu_22d4dd576thrust24THRUST_300001_SM_1000_NS12placeholders2_3E:
	.zero		1
	.type		_ZN34_INTERNAL_1a3e59e9_4_k_cu_22d4dd574cuda3std3__45__cpo4cendE,@object
	.size		_ZN34_INTERNAL_1a3e59e9_4_k_cu_22d4dd574cuda3std3__45__cpo4cendE,(_ZN34_INTERNAL_1a3e59e9_4_k_cu_22d4dd574cuda3std6ranges3__45__cpo4cendE - _ZN34_INTERNAL_1a3e59e9_4_k_cu_22d4dd574cuda3std3__45__cpo4cendE)
_ZN34_INTERNAL_1a3e59e9_4_k_cu_22d4dd574cuda3std3__45__cpo4cendE:
	.zero		1
	.type		_ZN34_INTERNAL_1a3e59e9_4_k_cu_22d4dd574cuda3std6ranges3__45__cpo4cendE,@object
	.size		_ZN34_INTERNAL_1a3e59e9_4_k_cu_22d4dd574cuda3std6ranges3__45__cpo4cendE,(_ZN34_INTERNAL_1a3e59e9_4_k_cu_22d4dd576thrust24THRUST_300001_SM_1000_NS12placeholders2_7E - _ZN34_INTERNAL_1a3e59e9_4_k_cu_22d4dd574cuda3std6ranges3__45__cpo4cendE)
_ZN34_INTERNAL_1a3e59e9_4_k_cu_22d4dd574cuda3std6ranges3__45__cpo4cendE:
	.zero		1
	.type		_ZN34_INTERNAL_1a3e59e9_4_k_cu_22d4dd576thrust24THRUST_300001_SM_1000_NS12placeholders2_7E,@object
	.size		_ZN34_INTERNAL_1a3e59e9_4_k_cu_22d4dd576thrust24THRUST_300001_SM_1000_NS12placeholders2_7E,(_ZN34_INTERNAL_1a3e59e9_4_k_cu_22d4dd574cuda3std3__45__cpo5crendE - _ZN34_INTERNAL_1a3e59e9_4_k_cu_22d4dd576thrust24THRUST_300001_SM_1000_NS12placeholders2_7E)
_ZN34_INTERNAL_1a3e59e9_4_k_cu_22d4dd576thrust24THRUST_300001_SM_1000_NS12placeholders2_7E:
	.zero		1
	.type		_ZN34_INTERNAL_1a3e59e9_4_k_cu_22d4dd574cuda3std3__45__cpo5crendE,@object
	.size		_ZN34_INTERNAL_1a3e59e9_4_k_cu_22d4dd574cuda3std3__45__cpo5crendE,(_ZN34_INTERNAL_1a3e59e9_4_k_cu_22d4dd574cuda3std6ranges3__45__cpo4prevE - _ZN34_INTERNAL_1a3e59e9_4_k_cu_22d4dd574cuda3std3__45__cpo5crendE)
_ZN34_INTERNAL_1a3e59e9_4_k_cu_22d4dd574cuda3std3__45__cpo5crendE:
	.zero		1
	.type		_ZN34_INTERNAL_1a3e59e9_4_k_cu_22d4dd574cuda3std6ranges3__45__cpo4prevE,@object
	.size		_ZN34_INTERNAL_1a3e59e9_4_k_cu_22d4dd574cuda3std6ranges3__45__cpo4prevE,(_ZN34_INTERNAL_1a3e59e9_4_k_cu_22d4dd574cuda3std6ranges3__45__cpo9iter_moveE - _ZN34_INTERNAL_1a3e59e9_4_k_cu_22d4dd574cuda3std6ranges3__45__cpo4prevE)
_ZN34_INTERNAL_1a3e59e9_4_k_cu_22d4dd574cuda3std6ranges3__45__cpo4prevE:
	.zero		1
	.type		_ZN34_INTERNAL_1a3e59e9_4_k_cu_22d4dd574cuda3std6ranges3__45__cpo9iter_moveE,@object
	.size		_ZN34_INTERNAL_1a3e59e9_4_k_cu_22d4dd574cuda3std6ranges3__45__cpo9iter_moveE,(_ZN34_INTERNAL_1a3e59e9_4_k_cu_22d4dd576thrust24THRUST_300001_SM_1000_NS6system6detail10sequential3seqE - _ZN34_INTERNAL_1a3e59e9_4_k_cu_22d4dd574cuda3std6ranges3__45__cpo9iter_moveE)
_ZN34_INTERNAL_1a3e59e9_4_k_cu_22d4dd574cuda3std6ranges3__45__cpo9iter_moveE:
	.zero		1
	.type		_ZN34_INTERNAL_1a3e59e9_4_k_cu_22d4dd576thrust24THRUST_300001_SM_1000_NS6system6detail10sequential3seqE,@object
	.size		_ZN34_INTERNAL_1a3e59e9_4_k_cu_22d4dd576thrust24THRUST_300001_SM_1000_NS6system6detail10sequential3seqE,(_ZN34_INTERNAL_1a3e59e9_4_k_cu_22d4dd576thrust24THRUST_300001_SM_1000_NS12placeholders2_9E - _ZN34_INTERNAL_1a3e59e9_4_k_cu_22d4dd576thrust24THRUST_300001_SM_1000_NS6system6detail10sequential3seqE)
_ZN34_INTERNAL_1a3e59e9_4_k_cu_22d4dd576thrust24THRUST_300001_SM_1000_NS6system6detail10sequential3seqE:
	.zero		1
	.type		_ZN34_INTERNAL_1a3e59e9_4_k_cu_22d4dd576thrust24THRUST_300001_SM_1000_NS12placeholders2_9E,@object
	.size		_ZN34_INTERNAL_1a3e59e9_4_k_cu_22d4dd576thrust24THRUST_300001_SM_1000_NS12placeholders2_9E,(_ZN34_INTERNAL_1a3e59e9_4_k_cu_22d4dd574cuda3std3__419piecewise_constructE - _ZN34_INTERNAL_1a3e59e9_4_k_cu_22d4dd576thrust24THRUST_300001_SM_1000_NS12placeholders2_9E)
_ZN34_INTERNAL_1a3e59e9_4_k_cu_22d4dd576thrust24THRUST_300001_SM_1000_NS12placeholders2_9E:
	.zero		1
	.type		_ZN34_INTERNAL_1a3e59e9_4_k_cu_22d4dd574cuda3std3__419piecewise_constructE,@object
	.size		_ZN34_INTERNAL_1a3e59e9_4_k_cu_22d4dd574cuda3std3__419piecewise_constructE,(_ZN34_INTERNAL_1a3e59e9_4_k_cu_22d4dd574cuda3std6ranges3__45__cpo5cdataE - _ZN34_INTERNAL_1a3e59e9_4_k_cu_22d4dd574cuda3std3__419piecewise_constructE)
_ZN34_INTERNAL_1a3e59e9_4_k_cu_22d4dd574cuda3std3__419piecewise_constructE:
	.zero		1
	.type		_ZN34_INTERNAL_1a3e59e9_4_k_cu_22d4dd574cuda3std6ranges3__45__cpo5cdataE,@object
	.size		_ZN34_INTERNAL_1a3e59e9_4_k_cu_22d4dd574cuda3std6ranges3__45__cpo5cdataE,(_ZN34_INTERNAL_1a3e59e9_4_k_cu_22d4dd576thrust24THRUST_300001_SM_1000_NS12placeholders2_1E - _ZN34_INTERNAL_1a3e59e9_4_k_cu_22d4dd574cuda3std6ranges3__45__cpo5cdataE)
_ZN34_INTERNAL_1a3e59e9_4_k_cu_22d4dd574cuda3std6ranges3__45__cpo5cdataE:
	.zero		1
	.type		_ZN34_INTERNAL_1a3e59e9_4_k_cu_22d4dd576thrust24THRUST_300001_SM_1000_NS12placeholders2_1E,@object
	.size		_ZN34_INTERNAL_1a3e59e9_4_k_cu_22d4dd576thrust24THRUST_300001_SM_1000_NS12placeholders2_1E,(_ZN34_INTERNAL_1a3e59e9_4_k_cu_22d4dd574cuda3std3__45__cpo3endE - _ZN34_INTERNAL_1a3e59e9_4_k_cu_22d4dd576thrust24THRUST_300001_SM_1000_NS12placeholders2_1E)
_ZN34_INTERNAL_1a3e59e9_4_k_cu_22d4dd576thrust24THRUST_300001_SM_1000_NS12placeholders2_1E:
	.zero		1
	.type		_ZN34_INTERNAL_1a3e59e9_4_k_cu_22d4dd574cuda3std3__45__cpo3endE,@object
	.size		_ZN34_INTERNAL_1a3e59e9_4_k_cu_22d4dd574cuda3std3__45__cpo3endE,(_ZN34_INTERNAL_1a3e59e9_4_k_cu_22d4dd574cuda3std6ranges3__45__cpo3endE - _ZN34_INTERNAL_1a3e59e9_4_k_cu_22d4dd574cuda3std3__45__cpo3endE)
_ZN34_INTERNAL_1a3e59e9_4_k_cu_22d4dd574cuda3std3__45__cpo3endE:
	.zero		1
	.type		_ZN34_INTERNAL_1a3e59e9_4_k_cu_22d4dd574cuda3std6ranges3__45__cpo3endE,@object
	.size		_ZN34_INTERNAL_1a3e59e9_4_k_cu_22d4dd574cuda3std6ranges3__45__cpo3endE,(_ZN34_INTERNAL_1a3e59e9_4_k_cu_22d4dd576thrust24THRUST_300001_SM_1000_NS12placeholders2_5E - _ZN34_INTERNAL_1a3e59e9_4_k_cu_22d4dd574cuda3std6ranges3__45__cpo3endE)
_ZN34_INTERNAL_1a3e59e9_4_k_cu_22d4dd574cuda3std6ranges3__45__cpo3endE:
	.zero		1
	.type		_ZN34_INTERNAL_1a3e59e9_4_k_cu_22d4dd576thrust24THRUST_300001_SM_1000_NS12placeholders2_5E,@object
	.size		_ZN34_INTERNAL_1a3e59e9_4_k_cu_22d4dd576thrust24THRUST_300001_SM_1000_NS12placeholders2_5E,(_ZN34_INTERNAL_1a3e59e9_4_k_cu_22d4dd574cuda3std3__45__cpo4rendE - _ZN34_INTERNAL_1a3e59e9_4_k_cu_22d4dd576thrust24THRUST_300001_SM_1000_NS12placeholders2_5E)
_ZN34_INTERNAL_1a3e59e9_4_k_cu_22d4dd576thrust24THRUST_300001_SM_1000_NS12placeholders2_5E:
	.zero		1
	.type		_ZN34_INTERNAL_1a3e59e9_4_k_cu_22d4dd574cuda3std3__45__cpo4rendE,@object
	.size		_ZN34_INTERNAL_1a3e59e9_4_k_cu_22d4dd574cuda3std3__45__cpo4rendE,(_ZN34_INTERNAL_1a3e59e9_4_k_cu_22d4dd574cuda3std6ranges3__45__cpo9iter_swapE - _ZN34_INTERNAL_1a3e59e9_4_k_cu_22d4dd574cuda3std3__45__cpo4rendE)
_ZN34_INTERNAL_1a3e59e9_4_k_cu_22d4dd574cuda3std3__45__cpo4rendE:
	.zero		1
	.type		_ZN34_INTERNAL_1a3e59e9_4_k_cu_22d4dd574cuda3std6ranges3__45__cpo9iter_swapE,@object
	.size		_ZN34_INTERNAL_1a3e59e9_4_k_cu_22d4dd574cuda3std6ranges3__45__cpo9iter_swapE,(_ZN34_INTERNAL_1a3e59e9_4_k_cu_22d4dd574cuda3std3__48unexpectE - _ZN34_INTERNAL_1a3e59e9_4_k_cu_22d4dd574cuda3std6ranges3__45__cpo9iter_swapE)
_ZN34_INTERNAL_1a3e59e9_4_k_cu_22d4dd574cuda3std6ranges3__45__cpo9iter_swapE:
	.zero		1
	.type		_ZN34_INTERNAL_1a3e59e9_4_k_cu_22d4dd574cuda3std3__48unexpectE,@object
	.size		_ZN34_INTERNAL_1a3e59e9_4_k_cu_22d4dd574cuda3std3__48unexpectE,(_ZN34_INTERNAL_1a3e59e9_4_k_cu_22d4dd576thrust24THRUST_300001_SM_1000_NS8cuda_cub3parE - _ZN34_INTERNAL_1a3e59e9_4_k_cu_22d4dd574cuda3std3__48unexpectE)
_ZN34_INTERNAL_1a3e59e9_4_k_cu_22d4dd574cuda3std3__48unexpectE:
	.zero		1
	.type		_ZN34_INTERNAL_1a3e59e9_4_k_cu_22d4dd576thrust24THRUST_300001_SM_1000_NS8cuda_cub3parE,@object
	.size		_ZN34_INTERNAL_1a3e59e9_4_k_cu_22d4dd576thrust24THRUST_300001_SM_1000_NS8cuda_cub3parE,(.L_38 - _ZN34_INTERNAL_1a3e59e9_4_k_cu_22d4dd576thrust24THRUST_300001_SM_1000_NS8cuda_cub3parE)
_ZN34_INTERNAL_1a3e59e9_4_k_cu_22d4dd576thrust24THRUST_300001_SM_1000_NS8cuda_cub3parE:
	.zero		1
.L_38:


//--------------------- .nv.shared._ZN3cub18CUB_300001_SM_10006detail10merge_sort30DeviceMergeSortBlockSortKernelINS2_10policy_hubIN6thrust24THRUST_300001_SM_1000_NS10device_ptrIP9int_classEEE9Policy600ESA_PNS0_8NullTypeESA_SE_m13my_comparatorS9_SD_EEvbT0_T1_T2_T3_T4_PT6_PT7_T5_NS1_7vsmem_tE --------------------------
	.section	.nv.shared._ZN3cub18CUB_300001_SM_10006detail10merge_sort30DeviceMergeSortBlockSortKernelINS2_10policy_hubIN6thrust24THRUST_300001_SM_1000_NS10device_ptrIP9int_classEEE9Policy600ESA_PNS0_8NullTypeESA_SE_m13my_comparatorS9_SD_EEvbT0_T1_T2_T3_T4_PT6_PT7_T5_NS1_7vsmem_tE,"aw",@nobits
	.sectionflags	@""
	.align	16
.nv.shared._ZN3cub18CUB_300001_SM_10006detail10merge_sort30DeviceMergeSortBlockSortKernelINS2_10policy_hubIN6thrust24THRUST_300001_SM_1000_NS10device_ptrIP9int_classEEE9Policy600ESA_PNS0_8NullTypeESA_SE_m13my_comparatorS9_SD_EEvbT0_T1_T2_T3_T4_PT6_PT7_T5_NS1_7vsmem_tE:
	.zero		17936


//--------------------- .nv.shared._ZN3cub18CUB_300001_SM_10006detail10merge_sort26DeviceMergeSortMergeKernelINS2_10policy_hubIN6thrust24THRUST_300001_SM_1000_NS10device_ptrIP9int_classEEE9Policy600ESA_PNS0_8NullTypeESA_SE_j13my_comparatorS9_SD_EEvbT2_T3_T4_PT6_PT7_T5_PSI_SI_NS1_7vsmem_tE --------------------------
	.section	.nv.shared._ZN3cub18CUB_300001_SM_10006detail10merge_sort26DeviceMergeSortMergeKernelINS2_10policy_hubIN6thrust24THRUST_300001_SM_1000_NS10device_ptrIP9int_classEEE9Policy600ESA_PNS0_8NullTypeESA_SE_j13my_comparatorS9_SD_EEvbT2_T3_T4_PT6_PT7_T5_PSI_SI_NS1_7vsmem_tE,"aw",@nobits
	.sectionflags	@""
	.align	16
.nv.shared._ZN3cub18CUB_300001_SM_10006detail10merge_sort26DeviceMergeSortMergeKernelINS2_10policy_hubIN6thrust24THRUST_300001_SM_1000_NS10device_ptrIP9int_classEEE9Policy600ESA_PNS0_8NullTypeESA_SE_j13my_comparatorS9_SD_EEvbT2_T3_T4_PT6_PT7_T5_PSI_SI_NS1_7vsmem_tE:
	.zero		17936


//--------------------- .nv.shared._ZN3cub18CUB_300001_SM_10006detail10merge_sort30DeviceMergeSortBlockSortKernelINS2_10policy_hubIN6thrust24THRUST_300001_SM_1000_NS10device_ptrIP9int_classEEE9Policy600ESA_PNS0_8NullTypeESA_SE_j13my_comparatorS9_SD_EEvbT0_T1_T2_T3_T4_PT6_PT7_T5_NS1_7vsmem_tE --------------------------
	.section	.nv.shared._ZN3cub18CUB_300001_SM_10006detail10merge_sort30DeviceMergeSortBlockSortKernelINS2_10policy_hubIN6thrust24THRUST_300001_SM_1000_NS10device_ptrIP9int_classEEE9Policy600ESA_PNS0_8NullTypeESA_SE_j13my_comparatorS9_SD_EEvbT0_T1_T2_T3_T4_PT6_PT7_T5_NS1_7vsmem_tE,"aw",@nobits
	.sectionflags	@""
	.align	16
.nv.shared._ZN3cub18CUB_300001_SM_10006detail10merge_sort30DeviceMergeSortBlockSortKernelINS2_10policy_hubIN6thrust24THRUST_300001_SM_1000_NS10device_ptrIP9int_classEEE9Policy600ESA_PNS0_8NullTypeESA_SE_j13my_comparatorS9_SD_EEvbT0_T1_T2_T3_T4_PT6_PT7_T5_NS1_7vsmem_tE:
	.zero		17936


//--------------------- .nv.constant0._ZN3cub18CUB_300001_SM_10006detail10merge_sort26DeviceMergeSortMergeKernelINS2_10policy_hubIN6thrust24THRUST_300001_SM_1000_NS10device_ptrIP9int_classEEE9Policy600ESA_PNS0_8NullTypeESA_SE_m13my_comparatorS9_SD_EEvbT2_T3_T4_PT6_PT7_T5_PSI_SI_NS1_7vsmem_tE --------------------------
	.section	.nv.constant0._ZN3cub18CUB_300001_SM_10006detail10merge_sort26DeviceMergeSortMergeKernelINS2_10policy_hubIN6thrust24THRUST_300001_SM_1000_NS10device_ptrIP9int_classEEE9Policy600ESA_PNS0_8NullTypeESA_SE_m13my_comparatorS9_SD_EEvbT2_T3_T4_PT6_PT7_T5_PSI_SI_NS1_7vsmem_tE,"a",@progbits
	.sectionflags	@""
	.align	4
.nv.constant0._ZN3cub18CUB_300001_SM_10006detail10merge_sort26DeviceMergeSortMergeKernelINS2_10policy_hubIN6thrust24THRUST_300001_SM_1000_NS10device_ptrIP9int_classEEE9Policy600ESA_PNS0_8NullTypeESA_SE_m13my_comparatorS9_SD_EEvbT2_T3_T4_PT6_PT7_T5_PSI_SI_NS1_7vsmem_tE:
	.zero		976


//--------------------- .nv.constant0._ZN3cub18CUB_300001_SM_10006detail10merge_sort30DeviceMergeSortPartitionKernelIN6thrust24THRUST_300001_SM_1000_NS10device_ptrIP9int_classEEm13my_comparatorS8_EEvbT_PT2_T0_SE_PSE_T1_SE_i --------------------------
	.section	.nv.constant0._ZN3cub18CUB_300001_SM_10006detail10merge_sort30DeviceMergeSortPartitionKernelIN6thrust24THRUST_300001_SM_1000_NS10device_ptrIP9int_classEEm13my_comparatorS8_EEvbT_PT2_T0_SE_PSE_T1_SE_i,"a",@progbits
	.sectionflags	@""
	.align	4
.nv.constant0._ZN3cub18CUB_300001_SM_10006detail10merge_sort30DeviceMergeSortPartitionKernelIN6thrust24THRUST_300001_SM_1000_NS10device_ptrIP9int_classEEm13my_comparatorS8_EEvbT_PT2_T0_SE_PSE_T1_SE_i:
	.zero		964


//--------------------- .nv.constant0._ZN3cub18CUB_300001_SM_10006detail10merge_sort30DeviceMergeSortBlockSortKernelINS2_10policy_hubIN6thrust24THRUST_300001_SM_1000_NS10device_ptrIP9int_classEEE9Policy600ESA_PNS0_8NullTypeESA_SE_m13my_comparatorS9_SD_EEvbT0_T1_T2_T3_T4_PT6_PT7_T5_NS1_7vsmem_tE --------------------------
	.section	.nv.constant0._ZN3cub18CUB_300001_SM_10006detail10merge_sort30DeviceMergeSortBlockSortKernelINS2_10policy_hubIN6thrust24THRUST_300001_SM_1000_NS10device_ptrIP9int_classEEE9Policy600ESA_PNS0_8NullTypeESA_SE_m13my_comparatorS9_SD_EEvbT0_T1_T2_T3_T4_PT6_PT7_T5_NS1_7vsmem_tE,"a",@progbits
	.sectionflags	@""
	.align	4
.nv.constant0._ZN3cub18CUB_300001_SM_10006detail10merge_sort30DeviceMergeSortBlockSortKernelINS2_10policy_hubIN6thrust24THRUST_300001_SM_1000_NS10device_ptrIP9int_classEEE9Policy600ESA_PNS0_8NullTypeESA_SE_m13my_comparatorS9_SD_EEvbT0_T1_T2_T3_T4_PT6_PT7_T5_NS1_7vsmem_tE:
	.zero		976


//--------------------- .nv.constant0._ZN3cub18CUB_300001_SM_10006detail10merge_sort26DeviceMergeSortMergeKernelINS2_10policy_hubIN6thrust24THRUST_300001_SM_1000_NS10device_ptrIP9int_classEEE9Policy600ESA_PNS0_8NullTypeESA_SE_j13my_comparatorS9_SD_EEvbT2_T3_T4_PT6_PT7_T5_PSI_SI_NS1_7vsmem_tE --------------------------
	.section	.nv.constant0._ZN3cub18CUB_300001_SM_10006detail10merge_sort26DeviceMergeSortMergeKernelINS2_10policy_hubIN6thrust24THRUST_300001_SM_1000_NS10device_ptrIP9int_classEEE9Policy600ESA_PNS0_8NullTypeESA_SE_j13my_comparatorS9_SD_EEvbT2_T3_T4_PT6_PT7_T5_PSI_SI_NS1_7vsmem_tE,"a",@progbits
	.sectionflags	@""
	.align	4
.nv.constant0._ZN3cub18CUB_300001_SM_10006detail10merge_sort26DeviceMergeSortMergeKernelINS2_10policy_hubIN6thrust24THRUST_300001_SM_1000_NS10device_ptrIP9int_classEEE9Policy600ESA_PNS0_8NullTypeESA_SE_j13my_comparatorS9_SD_EEvbT2_T3_T4_PT6_PT7_T5_PSI_SI_NS1_7vsmem_tE:
	.zero		976


//--------------------- .nv.constant0._ZN3cub18CUB_300001_SM_10006detail10merge_sort30DeviceMergeSortPartitionKernelIN6thrust24THRUST_300001_SM_1000_NS10device_ptrIP9int_classEEj13my_comparatorS8_EEvbT_PT2_T0_SE_PSE_T1_SE_i --------------------------
	.section	.nv.constant0._ZN3cub18CUB_300001_SM_10006detail10merge_sort30DeviceMergeSortPartitionKernelIN6thrust24THRUST_300001_SM_1000_NS10device_ptrIP9int_classEEj13my_comparatorS8_EEvbT_PT2_T0_SE_PSE_T1_SE_i,"a",@progbits
	.sectionflags	@""
	.align	4
.nv.constant0._ZN3cub18CUB_300001_SM_10006detail10merge_sort30DeviceMergeSortPartitionKernelIN6thrust24THRUST_300001_SM_1000_NS10device_ptrIP9int_classEEj13my_comparatorS8_EEvbT_PT2_T0_SE_PSE_T1_SE_i:
	.zero		948


//--------------------- .nv.constant0._ZN3cub18CUB_300001_SM_10006detail10merge_sort30DeviceMergeSortBlockSortKernelINS2_10policy_hubIN6thrust24THRUST_300001_SM_1000_NS10device_ptrIP9int_classEEE9Policy600ESA_PNS0_8NullTypeESA_SE_j13my_comparatorS9_SD_EEvbT0_T1_T2_T3_T4_PT6_PT7_T5_NS1_7vsmem_tE --------------------------
	.section	.nv.constant0._ZN3cub18CUB_300001_SM_10006detail10merge_sort30DeviceMergeSortBlockSortKernelINS2_10policy_hubIN6thrust24THRUST_300001_SM_1000_NS10device_ptrIP9int_classEEE9Policy600ESA_PNS0_8NullTypeESA_SE_j13my_comparatorS9_SD_EEvbT0_T1_T2_T3_T4_PT6_PT7_T5_NS1_7vsmem_tE,"a",@progbits
	.sectionflags	@""
	.align	4
.nv.constant0._ZN3cub18CUB_300001_SM_10006detail10merge_sort30DeviceMergeSortBlockSortKernelINS2_10policy_hubIN6thrust24THRUST_300001_SM_1000_NS10device_ptrIP9int_classEEE9Policy600ESA_PNS0_8NullTypeESA_SE_j13my_comparatorS9_SD_EEvbT0_T1_T2_T3_T4_PT6_PT7_T5_NS1_7vsmem_tE:
	.zero		976


//--------------------- .nv.constant0._ZN3cub18CUB_300001_SM_10006detail11EmptyKernelIvEEvv --------------------------
	.section	.nv.constant0._ZN3cub18CUB_300001_SM_10006detail11EmptyKernelIvEEvv,"a",@progbits
	.sectionflags	@""
	.align	4
.nv.constant0._ZN3cub18CUB_300001_SM_10006detail11EmptyKernelIvEEvv:
	.zero		896


//--------------------- SYMBOLS --------------------------

	.type		.nv.reservedSmem.offset0,@object
	.size		.nv.reservedSmem.offset0,0x4
	.type		.nv.reservedSmem.cap,@object
	.size		.nv.reservedSmem.cap,0x4
